//
// Generated by NVIDIA NVVM Compiler
//
// Compiler Build ID: CL-36424714
// Cuda compilation tools, release 13.0, V13.0.88
// Based on NVVM 20.0.0
//

.version 9.0
.target sm_100
.address_size 64

	// .globl	_Z10GPU_SOLVERPdS_PKdS_
// _ZZ10GPU_SOLVERPdS_PKdS_E2xs has been demoted
// _ZZ10GPU_SOLVERPdS_PKdS_E2bs has been demoted
// _ZZ13UPDATE_VALUESPdS_PKdS_E2xs has been demoted
// _ZZ16UPDATE_VALUES_RBPdS_PKdS_E2xs has been demoted
// _ZZ12UPDATE_RESIDPdS_PKdS_E2xs has been demoted
// _ZZ7L2_NORMPdPfE4data has been demoted
// _ZZN3cub18CUB_300001_SM_10006detail6reduce28DeviceReduceSingleTileKernelINS2_10policy_hubIdjN4cuda3std3__44plusIdEEE10Policy1000EN6thrust24THRUST_300001_SM_1000_NS10device_ptrIdEEPdjS9_ddNS7_10__identityEEEvT0_T1_T2_T3_T4_T6_E12temp_storage has been demoted
// _ZZN3cub18CUB_300001_SM_10006detail6reduce18DeviceReduceKernelINS2_10policy_hubIdjN4cuda3std3__44plusIdEEE10Policy1000EN6thrust24THRUST_300001_SM_1000_NS10device_ptrIdEEjS9_dNS7_10__identityEEEvT0_PT3_T1_NS0_13GridEvenShareISK_EET2_T4_E12temp_storage has been demoted
// _ZZN3cub18CUB_300001_SM_10006detail6reduce28DeviceReduceSingleTileKernelINS2_10policy_hubIdjN4cuda3std3__44plusIdEEE10Policy1000EPdSC_iS9_ddNS7_10__identityEEEvT0_T1_T2_T3_T4_T6_E12temp_storage has been demoted
// _ZZN3cub18CUB_300001_SM_10006detail6reduce28DeviceReduceSingleTileKernelINS2_10policy_hubIdyN4cuda3std3__44plusIdEEE10Policy1000EN6thrust24THRUST_300001_SM_1000_NS10device_ptrIdEEPdyS9_ddNS7_10__identityEEEvT0_T1_T2_T3_T4_T6_E12temp_storage has been demoted
// _ZZN3cub18CUB_300001_SM_10006detail6reduce18DeviceReduceKernelINS2_10policy_hubIdyN4cuda3std3__44plusIdEEE10Policy1000EN6thrust24THRUST_300001_SM_1000_NS10device_ptrIdEEyS9_dNS7_10__identityEEEvT0_PT3_T1_NS0_13GridEvenShareISK_EET2_T4_E12temp_storage has been demoted
// _ZZN3cub18CUB_300001_SM_10006detail6reduce28DeviceReduceSingleTileKernelINS2_10policy_hubIdyN4cuda3std3__44plusIdEEE10Policy1000EPdSC_iS9_ddNS7_10__identityEEEvT0_T1_T2_T3_T4_T6_E12temp_storage has been demoted
.global .align 1 .b8 _ZN34_INTERNAL_b0efa44f_4_k_cu_c4f779e04cuda3std3__45__cpo5beginE[1];
.global .align 1 .b8 _ZN34_INTERNAL_b0efa44f_4_k_cu_c4f779e04cuda3std3__45__cpo3endE[1];
.global .align 1 .b8 _ZN34_INTERNAL_b0efa44f_4_k_cu_c4f779e04cuda3std3__45__cpo6cbeginE[1];
.global .align 1 .b8 _ZN34_INTERNAL_b0efa44f_4_k_cu_c4f779e04cuda3std3__45__cpo4cendE[1];
.global .align 1 .b8 _ZN34_INTERNAL_b0efa44f_4_k_cu_c4f779e04cuda3std3__45__cpo6rbeginE[1];
.global .align 1 .b8 _ZN34_INTERNAL_b0efa44f_4_k_cu_c4f779e04cuda3std3__45__cpo4rendE[1];
.global .align 1 .b8 _ZN34_INTERNAL_b0efa44f_4_k_cu_c4f779e04cuda3std3__45__cpo7crbeginE[1];
.global .align 1 .b8 _ZN34_INTERNAL_b0efa44f_4_k_cu_c4f779e04cuda3std3__45__cpo5crendE[1];
.global .align 1 .b8 _ZN34_INTERNAL_b0efa44f_4_k_cu_c4f779e04cuda3std3__436_GLOBAL__N__b0efa44f_4_k_cu_c4f779e06ignoreE[1];
.global .align 1 .b8 _ZN34_INTERNAL_b0efa44f_4_k_cu_c4f779e04cuda3std3__419piecewise_constructE[1];
.global .align 1 .b8 _ZN34_INTERNAL_b0efa44f_4_k_cu_c4f779e04cuda3std3__48in_placeE[1];
.global .align 1 .b8 _ZN34_INTERNAL_b0efa44f_4_k_cu_c4f779e04cuda3std3__420unreachable_sentinelE[1];
.global .align 1 .b8 _ZN34_INTERNAL_b0efa44f_4_k_cu_c4f779e04cuda3std3__47nulloptE[1];
.global .align 1 .b8 _ZN34_INTERNAL_b0efa44f_4_k_cu_c4f779e04cuda3std3__48unexpectE[1];
.global .align 1 .b8 _ZN34_INTERNAL_b0efa44f_4_k_cu_c4f779e04cuda3std6ranges3__45__cpo4swapE[1];
.global .align 1 .b8 _ZN34_INTERNAL_b0efa44f_4_k_cu_c4f779e04cuda3std6ranges3__45__cpo9iter_moveE[1];
.global .align 1 .b8 _ZN34_INTERNAL_b0efa44f_4_k_cu_c4f779e04cuda3std6ranges3__45__cpo5beginE[1];
.global .align 1 .b8 _ZN34_INTERNAL_b0efa44f_4_k_cu_c4f779e04cuda3std6ranges3__45__cpo3endE[1];
.global .align 1 .b8 _ZN34_INTERNAL_b0efa44f_4_k_cu_c4f779e04cuda3std6ranges3__45__cpo6cbeginE[1];
.global .align 1 .b8 _ZN34_INTERNAL_b0efa44f_4_k_cu_c4f779e04cuda3std6ranges3__45__cpo4cendE[1];
.global .align 1 .b8 _ZN34_INTERNAL_b0efa44f_4_k_cu_c4f779e04cuda3std6ranges3__45__cpo7advanceE[1];
.global .align 1 .b8 _ZN34_INTERNAL_b0efa44f_4_k_cu_c4f779e04cuda3std6ranges3__45__cpo9iter_swapE[1];
.global .align 1 .b8 _ZN34_INTERNAL_b0efa44f_4_k_cu_c4f779e04cuda3std6ranges3__45__cpo4nextE[1];
.global .align 1 .b8 _ZN34_INTERNAL_b0efa44f_4_k_cu_c4f779e04cuda3std6ranges3__45__cpo4prevE[1];
.global .align 1 .b8 _ZN34_INTERNAL_b0efa44f_4_k_cu_c4f779e04cuda3std6ranges3__45__cpo4dataE[1];
.global .align 1 .b8 _ZN34_INTERNAL_b0efa44f_4_k_cu_c4f779e04cuda3std6ranges3__45__cpo5cdataE[1];
.global .align 1 .b8 _ZN34_INTERNAL_b0efa44f_4_k_cu_c4f779e04cuda3std6ranges3__45__cpo4sizeE[1];
.global .align 1 .b8 _ZN34_INTERNAL_b0efa44f_4_k_cu_c4f779e04cuda3std6ranges3__45__cpo5ssizeE[1];
.global .align 1 .b8 _ZN34_INTERNAL_b0efa44f_4_k_cu_c4f779e04cuda3std6ranges3__45__cpo8distanceE[1];
.global .align 1 .b8 _ZN34_INTERNAL_b0efa44f_4_k_cu_c4f779e06thrust24THRUST_300001_SM_1000_NS8cuda_cub3parE[1];
.global .align 1 .b8 _ZN34_INTERNAL_b0efa44f_4_k_cu_c4f779e06thrust24THRUST_300001_SM_1000_NS8cuda_cub10par_nosyncE[1];
.global .align 1 .b8 _ZN34_INTERNAL_b0efa44f_4_k_cu_c4f779e06thrust24THRUST_300001_SM_1000_NS6system6detail10sequential3seqE[1];
.global .align 1 .b8 _ZN34_INTERNAL_b0efa44f_4_k_cu_c4f779e06thrust24THRUST_300001_SM_1000_NS6system3cpp3parE[1];
.global .align 1 .b8 _ZN34_INTERNAL_b0efa44f_4_k_cu_c4f779e06thrust24THRUST_300001_SM_1000_NS12placeholders2_1E[1];
.global .align 1 .b8 _ZN34_INTERNAL_b0efa44f_4_k_cu_c4f779e06thrust24THRUST_300001_SM_1000_NS12placeholders2_2E[1];
.global .align 1 .b8 _ZN34_INTERNAL_b0efa44f_4_k_cu_c4f779e06thrust24THRUST_300001_SM_1000_NS12placeholders2_3E[1];
.global .align 1 .b8 _ZN34_INTERNAL_b0efa44f_4_k_cu_c4f779e06thrust24THRUST_300001_SM_1000_NS12placeholders2_4E[1];
.global .align 1 .b8 _ZN34_INTERNAL_b0efa44f_4_k_cu_c4f779e06thrust24THRUST_300001_SM_1000_NS12placeholders2_5E[1];
.global .align 1 .b8 _ZN34_INTERNAL_b0efa44f_4_k_cu_c4f779e06thrust24THRUST_300001_SM_1000_NS12placeholders2_6E[1];
.global .align 1 .b8 _ZN34_INTERNAL_b0efa44f_4_k_cu_c4f779e06thrust24THRUST_300001_SM_1000_NS12placeholders2_7E[1];
.global .align 1 .b8 _ZN34_INTERNAL_b0efa44f_4_k_cu_c4f779e06thrust24THRUST_300001_SM_1000_NS12placeholders2_8E[1];
.global .align 1 .b8 _ZN34_INTERNAL_b0efa44f_4_k_cu_c4f779e06thrust24THRUST_300001_SM_1000_NS12placeholders2_9E[1];
.global .align 1 .b8 _ZN34_INTERNAL_b0efa44f_4_k_cu_c4f779e06thrust24THRUST_300001_SM_1000_NS12placeholders3_10E[1];
.global .align 1 .b8 _ZN34_INTERNAL_b0efa44f_4_k_cu_c4f779e06thrust24THRUST_300001_SM_1000_NS3seqE[1];
.global .align 1 .b8 _ZN34_INTERNAL_b0efa44f_4_k_cu_c4f779e06thrust24THRUST_300001_SM_1000_NS6deviceE[1];

.visible .entry _Z10GPU_SOLVERPdS_PKdS_(
	.param .u64 .ptr .align 1 _Z10GPU_SOLVERPdS_PKdS__param_0,
	.param .u64 .ptr .align 1 _Z10GPU_SOLVERPdS_PKdS__param_1,
	.param .u64 .ptr .align 1 _Z10GPU_SOLVERPdS_PKdS__param_2,
	.param .u64 .ptr .align 1 _Z10GPU_SOLVERPdS_PKdS__param_3
)
{
	.reg .pred 	%p<7>;
	.reg .b32 	%r<22>;
	.reg .b64 	%rd<26>;
	.reg .b64 	%fd<34>;
	// demoted variable
	.shared .align 8 .b8 _ZZ10GPU_SOLVERPdS_PKdS_E2xs[2592];
	// demoted variable
	.shared .align 8 .b8 _ZZ10GPU_SOLVERPdS_PKdS_E2bs[2048];
	ld.param.u64 	%rd7, [_Z10GPU_SOLVERPdS_PKdS__param_0];
	ld.param.u64 	%rd8, [_Z10GPU_SOLVERPdS_PKdS__param_1];
	ld.param.u64 	%rd5, [_Z10GPU_SOLVERPdS_PKdS__param_2];
	ld.param.u64 	%rd6, [_Z10GPU_SOLVERPdS_PKdS__param_3];
	cvta.to.global.u64 	%rd1, %rd8;
	cvta.to.global.u64 	%rd2, %rd7;
	mov.u32 	%r9, %ntid.y;
	mov.u32 	%r10, %ctaid.y;
	mov.u32 	%r1, %tid.y;
	mad.lo.s32 	%r11, %r9, %r10, %r1;
	mov.u32 	%r12, %ntid.x;
	mov.u32 	%r13, %ctaid.x;
	mov.u32 	%r2, %tid.x;
	mad.lo.s32 	%r3, %r12, %r13, %r2;
	mul.lo.s32 	%r4, %r11, 130;
	add.s32 	%r5, %r4, %r3;
	mul.wide.s32 	%rd9, %r5, 8;
	add.s64 	%rd3, %rd2, %rd9;
	ld.global.f64 	%fd1, [%rd3];
	mov.u32 	%r14, _ZZ10GPU_SOLVERPdS_PKdS_E2xs;
	mad.lo.s32 	%r15, %r1, 144, %r14;
	shl.b32 	%r16, %r2, 3;
	add.s32 	%r6, %r15, %r16;
	st.shared.f64 	[%r6], %fd1;
	setp.gt.u32 	%p1, %r2, 1;
	@%p1 bra 	$L__BB0_2;
	cvt.s64.s32 	%rd10, %r4;
	cvt.s64.s32 	%rd11, %r3;
	add.s64 	%rd12, %rd11, %rd10;
	shl.b64 	%rd13, %rd12, 3;
	add.s64 	%rd14, %rd2, %rd13;
	ld.global.f64 	%fd2, [%rd14+128];
	st.shared.f64 	[%r6+128], %fd2;
$L__BB0_2:
	setp.gt.u32 	%p2, %r1, 1;
	@%p2 bra 	$L__BB0_4;
	ld.global.f64 	%fd3, [%rd3+16640];
	st.shared.f64 	[%r6+2304], %fd3;
$L__BB0_4:
	or.b32  	%r17, %r2, %r1;
	and.b32  	%r7, %r17, 1022;
	setp.ne.s32 	%p3, %r7, 0;
	@%p3 bra 	$L__BB0_6;
	ld.global.f64 	%fd4, [%rd3+16768];
	st.shared.f64 	[%r6+2432], %fd4;
$L__BB0_6:
	setp.gt.u32 	%p4, %r2, 1;
	cvta.to.global.u64 	%rd15, %rd5;
	add.s64 	%rd17, %rd15, %rd9;
	ld.global.f64 	%fd5, [%rd17+1048];
	shl.b32 	%r18, %r1, 7;
	mov.u32 	%r19, _ZZ10GPU_SOLVERPdS_PKdS_E2bs;
	add.s32 	%r20, %r19, %r18;
	add.s32 	%r8, %r20, %r16;
	st.shared.f64 	[%r8], %fd5;
	bar.sync 	0;
	ld.shared.f64 	%fd6, [%r8];
	ld.shared.f64 	%fd7, [%r6+8];
	add.f64 	%fd8, %fd6, %fd7;
	ld.shared.f64 	%fd9, [%r6+296];
	add.f64 	%fd10, %fd8, %fd9;
	ld.shared.f64 	%fd11, [%r6+144];
	add.f64 	%fd12, %fd10, %fd11;
	ld.shared.f64 	%fd13, [%r6+160];
	add.f64 	%fd14, %fd12, %fd13;
	mul.f64 	%fd15, %fd14, 0d3FD0000000000000;
	add.s64 	%rd4, %rd1, %rd9;
	st.global.f64 	[%rd4+1048], %fd15;
	ld.global.f64 	%fd16, [%rd4];
	st.shared.f64 	[%r6], %fd16;
	ld.global.f64 	%fd17, [%rd17+1048];
	st.shared.f64 	[%r8], %fd17;
	bar.sync 	0;
	@%p4 bra 	$L__BB0_8;
	cvt.s64.s32 	%rd18, %r4;
	cvt.s64.s32 	%rd19, %r3;
	add.s64 	%rd20, %rd19, %rd18;
	shl.b64 	%rd21, %rd20, 3;
	add.s64 	%rd22, %rd1, %rd21;
	ld.global.f64 	%fd18, [%rd22+128];
	st.shared.f64 	[%r6+128], %fd18;
$L__BB0_8:
	setp.gt.u32 	%p5, %r1, 1;
	@%p5 bra 	$L__BB0_10;
	ld.global.f64 	%fd19, [%rd4+16640];
	st.shared.f64 	[%r6+2304], %fd19;
$L__BB0_10:
	setp.ne.s32 	%p6, %r7, 0;
	@%p6 bra 	$L__BB0_12;
	ld.global.f64 	%fd20, [%rd4+16768];
	st.shared.f64 	[%r6+2432], %fd20;
$L__BB0_12:
	cvta.to.global.u64 	%rd23, %rd6;
	bar.sync 	0;
	ld.shared.f64 	%fd21, [%r6+152];
	mul.f64 	%fd22, %fd21, 0d4010000000000000;
	ld.shared.f64 	%fd23, [%r6+8];
	sub.f64 	%fd24, %fd22, %fd23;
	ld.shared.f64 	%fd25, [%r6+296];
	sub.f64 	%fd26, %fd24, %fd25;
	ld.shared.f64 	%fd27, [%r6+144];
	sub.f64 	%fd28, %fd26, %fd27;
	ld.shared.f64 	%fd29, [%r6+160];
	sub.f64 	%fd30, %fd28, %fd29;
	ld.shared.f64 	%fd31, [%r8];
	sub.f64 	%fd32, %fd30, %fd31;
	mul.f64 	%fd33, %fd32, %fd32;
	add.s64 	%rd25, %rd23, %rd9;
	st.global.f64 	[%rd25+1048], %fd33;
	ret;

}
	// .globl	_Z13UPDATE_VALUESPdS_PKdS_
.visible .entry _Z13UPDATE_VALUESPdS_PKdS_(
	.param .u64 .ptr .align 1 _Z13UPDATE_VALUESPdS_PKdS__param_0,
	.param .u64 .ptr .align 1 _Z13UPDATE_VALUESPdS_PKdS__param_1,
	.param .u64 .ptr .align 1 _Z13UPDATE_VALUESPdS_PKdS__param_2,
	.param .u64 .ptr .align 1 _Z13UPDATE_VALUESPdS_PKdS__param_3
)
{
	.reg .pred 	%p<4>;
	.reg .b32 	%r<17>;
	.reg .b64 	%rd<17>;
	.reg .b64 	%fd<15>;
	// demoted variable
	.shared .align 8 .b8 _ZZ13UPDATE_VALUESPdS_PKdS_E2xs[2592];
	ld.param.u64 	%rd5, [_Z13UPDATE_VALUESPdS_PKdS__param_0];
	ld.param.u64 	%rd3, [_Z13UPDATE_VALUESPdS_PKdS__param_1];
	ld.param.u64 	%rd4, [_Z13UPDATE_VALUESPdS_PKdS__param_2];
	cvta.to.global.u64 	%rd1, %rd5;
	mov.u32 	%r7, %ntid.y;
	mov.u32 	%r8, %ctaid.y;
	mov.u32 	%r1, %tid.y;
	mad.lo.s32 	%r9, %r7, %r8, %r1;
	mov.u32 	%r10, %ntid.x;
	mov.u32 	%r11, %ctaid.x;
	mov.u32 	%r2, %tid.x;
	mad.lo.s32 	%r3, %r10, %r11, %r2;
	mul.lo.s32 	%r4, %r9, 130;
	add.s32 	%r5, %r4, %r3;
	mul.wide.s32 	%rd6, %r5, 8;
	add.s64 	%rd2, %rd1, %rd6;
	ld.global.f64 	%fd1, [%rd2];
	mov.u32 	%r12, _ZZ13UPDATE_VALUESPdS_PKdS_E2xs;
	mad.lo.s32 	%r13, %r1, 144, %r12;
	shl.b32 	%r14, %r2, 3;
	add.s32 	%r6, %r13, %r14;
	st.shared.f64 	[%r6], %fd1;
	setp.gt.u32 	%p1, %r2, 1;
	@%p1 bra 	$L__BB1_2;
	cvt.s64.s32 	%rd7, %r4;
	cvt.s64.s32 	%rd8, %r3;
	add.s64 	%rd9, %rd8, %rd7;
	shl.b64 	%rd10, %rd9, 3;
	add.s64 	%rd11, %rd1, %rd10;
	ld.global.f64 	%fd2, [%rd11+128];
	st.shared.f64 	[%r6+128], %fd2;
$L__BB1_2:
	setp.gt.u32 	%p2, %r1, 1;
	@%p2 bra 	$L__BB1_4;
	ld.global.f64 	%fd3, [%rd2+16640];
	st.shared.f64 	[%r6+2304], %fd3;
$L__BB1_4:
	or.b32  	%r15, %r2, %r1;
	and.b32  	%r16, %r15, 1022;
	setp.ne.s32 	%p3, %r16, 0;
	@%p3 bra 	$L__BB1_6;
	ld.global.f64 	%fd4, [%rd2+16768];
	st.shared.f64 	[%r6+2432], %fd4;
$L__BB1_6:
	cvta.to.global.u64 	%rd12, %rd4;
	cvta.to.global.u64 	%rd13, %rd3;
	bar.sync 	0;
	add.s64 	%rd15, %rd12, %rd6;
	ld.global.f64 	%fd5, [%rd15+1048];
	ld.shared.f64 	%fd6, [%r6+8];
	add.f64 	%fd7, %fd5, %fd6;
	ld.shared.f64 	%fd8, [%r6+296];
	add.f64 	%fd9, %fd7, %fd8;
	ld.shared.f64 	%fd10, [%r6+144];
	add.f64 	%fd11, %fd9, %fd10;
	ld.shared.f64 	%fd12, [%r6+160];
	add.f64 	%fd13, %fd11, %fd12;
	mul.f64 	%fd14, %fd13, 0d3FD0000000000000;
	add.s64 	%rd16, %rd13, %rd6;
	st.global.f64 	[%rd16+1048], %fd14;
	ret;

}
	// .globl	_Z16UPDATE_VALUES_RBPdS_PKdS_
.visible .entry _Z16UPDATE_VALUES_RBPdS_PKdS_(
	.param .u64 .ptr .align 1 _Z16UPDATE_VALUES_RBPdS_PKdS__param_0,
	.param .u64 .ptr .align 1 _Z16UPDATE_VALUES_RBPdS_PKdS__param_1,
	.param .u64 .ptr .align 1 _Z16UPDATE_VALUES_RBPdS_PKdS__param_2,
	.param .u64 .ptr .align 1 _Z16UPDATE_VALUES_RBPdS_PKdS__param_3
)
{
	.reg .pred 	%p<4>;
	.reg .b32 	%r<37>;
	.reg .b64 	%rd<20>;
	.reg .b64 	%fd<29>;
	// demoted variable
	.shared .align 8 .b8 _ZZ16UPDATE_VALUES_RBPdS_PKdS_E2xs[2592];
	ld.param.u64 	%rd5, [_Z16UPDATE_VALUES_RBPdS_PKdS__param_0];
	ld.param.u64 	%rd3, [_Z16UPDATE_VALUES_RBPdS_PKdS__param_1];
	ld.param.u64 	%rd4, [_Z16UPDATE_VALUES_RBPdS_PKdS__param_2];
	cvta.to.global.u64 	%rd6, %rd5;
	mov.u32 	%r8, %ntid.y;
	mov.u32 	%r9, %ctaid.y;
	mov.u32 	%r1, %tid.y;
	mad.lo.s32 	%r10, %r8, %r9, %r1;
	mov.u32 	%r11, %ntid.x;
	mov.u32 	%r12, %ctaid.x;
	mul.lo.s32 	%r13, %r12, %r11;
	shl.b32 	%r14, %r13, 1;
	mov.u32 	%r2, %tid.x;
	add.s32 	%r3, %r14, %r2;
	mul.lo.s32 	%r4, %r10, 130;
	add.s32 	%r5, %r4, %r3;
	mul.wide.s32 	%rd7, %r5, 8;
	add.s64 	%rd1, %rd6, %rd7;
	ld.global.f64 	%fd1, [%rd1];
	mov.u32 	%r15, _ZZ16UPDATE_VALUES_RBPdS_PKdS_E2xs;
	mad.lo.s32 	%r6, %r1, 144, %r15;
	shl.b32 	%r16, %r2, 3;
	add.s32 	%r7, %r6, %r16;
	st.shared.f64 	[%r7], %fd1;
	cvt.s64.s32 	%rd8, %r4;
	cvt.s64.s32 	%rd9, %r3;
	add.s64 	%rd10, %rd9, %rd8;
	shl.b64 	%rd11, %rd10, 3;
	add.s64 	%rd2, %rd6, %rd11;
	ld.global.f64 	%fd2, [%rd2+64];
	st.shared.f64 	[%r7+64], %fd2;
	setp.gt.u32 	%p1, %r2, 1;
	@%p1 bra 	$L__BB2_2;
	ld.global.f64 	%fd3, [%rd2+128];
	st.shared.f64 	[%r7+128], %fd3;
$L__BB2_2:
	setp.gt.u32 	%p2, %r1, 1;
	@%p2 bra 	$L__BB2_4;
	ld.global.f64 	%fd4, [%rd1+16640];
	st.shared.f64 	[%r7+2304], %fd4;
	ld.global.f64 	%fd5, [%rd1+16704];
	st.shared.f64 	[%r7+2368], %fd5;
$L__BB2_4:
	or.b32  	%r17, %r1, %r2;
	and.b32  	%r18, %r17, 1022;
	setp.ne.s32 	%p3, %r18, 0;
	@%p3 bra 	$L__BB2_6;
	ld.global.f64 	%fd6, [%rd1+16768];
	st.shared.f64 	[%r7+2432], %fd6;
$L__BB2_6:
	cvta.to.global.u64 	%rd12, %rd4;
	cvta.to.global.u64 	%rd13, %rd3;
	and.b32  	%r19, %r1, 1;
	xor.b32  	%r20, %r19, 1;
	bar.sync 	0;
	add.s32 	%r21, %r19, %r5;
	add.s32 	%r22, %r21, 131;
	mul.wide.s32 	%rd14, %r22, 8;
	add.s64 	%rd15, %rd12, %rd14;
	ld.global.f64 	%fd7, [%rd15];
	shl.b32 	%r23, %r2, 1;
	or.b32  	%r24, %r23, %r19;
	shl.b32 	%r25, %r24, 3;
	add.s32 	%r26, %r6, %r25;
	ld.shared.f64 	%fd8, [%r26+8];
	add.f64 	%fd9, %fd7, %fd8;
	ld.shared.f64 	%fd10, [%r26+296];
	add.f64 	%fd11, %fd9, %fd10;
	ld.shared.f64 	%fd12, [%r26+144];
	add.f64 	%fd13, %fd11, %fd12;
	ld.shared.f64 	%fd14, [%r26+160];
	add.f64 	%fd15, %fd13, %fd14;
	mul.f64 	%fd16, %fd15, 0d3FD0000000000000;
	st.shared.f64 	[%r26+152], %fd16;
	bar.sync 	0;
	sub.s32 	%r27, %r3, %r19;
	add.s32 	%r28, %r27, %r4;
	add.s32 	%r29, %r28, 132;
	mul.wide.s32 	%rd16, %r29, 8;
	add.s64 	%rd17, %rd12, %rd16;
	ld.global.f64 	%fd17, [%rd17];
	or.b32  	%r30, %r1, 536870910;
	sub.s32 	%r31, %r23, %r30;
	shl.b32 	%r32, %r31, 3;
	add.s32 	%r33, %r6, %r32;
	ld.shared.f64 	%fd18, [%r33];
	add.f64 	%fd19, %fd17, %fd18;
	ld.shared.f64 	%fd20, [%r33+288];
	add.f64 	%fd21, %fd19, %fd20;
	or.b32  	%r34, %r23, %r20;
	shl.b32 	%r35, %r34, 3;
	add.s32 	%r36, %r6, %r35;
	ld.shared.f64 	%fd22, [%r36+144];
	add.f64 	%fd23, %fd21, %fd22;
	ld.shared.f64 	%fd24, [%r36+160];
	add.f64 	%fd25, %fd23, %fd24;
	mul.f64 	%fd26, %fd25, 0d3FD0000000000000;
	st.shared.f64 	[%r33+144], %fd26;
	bar.sync 	0;
	ld.shared.f64 	%fd27, [%r7+152];
	add.s64 	%rd19, %rd13, %rd7;
	st.global.f64 	[%rd19+1048], %fd27;
	ld.shared.f64 	%fd28, [%r7+216];
	st.global.f64 	[%rd19+1112], %fd28;
	ret;

}
	// .globl	_Z12UPDATE_RESIDPdS_PKdS_
.visible .entry _Z12UPDATE_RESIDPdS_PKdS_(
	.param .u64 .ptr .align 1 _Z12UPDATE_RESIDPdS_PKdS__param_0,
	.param .u64 .ptr .align 1 _Z12UPDATE_RESIDPdS_PKdS__param_1,
	.param .u64 .ptr .align 1 _Z12UPDATE_RESIDPdS_PKdS__param_2,
	.param .u64 .ptr .align 1 _Z12UPDATE_RESIDPdS_PKdS__param_3
)
{
	.reg .pred 	%p<4>;
	.reg .b32 	%r<17>;
	.reg .b64 	%rd<17>;
	.reg .b64 	%fd<18>;
	// demoted variable
	.shared .align 8 .b8 _ZZ12UPDATE_RESIDPdS_PKdS_E2xs[2592];
	ld.param.u64 	%rd5, [_Z12UPDATE_RESIDPdS_PKdS__param_1];
	ld.param.u64 	%rd3, [_Z12UPDATE_RESIDPdS_PKdS__param_2];
	ld.param.u64 	%rd4, [_Z12UPDATE_RESIDPdS_PKdS__param_3];
	cvta.to.global.u64 	%rd1, %rd5;
	mov.u32 	%r7, %ntid.y;
	mov.u32 	%r8, %ctaid.y;
	mov.u32 	%r1, %tid.y;
	mad.lo.s32 	%r9, %r7, %r8, %r1;
	mov.u32 	%r10, %ntid.x;
	mov.u32 	%r11, %ctaid.x;
	mov.u32 	%r2, %tid.x;
	mad.lo.s32 	%r3, %r10, %r11, %r2;
	mul.lo.s32 	%r4, %r9, 130;
	add.s32 	%r5, %r4, %r3;
	mul.wide.s32 	%rd6, %r5, 8;
	add.s64 	%rd2, %rd1, %rd6;
	ld.global.f64 	%fd1, [%rd2];
	mov.u32 	%r12, _ZZ12UPDATE_RESIDPdS_PKdS_E2xs;
	mad.lo.s32 	%r13, %r1, 144, %r12;
	shl.b32 	%r14, %r2, 3;
	add.s32 	%r6, %r13, %r14;
	st.shared.f64 	[%r6], %fd1;
	setp.gt.u32 	%p1, %r2, 1;
	@%p1 bra 	$L__BB3_2;
	cvt.s64.s32 	%rd7, %r4;
	cvt.s64.s32 	%rd8, %r3;
	add.s64 	%rd9, %rd8, %rd7;
	shl.b64 	%rd10, %rd9, 3;
	add.s64 	%rd11, %rd1, %rd10;
	ld.global.f64 	%fd2, [%rd11+128];
	st.shared.f64 	[%r6+128], %fd2;
$L__BB3_2:
	setp.gt.u32 	%p2, %r1, 1;
	@%p2 bra 	$L__BB3_4;
	ld.global.f64 	%fd3, [%rd2+16640];
	st.shared.f64 	[%r6+2304], %fd3;
$L__BB3_4:
	or.b32  	%r15, %r2, %r1;
	and.b32  	%r16, %r15, 1022;
	setp.ne.s32 	%p3, %r16, 0;
	@%p3 bra 	$L__BB3_6;
	ld.global.f64 	%fd4, [%rd2+16768];
	st.shared.f64 	[%r6+2432], %fd4;
$L__BB3_6:
	cvta.to.global.u64 	%rd12, %rd3;
	cvta.to.global.u64 	%rd13, %rd4;
	bar.sync 	0;
	ld.shared.f64 	%fd5, [%r6+152];
	mul.f64 	%fd6, %fd5, 0d4010000000000000;
	ld.shared.f64 	%fd7, [%r6+8];
	sub.f64 	%fd8, %fd6, %fd7;
	ld.shared.f64 	%fd9, [%r6+296];
	sub.f64 	%fd10, %fd8, %fd9;
	ld.shared.f64 	%fd11, [%r6+144];
	sub.f64 	%fd12, %fd10, %fd11;
	ld.shared.f64 	%fd13, [%r6+160];
	sub.f64 	%fd14, %fd12, %fd13;
	add.s64 	%rd15, %rd12, %rd6;
	ld.global.f64 	%fd15, [%rd15+1048];
	sub.f64 	%fd16, %fd14, %fd15;
	mul.f64 	%fd17, %fd16, %fd16;
	add.s64 	%rd16, %rd13, %rd6;
	st.global.f64 	[%rd16+1048], %fd17;
	ret;

}
	// .globl	_Z7L2_NORMPdPf
.visible .entry _Z7L2_NORMPdPf(
	.param .u64 .ptr .align 1 _Z7L2_NORMPdPf_param_0,
	.param .u64 .ptr .align 1 _Z7L2_NORMPdPf_param_1
)
{
	.reg .pred 	%p<5>;
	.reg .b32 	%r<21>;
	.reg .b32 	%f<3>;
	.reg .b64 	%rd<7>;
	.reg .b64 	%fd<6>;
	// demoted variable
	.shared .align 8 .b8 _ZZ7L2_NORMPdPfE4data[2048];
	ld.param.u64 	%rd2, [_Z7L2_NORMPdPf_param_0];
	ld.param.u64 	%rd1, [_Z7L2_NORMPdPf_param_1];
	cvta.to.global.u64 	%rd3, %rd2;
	mov.u32 	%r6, %ntid.x;
	mov.u32 	%r7, %tid.y;
	mov.u32 	%r8, %tid.x;
	mad.lo.s32 	%r1, %r6, %r7, %r8;
	mov.u32 	%r9, %ntid.y;
	mov.u32 	%r10, %ctaid.y;
	mad.lo.s32 	%r11, %r9, %r10, %r7;
	mov.u32 	%r12, %ctaid.x;
	mad.lo.s32 	%r13, %r6, %r12, %r8;
	mad.lo.s32 	%r14, %r11, 130, %r13;
	add.s32 	%r15, %r14, 131;
	mul.wide.s32 	%rd4, %r15, 8;
	add.s64 	%rd5, %rd3, %rd4;
	ld.global.f64 	%fd1, [%rd5];
	shl.b32 	%r16, %r1, 3;
	mov.u32 	%r17, _ZZ7L2_NORMPdPfE4data;
	add.s32 	%r2, %r17, %r16;
	st.shared.f64 	[%r2], %fd1;
	bar.sync 	0;
	mul.lo.s32 	%r20, %r6, %r9;
	setp.lt.u32 	%p1, %r20, 2;
	@%p1 bra 	$L__BB4_4;
$L__BB4_1:
	shr.u32 	%r5, %r20, 1;
	setp.ge.u32 	%p2, %r1, %r5;
	@%p2 bra 	$L__BB4_3;
	shl.b32 	%r18, %r5, 3;
	add.s32 	%r19, %r2, %r18;
	ld.shared.f64 	%fd2, [%r19];
	ld.shared.f64 	%fd3, [%r2];
	add.f64 	%fd4, %fd2, %fd3;
	st.shared.f64 	[%r2], %fd4;
$L__BB4_3:
	bar.sync 	0;
	setp.gt.u32 	%p3, %r20, 3;
	mov.u32 	%r20, %r5;
	@%p3 bra 	$L__BB4_1;
$L__BB4_4:
	setp.ne.s32 	%p4, %r1, 0;
	@%p4 bra 	$L__BB4_6;
	ld.shared.f64 	%fd5, [_ZZ7L2_NORMPdPfE4data];
	cvt.rn.f32.f64 	%f1, %fd5;
	cvta.to.global.u64 	%rd6, %rd1;
	atom.global.add.f32 	%f2, [%rd6], %f1;
$L__BB4_6:
	ret;

}
	// .globl	_ZN3cub18CUB_300001_SM_10006detail11EmptyKernelIvEEvv
.visible .entry _ZN3cub18CUB_300001_SM_10006detail11EmptyKernelIvEEvv()
{


	ret;

}
	// .globl	_ZN3cub18CUB_300001_SM_10006detail6reduce28DeviceReduceSingleTileKernelINS2_10policy_hubIdjN4cuda3std3__44plusIdEEE10Policy1000EN6thrust24THRUST_300001_SM_1000_NS10device_ptrIdEEPdjS9_ddNS7_10__identityEEEvT0_T1_T2_T3_T4_T6_
.visible .entry _ZN3cub18CUB_300001_SM_10006detail6reduce28DeviceReduceSingleTileKernelINS2_10policy_hubIdjN4cuda3std3__44plusIdEEE10Policy1000EN6thrust24THRUST_300001_SM_1000_NS10device_ptrIdEEPdjS9_ddNS7_10__identityEEEvT0_T1_T2_T3_T4_T6_(
	.param .align 8 .b8 _ZN3cub18CUB_300001_SM_10006detail6reduce28DeviceReduceSingleTileKernelINS2_10policy_hubIdjN4cuda3std3__44plusIdEEE10Policy1000EN6thrust24THRUST_300001_SM_1000_NS10device_ptrIdEEPdjS9_ddNS7_10__identityEEEvT0_T1_T2_T3_T4_T6__param_0[8],
	.param .u64 .ptr .align 1 _ZN3cub18CUB_300001_SM_10006detail6reduce28DeviceReduceSingleTileKernelINS2_10policy_hubIdjN4cuda3std3__44plusIdEEE10Policy1000EN6thrust24THRUST_300001_SM_1000_NS10device_ptrIdEEPdjS9_ddNS7_10__identityEEEvT0_T1_T2_T3_T4_T6__param_1,
	.param .u32 _ZN3cub18CUB_300001_SM_10006detail6reduce28DeviceReduceSingleTileKernelINS2_10policy_hubIdjN4cuda3std3__44plusIdEEE10Policy1000EN6thrust24THRUST_300001_SM_1000_NS10device_ptrIdEEPdjS9_ddNS7_10__identityEEEvT0_T1_T2_T3_T4_T6__param_2,
	.param .align 1 .b8 _ZN3cub18CUB_300001_SM_10006detail6reduce28DeviceReduceSingleTileKernelINS2_10policy_hubIdjN4cuda3std3__44plusIdEEE10Policy1000EN6thrust24THRUST_300001_SM_1000_NS10device_ptrIdEEPdjS9_ddNS7_10__identityEEEvT0_T1_T2_T3_T4_T6__param_3[1],
	.param .f64 _ZN3cub18CUB_300001_SM_10006detail6reduce28DeviceReduceSingleTileKernelINS2_10policy_hubIdjN4cuda3std3__44plusIdEEE10Policy1000EN6thrust24THRUST_300001_SM_1000_NS10device_ptrIdEEPdjS9_ddNS7_10__identityEEEvT0_T1_T2_T3_T4_T6__param_4,
	.param .align 1 .b8 _ZN3cub18CUB_300001_SM_10006detail6reduce28DeviceReduceSingleTileKernelINS2_10policy_hubIdjN4cuda3std3__44plusIdEEE10Policy1000EN6thrust24THRUST_300001_SM_1000_NS10device_ptrIdEEPdjS9_ddNS7_10__identityEEEvT0_T1_T2_T3_T4_T6__param_5[1]
)
.maxntid 640
.minnctapersm 1
{
	.reg .pred 	%p<71>;
	.reg .b32 	%r<288>;
	.reg .b64 	%rd<114>;
	.reg .b64 	%fd<380>;
	// demoted variable
	.shared .align 8 .b8 _ZZN3cub18CUB_300001_SM_10006detail6reduce28DeviceReduceSingleTileKernelINS2_10policy_hubIdjN4cuda3std3__44plusIdEEE10Policy1000EN6thrust24THRUST_300001_SM_1000_NS10device_ptrIdEEPdjS9_ddNS7_10__identityEEEvT0_T1_T2_T3_T4_T6_E12temp_storage[192];
	ld.param.u64 	%rd9, [_ZN3cub18CUB_300001_SM_10006detail6reduce28DeviceReduceSingleTileKernelINS2_10policy_hubIdjN4cuda3std3__44plusIdEEE10Policy1000EN6thrust24THRUST_300001_SM_1000_NS10device_ptrIdEEPdjS9_ddNS7_10__identityEEEvT0_T1_T2_T3_T4_T6__param_0];
	ld.param.u64 	%rd10, [_ZN3cub18CUB_300001_SM_10006detail6reduce28DeviceReduceSingleTileKernelINS2_10policy_hubIdjN4cuda3std3__44plusIdEEE10Policy1000EN6thrust24THRUST_300001_SM_1000_NS10device_ptrIdEEPdjS9_ddNS7_10__identityEEEvT0_T1_T2_T3_T4_T6__param_1];
	ld.param.u32 	%r51, [_ZN3cub18CUB_300001_SM_10006detail6reduce28DeviceReduceSingleTileKernelINS2_10policy_hubIdjN4cuda3std3__44plusIdEEE10Policy1000EN6thrust24THRUST_300001_SM_1000_NS10device_ptrIdEEPdjS9_ddNS7_10__identityEEEvT0_T1_T2_T3_T4_T6__param_2];
	ld.param.f64 	%fd42, [_ZN3cub18CUB_300001_SM_10006detail6reduce28DeviceReduceSingleTileKernelINS2_10policy_hubIdjN4cuda3std3__44plusIdEEE10Policy1000EN6thrust24THRUST_300001_SM_1000_NS10device_ptrIdEEPdjS9_ddNS7_10__identityEEEvT0_T1_T2_T3_T4_T6__param_4];
	cvta.to.global.u64 	%rd1, %rd10;
	setp.ne.s32 	%p1, %r51, 0;
	@%p1 bra 	$L__BB6_3;
	mov.u32 	%r270, %tid.x;
	setp.ne.s32 	%p70, %r270, 0;
	@%p70 bra 	$L__BB6_52;
	st.global.f64 	[%rd1], %fd42;
	bra.uni 	$L__BB6_52;
$L__BB6_3:
	cvta.to.global.u64 	%rd2, %rd9;
	setp.gt.u32 	%p2, %r51, 5119;
	@%p2 bra 	$L__BB6_28;
	mov.u32 	%r1, %tid.x;
	setp.ge.u32 	%p24, %r1, %r51;
	mov.f64 	%fd367, 0d0000000000000000;
	mov.u32 	%r274, %r1;
	@%p24 bra 	$L__BB6_6;
	mul.wide.u32 	%rd83, %r1, 8;
	add.s64 	%rd84, %rd2, %rd83;
	ld.global.f64 	%fd367, [%rd84];
	add.s32 	%r274, %r1, 640;
$L__BB6_6:
	setp.ge.u32 	%p25, %r274, %r51;
	@%p25 bra 	$L__BB6_19;
	not.b32 	%r146, %r274;
	add.s32 	%r147, %r51, %r146;
	mul.hi.u32 	%r148, %r147, -858993459;
	shr.u32 	%r149, %r148, 9;
	add.s32 	%r4, %r149, 1;
	and.b32  	%r5, %r4, 15;
	setp.lt.u32 	%p26, %r147, 9600;
	@%p26 bra 	$L__BB6_10;
	and.b32  	%r150, %r4, 16777200;
	neg.s32 	%r272, %r150;
	mul.wide.u32 	%rd85, %r274, 8;
	add.s64 	%rd86, %rd85, %rd2;
	add.s64 	%rd112, %rd86, 40960;
$L__BB6_9:
	.pragma "nounroll";
	ld.global.f64 	%fd181, [%rd112+-40960];
	add.f64 	%fd182, %fd367, %fd181;
	ld.global.f64 	%fd183, [%rd112+-35840];
	add.f64 	%fd184, %fd182, %fd183;
	ld.global.f64 	%fd185, [%rd112+-30720];
	add.f64 	%fd186, %fd184, %fd185;
	ld.global.f64 	%fd187, [%rd112+-25600];
	add.f64 	%fd188, %fd186, %fd187;
	ld.global.f64 	%fd189, [%rd112+-20480];
	add.f64 	%fd190, %fd188, %fd189;
	ld.global.f64 	%fd191, [%rd112+-15360];
	add.f64 	%fd192, %fd190, %fd191;
	ld.global.f64 	%fd193, [%rd112+-10240];
	add.f64 	%fd194, %fd192, %fd193;
	ld.global.f64 	%fd195, [%rd112+-5120];
	add.f64 	%fd196, %fd194, %fd195;
	ld.global.f64 	%fd197, [%rd112];
	add.f64 	%fd198, %fd196, %fd197;
	ld.global.f64 	%fd199, [%rd112+5120];
	add.f64 	%fd200, %fd198, %fd199;
	ld.global.f64 	%fd201, [%rd112+10240];
	add.f64 	%fd202, %fd200, %fd201;
	ld.global.f64 	%fd203, [%rd112+15360];
	add.f64 	%fd204, %fd202, %fd203;
	ld.global.f64 	%fd205, [%rd112+20480];
	add.f64 	%fd206, %fd204, %fd205;
	ld.global.f64 	%fd207, [%rd112+25600];
	add.f64 	%fd208, %fd206, %fd207;
	ld.global.f64 	%fd209, [%rd112+30720];
	add.f64 	%fd210, %fd208, %fd209;
	ld.global.f64 	%fd211, [%rd112+35840];
	add.f64 	%fd367, %fd210, %fd211;
	add.s32 	%r274, %r274, 10240;
	add.s32 	%r272, %r272, 16;
	add.s64 	%rd112, %rd112, 81920;
	setp.ne.s32 	%p27, %r272, 0;
	@%p27 bra 	$L__BB6_9;
$L__BB6_10:
	setp.eq.s32 	%p28, %r5, 0;
	@%p28 bra 	$L__BB6_19;
	and.b32  	%r12, %r4, 7;
	setp.lt.u32 	%p29, %r5, 8;
	@%p29 bra 	$L__BB6_13;
	mul.wide.u32 	%rd87, %r274, 8;
	add.s64 	%rd88, %rd2, %rd87;
	ld.global.f64 	%fd213, [%rd88];
	add.f64 	%fd214, %fd367, %fd213;
	ld.global.f64 	%fd215, [%rd88+5120];
	add.f64 	%fd216, %fd214, %fd215;
	ld.global.f64 	%fd217, [%rd88+10240];
	add.f64 	%fd218, %fd216, %fd217;
	ld.global.f64 	%fd219, [%rd88+15360];
	add.f64 	%fd220, %fd218, %fd219;
	ld.global.f64 	%fd221, [%rd88+20480];
	add.f64 	%fd222, %fd220, %fd221;
	ld.global.f64 	%fd223, [%rd88+25600];
	add.f64 	%fd224, %fd222, %fd223;
	ld.global.f64 	%fd225, [%rd88+30720];
	add.f64 	%fd226, %fd224, %fd225;
	ld.global.f64 	%fd227, [%rd88+35840];
	add.f64 	%fd367, %fd226, %fd227;
	add.s32 	%r274, %r274, 5120;
$L__BB6_13:
	setp.eq.s32 	%p30, %r12, 0;
	@%p30 bra 	$L__BB6_19;
	and.b32  	%r15, %r4, 3;
	setp.lt.u32 	%p31, %r12, 4;
	@%p31 bra 	$L__BB6_16;
	mul.wide.u32 	%rd89, %r274, 8;
	add.s64 	%rd90, %rd2, %rd89;
	ld.global.f64 	%fd229, [%rd90];
	add.f64 	%fd230, %fd367, %fd229;
	ld.global.f64 	%fd231, [%rd90+5120];
	add.f64 	%fd232, %fd230, %fd231;
	ld.global.f64 	%fd233, [%rd90+10240];
	add.f64 	%fd234, %fd232, %fd233;
	ld.global.f64 	%fd235, [%rd90+15360];
	add.f64 	%fd367, %fd234, %fd235;
	add.s32 	%r274, %r274, 2560;
$L__BB6_16:
	setp.eq.s32 	%p32, %r15, 0;
	@%p32 bra 	$L__BB6_19;
	mul.wide.u32 	%rd91, %r274, 8;
	add.s64 	%rd113, %rd2, %rd91;
	neg.s32 	%r277, %r15;
$L__BB6_18:
	.pragma "nounroll";
	ld.global.f64 	%fd236, [%rd113];
	add.f64 	%fd367, %fd367, %fd236;
	add.s64 	%rd113, %rd113, 5120;
	add.s32 	%r277, %r277, 1;
	setp.ne.s32 	%p33, %r277, 0;
	@%p33 bra 	$L__BB6_18;
$L__BB6_19:
	setp.lt.u32 	%p34, %r51, 640;
	@%p34 bra 	$L__BB6_24;
	// begin inline asm
	mov.u32 %r214, %laneid;
	// end inline asm
	mov.b64 	%rd102, %fd367;
	mov.b64 	{%r216, %r221}, %rd102;
	mov.b32 	%r222, 1;
	mov.b32 	%r263, 31;
	mov.b32 	%r264, -1;
	// begin inline asm
	shfl.sync.down.b32 %r215, %r216, %r222, %r263, %r264;
	// end inline asm
	// begin inline asm
	shfl.sync.down.b32 %r220, %r221, %r222, %r263, %r264;
	// end inline asm
	mov.b64 	%rd103, {%r215, %r220};
	mov.b64 	%fd307, %rd103;
	setp.gt.s32 	%p62, %r214, 30;
	add.f64 	%fd308, %fd367, %fd307;
	selp.f64 	%fd309, %fd367, %fd308, %p62;
	mov.b64 	%rd104, %fd309;
	mov.b64 	{%r226, %r231}, %rd104;
	mov.b32 	%r232, 2;
	// begin inline asm
	shfl.sync.down.b32 %r225, %r226, %r232, %r263, %r264;
	// end inline asm
	// begin inline asm
	shfl.sync.down.b32 %r230, %r231, %r232, %r263, %r264;
	// end inline asm
	mov.b64 	%rd105, {%r225, %r230};
	mov.b64 	%fd310, %rd105;
	setp.gt.s32 	%p63, %r214, 29;
	add.f64 	%fd311, %fd309, %fd310;
	selp.f64 	%fd312, %fd309, %fd311, %p63;
	mov.b64 	%rd106, %fd312;
	mov.b64 	{%r236, %r241}, %rd106;
	mov.b32 	%r242, 4;
	// begin inline asm
	shfl.sync.down.b32 %r235, %r236, %r242, %r263, %r264;
	// end inline asm
	// begin inline asm
	shfl.sync.down.b32 %r240, %r241, %r242, %r263, %r264;
	// end inline asm
	mov.b64 	%rd107, {%r235, %r240};
	mov.b64 	%fd313, %rd107;
	setp.gt.s32 	%p64, %r214, 27;
	add.f64 	%fd314, %fd312, %fd313;
	selp.f64 	%fd315, %fd312, %fd314, %p64;
	mov.b64 	%rd108, %fd315;
	mov.b64 	{%r246, %r251}, %rd108;
	mov.b32 	%r252, 8;
	// begin inline asm
	shfl.sync.down.b32 %r245, %r246, %r252, %r263, %r264;
	// end inline asm
	// begin inline asm
	shfl.sync.down.b32 %r250, %r251, %r252, %r263, %r264;
	// end inline asm
	mov.b64 	%rd109, {%r245, %r250};
	mov.b64 	%fd316, %rd109;
	setp.gt.s32 	%p65, %r214, 23;
	add.f64 	%fd317, %fd315, %fd316;
	selp.f64 	%fd318, %fd315, %fd317, %p65;
	mov.b64 	%rd110, %fd318;
	mov.b64 	{%r256, %r261}, %rd110;
	mov.b32 	%r262, 16;
	// begin inline asm
	shfl.sync.down.b32 %r255, %r256, %r262, %r263, %r264;
	// end inline asm
	// begin inline asm
	shfl.sync.down.b32 %r260, %r261, %r262, %r263, %r264;
	// end inline asm
	mov.b64 	%rd111, {%r255, %r260};
	mov.b64 	%fd319, %rd111;
	setp.gt.s32 	%p66, %r214, 15;
	add.f64 	%fd16, %fd318, %fd319;
	selp.f64 	%fd379, %fd318, %fd16, %p66;
	setp.ne.s32 	%p67, %r214, 0;
	@%p67 bra 	$L__BB6_22;
	shr.u32 	%r265, %r1, 2;
	and.b32  	%r266, %r265, 248;
	mov.u32 	%r267, _ZZN3cub18CUB_300001_SM_10006detail6reduce28DeviceReduceSingleTileKernelINS2_10policy_hubIdjN4cuda3std3__44plusIdEEE10Policy1000EN6thrust24THRUST_300001_SM_1000_NS10device_ptrIdEEPdjS9_ddNS7_10__identityEEEvT0_T1_T2_T3_T4_T6_E12temp_storage;
	add.s32 	%r268, %r267, %r266;
	st.shared.f64 	[%r268+24], %fd16;
$L__BB6_22:
	bar.sync 	0;
	setp.ne.s32 	%p68, %r1, 0;
	@%p68 bra 	$L__BB6_50;
	ld.shared.f64 	%fd320, [_ZZN3cub18CUB_300001_SM_10006detail6reduce28DeviceReduceSingleTileKernelINS2_10policy_hubIdjN4cuda3std3__44plusIdEEE10Policy1000EN6thrust24THRUST_300001_SM_1000_NS10device_ptrIdEEPdjS9_ddNS7_10__identityEEEvT0_T1_T2_T3_T4_T6_E12temp_storage+32];
	add.f64 	%fd321, %fd379, %fd320;
	ld.shared.f64 	%fd322, [_ZZN3cub18CUB_300001_SM_10006detail6reduce28DeviceReduceSingleTileKernelINS2_10policy_hubIdjN4cuda3std3__44plusIdEEE10Policy1000EN6thrust24THRUST_300001_SM_1000_NS10device_ptrIdEEPdjS9_ddNS7_10__identityEEEvT0_T1_T2_T3_T4_T6_E12temp_storage+40];
	add.f64 	%fd323, %fd321, %fd322;
	ld.shared.f64 	%fd324, [_ZZN3cub18CUB_300001_SM_10006detail6reduce28DeviceReduceSingleTileKernelINS2_10policy_hubIdjN4cuda3std3__44plusIdEEE10Policy1000EN6thrust24THRUST_300001_SM_1000_NS10device_ptrIdEEPdjS9_ddNS7_10__identityEEEvT0_T1_T2_T3_T4_T6_E12temp_storage+48];
	add.f64 	%fd325, %fd323, %fd324;
	ld.shared.f64 	%fd326, [_ZZN3cub18CUB_300001_SM_10006detail6reduce28DeviceReduceSingleTileKernelINS2_10policy_hubIdjN4cuda3std3__44plusIdEEE10Policy1000EN6thrust24THRUST_300001_SM_1000_NS10device_ptrIdEEPdjS9_ddNS7_10__identityEEEvT0_T1_T2_T3_T4_T6_E12temp_storage+56];
	add.f64 	%fd327, %fd325, %fd326;
	ld.shared.f64 	%fd328, [_ZZN3cub18CUB_300001_SM_10006detail6reduce28DeviceReduceSingleTileKernelINS2_10policy_hubIdjN4cuda3std3__44plusIdEEE10Policy1000EN6thrust24THRUST_300001_SM_1000_NS10device_ptrIdEEPdjS9_ddNS7_10__identityEEEvT0_T1_T2_T3_T4_T6_E12temp_storage+64];
	add.f64 	%fd329, %fd327, %fd328;
	ld.shared.f64 	%fd330, [_ZZN3cub18CUB_300001_SM_10006detail6reduce28DeviceReduceSingleTileKernelINS2_10policy_hubIdjN4cuda3std3__44plusIdEEE10Policy1000EN6thrust24THRUST_300001_SM_1000_NS10device_ptrIdEEPdjS9_ddNS7_10__identityEEEvT0_T1_T2_T3_T4_T6_E12temp_storage+72];
	add.f64 	%fd331, %fd329, %fd330;
	ld.shared.f64 	%fd332, [_ZZN3cub18CUB_300001_SM_10006detail6reduce28DeviceReduceSingleTileKernelINS2_10policy_hubIdjN4cuda3std3__44plusIdEEE10Policy1000EN6thrust24THRUST_300001_SM_1000_NS10device_ptrIdEEPdjS9_ddNS7_10__identityEEEvT0_T1_T2_T3_T4_T6_E12temp_storage+80];
	add.f64 	%fd333, %fd331, %fd332;
	ld.shared.f64 	%fd334, [_ZZN3cub18CUB_300001_SM_10006detail6reduce28DeviceReduceSingleTileKernelINS2_10policy_hubIdjN4cuda3std3__44plusIdEEE10Policy1000EN6thrust24THRUST_300001_SM_1000_NS10device_ptrIdEEPdjS9_ddNS7_10__identityEEEvT0_T1_T2_T3_T4_T6_E12temp_storage+88];
	add.f64 	%fd335, %fd333, %fd334;
	ld.shared.f64 	%fd336, [_ZZN3cub18CUB_300001_SM_10006detail6reduce28DeviceReduceSingleTileKernelINS2_10policy_hubIdjN4cuda3std3__44plusIdEEE10Policy1000EN6thrust24THRUST_300001_SM_1000_NS10device_ptrIdEEPdjS9_ddNS7_10__identityEEEvT0_T1_T2_T3_T4_T6_E12temp_storage+96];
	add.f64 	%fd337, %fd335, %fd336;
	ld.shared.f64 	%fd338, [_ZZN3cub18CUB_300001_SM_10006detail6reduce28DeviceReduceSingleTileKernelINS2_10policy_hubIdjN4cuda3std3__44plusIdEEE10Policy1000EN6thrust24THRUST_300001_SM_1000_NS10device_ptrIdEEPdjS9_ddNS7_10__identityEEEvT0_T1_T2_T3_T4_T6_E12temp_storage+104];
	add.f64 	%fd339, %fd337, %fd338;
	ld.shared.f64 	%fd340, [_ZZN3cub18CUB_300001_SM_10006detail6reduce28DeviceReduceSingleTileKernelINS2_10policy_hubIdjN4cuda3std3__44plusIdEEE10Policy1000EN6thrust24THRUST_300001_SM_1000_NS10device_ptrIdEEPdjS9_ddNS7_10__identityEEEvT0_T1_T2_T3_T4_T6_E12temp_storage+112];
	add.f64 	%fd341, %fd339, %fd340;
	ld.shared.f64 	%fd342, [_ZZN3cub18CUB_300001_SM_10006detail6reduce28DeviceReduceSingleTileKernelINS2_10policy_hubIdjN4cuda3std3__44plusIdEEE10Policy1000EN6thrust24THRUST_300001_SM_1000_NS10device_ptrIdEEPdjS9_ddNS7_10__identityEEEvT0_T1_T2_T3_T4_T6_E12temp_storage+120];
	add.f64 	%fd343, %fd341, %fd342;
	ld.shared.f64 	%fd344, [_ZZN3cub18CUB_300001_SM_10006detail6reduce28DeviceReduceSingleTileKernelINS2_10policy_hubIdjN4cuda3std3__44plusIdEEE10Policy1000EN6thrust24THRUST_300001_SM_1000_NS10device_ptrIdEEPdjS9_ddNS7_10__identityEEEvT0_T1_T2_T3_T4_T6_E12temp_storage+128];
	add.f64 	%fd345, %fd343, %fd344;
	ld.shared.f64 	%fd346, [_ZZN3cub18CUB_300001_SM_10006detail6reduce28DeviceReduceSingleTileKernelINS2_10policy_hubIdjN4cuda3std3__44plusIdEEE10Policy1000EN6thrust24THRUST_300001_SM_1000_NS10device_ptrIdEEPdjS9_ddNS7_10__identityEEEvT0_T1_T2_T3_T4_T6_E12temp_storage+136];
	add.f64 	%fd347, %fd345, %fd346;
	ld.shared.f64 	%fd348, [_ZZN3cub18CUB_300001_SM_10006detail6reduce28DeviceReduceSingleTileKernelINS2_10policy_hubIdjN4cuda3std3__44plusIdEEE10Policy1000EN6thrust24THRUST_300001_SM_1000_NS10device_ptrIdEEPdjS9_ddNS7_10__identityEEEvT0_T1_T2_T3_T4_T6_E12temp_storage+144];
	add.f64 	%fd349, %fd347, %fd348;
	ld.shared.f64 	%fd350, [_ZZN3cub18CUB_300001_SM_10006detail6reduce28DeviceReduceSingleTileKernelINS2_10policy_hubIdjN4cuda3std3__44plusIdEEE10Policy1000EN6thrust24THRUST_300001_SM_1000_NS10device_ptrIdEEPdjS9_ddNS7_10__identityEEEvT0_T1_T2_T3_T4_T6_E12temp_storage+152];
	add.f64 	%fd351, %fd349, %fd350;
	ld.shared.f64 	%fd352, [_ZZN3cub18CUB_300001_SM_10006detail6reduce28DeviceReduceSingleTileKernelINS2_10policy_hubIdjN4cuda3std3__44plusIdEEE10Policy1000EN6thrust24THRUST_300001_SM_1000_NS10device_ptrIdEEPdjS9_ddNS7_10__identityEEEvT0_T1_T2_T3_T4_T6_E12temp_storage+160];
	add.f64 	%fd353, %fd351, %fd352;
	ld.shared.f64 	%fd354, [_ZZN3cub18CUB_300001_SM_10006detail6reduce28DeviceReduceSingleTileKernelINS2_10policy_hubIdjN4cuda3std3__44plusIdEEE10Policy1000EN6thrust24THRUST_300001_SM_1000_NS10device_ptrIdEEPdjS9_ddNS7_10__identityEEEvT0_T1_T2_T3_T4_T6_E12temp_storage+168];
	add.f64 	%fd355, %fd353, %fd354;
	ld.shared.f64 	%fd356, [_ZZN3cub18CUB_300001_SM_10006detail6reduce28DeviceReduceSingleTileKernelINS2_10policy_hubIdjN4cuda3std3__44plusIdEEE10Policy1000EN6thrust24THRUST_300001_SM_1000_NS10device_ptrIdEEPdjS9_ddNS7_10__identityEEEvT0_T1_T2_T3_T4_T6_E12temp_storage+176];
	add.f64 	%fd379, %fd355, %fd356;
	bra.uni 	$L__BB6_50;
$L__BB6_24:
	// begin inline asm
	mov.u32 %r151, %laneid;
	// end inline asm
	and.b32  	%r202, %r1, 992;
	add.s32 	%r203, %r202, 32;
	setp.gt.u32 	%p35, %r203, %r51;
	not.b32 	%r204, %r202;
	add.s32 	%r205, %r51, %r204;
	selp.b32 	%r200, %r205, 31, %p35;
	mov.b64 	%rd92, %fd367;
	mov.b64 	{%r153, %r158}, %rd92;
	mov.b32 	%r159, 1;
	mov.b32 	%r201, -1;
	// begin inline asm
	shfl.sync.down.b32 %r152, %r153, %r159, %r200, %r201;
	// end inline asm
	// begin inline asm
	shfl.sync.down.b32 %r157, %r158, %r159, %r200, %r201;
	// end inline asm
	mov.b64 	%rd93, {%r152, %r157};
	mov.b64 	%fd237, %rd93;
	setp.lt.s32 	%p36, %r151, %r200;
	add.f64 	%fd238, %fd367, %fd237;
	selp.f64 	%fd239, %fd238, %fd367, %p36;
	mov.b64 	%rd94, %fd239;
	mov.b64 	{%r163, %r168}, %rd94;
	mov.b32 	%r169, 2;
	// begin inline asm
	shfl.sync.down.b32 %r162, %r163, %r169, %r200, %r201;
	// end inline asm
	// begin inline asm
	shfl.sync.down.b32 %r167, %r168, %r169, %r200, %r201;
	// end inline asm
	mov.b64 	%rd95, {%r162, %r167};
	mov.b64 	%fd240, %rd95;
	add.s32 	%r206, %r151, 2;
	setp.gt.s32 	%p37, %r206, %r200;
	add.f64 	%fd241, %fd239, %fd240;
	selp.f64 	%fd242, %fd239, %fd241, %p37;
	mov.b64 	%rd96, %fd242;
	mov.b64 	{%r173, %r178}, %rd96;
	mov.b32 	%r179, 4;
	// begin inline asm
	shfl.sync.down.b32 %r172, %r173, %r179, %r200, %r201;
	// end inline asm
	// begin inline asm
	shfl.sync.down.b32 %r177, %r178, %r179, %r200, %r201;
	// end inline asm
	mov.b64 	%rd97, {%r172, %r177};
	mov.b64 	%fd243, %rd97;
	add.s32 	%r207, %r151, 4;
	setp.gt.s32 	%p38, %r207, %r200;
	add.f64 	%fd244, %fd242, %fd243;
	selp.f64 	%fd245, %fd242, %fd244, %p38;
	mov.b64 	%rd98, %fd245;
	mov.b64 	{%r183, %r188}, %rd98;
	mov.b32 	%r189, 8;
	// begin inline asm
	shfl.sync.down.b32 %r182, %r183, %r189, %r200, %r201;
	// end inline asm
	// begin inline asm
	shfl.sync.down.b32 %r187, %r188, %r189, %r200, %r201;
	// end inline asm
	mov.b64 	%rd99, {%r182, %r187};
	mov.b64 	%fd246, %rd99;
	add.s32 	%r208, %r151, 8;
	setp.gt.s32 	%p39, %r208, %r200;
	add.f64 	%fd247, %fd245, %fd246;
	selp.f64 	%fd248, %fd245, %fd247, %p39;
	mov.b64 	%rd100, %fd248;
	mov.b64 	{%r193, %r198}, %rd100;
	mov.b32 	%r199, 16;
	// begin inline asm
	shfl.sync.down.b32 %r192, %r193, %r199, %r200, %r201;
	// end inline asm
	// begin inline asm
	shfl.sync.down.b32 %r197, %r198, %r199, %r200, %r201;
	// end inline asm
	mov.b64 	%rd101, {%r192, %r197};
	mov.b64 	%fd249, %rd101;
	add.s32 	%r209, %r151, 16;
	setp.gt.s32 	%p40, %r209, %r200;
	add.f64 	%fd250, %fd248, %fd249;
	selp.f64 	%fd379, %fd248, %fd250, %p40;
	setp.ne.s32 	%p41, %r151, 0;
	@%p41 bra 	$L__BB6_26;
	shr.u32 	%r210, %r1, 2;
	and.b32  	%r211, %r210, 248;
	mov.u32 	%r212, _ZZN3cub18CUB_300001_SM_10006detail6reduce28DeviceReduceSingleTileKernelINS2_10policy_hubIdjN4cuda3std3__44plusIdEEE10Policy1000EN6thrust24THRUST_300001_SM_1000_NS10device_ptrIdEEPdjS9_ddNS7_10__identityEEEvT0_T1_T2_T3_T4_T6_E12temp_storage;
	add.s32 	%r213, %r212, %r211;
	st.shared.f64 	[%r213+24], %fd379;
$L__BB6_26:
	bar.sync 	0;
	setp.ne.s32 	%p42, %r1, 0;
	@%p42 bra 	$L__BB6_50;
	setp.gt.u32 	%p43, %r51, 32;
	ld.shared.f64 	%fd251, [_ZZN3cub18CUB_300001_SM_10006detail6reduce28DeviceReduceSingleTileKernelINS2_10policy_hubIdjN4cuda3std3__44plusIdEEE10Policy1000EN6thrust24THRUST_300001_SM_1000_NS10device_ptrIdEEPdjS9_ddNS7_10__identityEEEvT0_T1_T2_T3_T4_T6_E12temp_storage+32];
	add.f64 	%fd252, %fd379, %fd251;
	selp.f64 	%fd253, %fd252, %fd379, %p43;
	setp.gt.u32 	%p44, %r51, 64;
	ld.shared.f64 	%fd254, [_ZZN3cub18CUB_300001_SM_10006detail6reduce28DeviceReduceSingleTileKernelINS2_10policy_hubIdjN4cuda3std3__44plusIdEEE10Policy1000EN6thrust24THRUST_300001_SM_1000_NS10device_ptrIdEEPdjS9_ddNS7_10__identityEEEvT0_T1_T2_T3_T4_T6_E12temp_storage+40];
	add.f64 	%fd255, %fd254, %fd253;
	selp.f64 	%fd256, %fd255, %fd253, %p44;
	setp.gt.u32 	%p45, %r51, 96;
	ld.shared.f64 	%fd257, [_ZZN3cub18CUB_300001_SM_10006detail6reduce28DeviceReduceSingleTileKernelINS2_10policy_hubIdjN4cuda3std3__44plusIdEEE10Policy1000EN6thrust24THRUST_300001_SM_1000_NS10device_ptrIdEEPdjS9_ddNS7_10__identityEEEvT0_T1_T2_T3_T4_T6_E12temp_storage+48];
	add.f64 	%fd258, %fd257, %fd256;
	selp.f64 	%fd259, %fd258, %fd256, %p45;
	setp.gt.u32 	%p46, %r51, 128;
	ld.shared.f64 	%fd260, [_ZZN3cub18CUB_300001_SM_10006detail6reduce28DeviceReduceSingleTileKernelINS2_10policy_hubIdjN4cuda3std3__44plusIdEEE10Policy1000EN6thrust24THRUST_300001_SM_1000_NS10device_ptrIdEEPdjS9_ddNS7_10__identityEEEvT0_T1_T2_T3_T4_T6_E12temp_storage+56];
	add.f64 	%fd261, %fd260, %fd259;
	selp.f64 	%fd262, %fd261, %fd259, %p46;
	setp.gt.u32 	%p47, %r51, 160;
	ld.shared.f64 	%fd263, [_ZZN3cub18CUB_300001_SM_10006detail6reduce28DeviceReduceSingleTileKernelINS2_10policy_hubIdjN4cuda3std3__44plusIdEEE10Policy1000EN6thrust24THRUST_300001_SM_1000_NS10device_ptrIdEEPdjS9_ddNS7_10__identityEEEvT0_T1_T2_T3_T4_T6_E12temp_storage+64];
	add.f64 	%fd264, %fd263, %fd262;
	selp.f64 	%fd265, %fd264, %fd262, %p47;
	setp.gt.u32 	%p48, %r51, 192;
	ld.shared.f64 	%fd266, [_ZZN3cub18CUB_300001_SM_10006detail6reduce28DeviceReduceSingleTileKernelINS2_10policy_hubIdjN4cuda3std3__44plusIdEEE10Policy1000EN6thrust24THRUST_300001_SM_1000_NS10device_ptrIdEEPdjS9_ddNS7_10__identityEEEvT0_T1_T2_T3_T4_T6_E12temp_storage+72];
	add.f64 	%fd267, %fd266, %fd265;
	selp.f64 	%fd268, %fd267, %fd265, %p48;
	setp.gt.u32 	%p49, %r51, 224;
	ld.shared.f64 	%fd269, [_ZZN3cub18CUB_300001_SM_10006detail6reduce28DeviceReduceSingleTileKernelINS2_10policy_hubIdjN4cuda3std3__44plusIdEEE10Policy1000EN6thrust24THRUST_300001_SM_1000_NS10device_ptrIdEEPdjS9_ddNS7_10__identityEEEvT0_T1_T2_T3_T4_T6_E12temp_storage+80];
	add.f64 	%fd270, %fd269, %fd268;
	selp.f64 	%fd271, %fd270, %fd268, %p49;
	setp.gt.u32 	%p50, %r51, 256;
	ld.shared.f64 	%fd272, [_ZZN3cub18CUB_300001_SM_10006detail6reduce28DeviceReduceSingleTileKernelINS2_10policy_hubIdjN4cuda3std3__44plusIdEEE10Policy1000EN6thrust24THRUST_300001_SM_1000_NS10device_ptrIdEEPdjS9_ddNS7_10__identityEEEvT0_T1_T2_T3_T4_T6_E12temp_storage+88];
	add.f64 	%fd273, %fd272, %fd271;
	selp.f64 	%fd274, %fd273, %fd271, %p50;
	setp.gt.u32 	%p51, %r51, 288;
	ld.shared.f64 	%fd275, [_ZZN3cub18CUB_300001_SM_10006detail6reduce28DeviceReduceSingleTileKernelINS2_10policy_hubIdjN4cuda3std3__44plusIdEEE10Policy1000EN6thrust24THRUST_300001_SM_1000_NS10device_ptrIdEEPdjS9_ddNS7_10__identityEEEvT0_T1_T2_T3_T4_T6_E12temp_storage+96];
	add.f64 	%fd276, %fd275, %fd274;
	selp.f64 	%fd277, %fd276, %fd274, %p51;
	setp.gt.u32 	%p52, %r51, 320;
	ld.shared.f64 	%fd278, [_ZZN3cub18CUB_300001_SM_10006detail6reduce28DeviceReduceSingleTileKernelINS2_10policy_hubIdjN4cuda3std3__44plusIdEEE10Policy1000EN6thrust24THRUST_300001_SM_1000_NS10device_ptrIdEEPdjS9_ddNS7_10__identityEEEvT0_T1_T2_T3_T4_T6_E12temp_storage+104];
	add.f64 	%fd279, %fd278, %fd277;
	selp.f64 	%fd280, %fd279, %fd277, %p52;
	setp.gt.u32 	%p53, %r51, 352;
	ld.shared.f64 	%fd281, [_ZZN3cub18CUB_300001_SM_10006detail6reduce28DeviceReduceSingleTileKernelINS2_10policy_hubIdjN4cuda3std3__44plusIdEEE10Policy1000EN6thrust24THRUST_300001_SM_1000_NS10device_ptrIdEEPdjS9_ddNS7_10__identityEEEvT0_T1_T2_T3_T4_T6_E12temp_storage+112];
	add.f64 	%fd282, %fd281, %fd280;
	selp.f64 	%fd283, %fd282, %fd280, %p53;
	setp.gt.u32 	%p54, %r51, 384;
	ld.shared.f64 	%fd284, [_ZZN3cub18CUB_300001_SM_10006detail6reduce28DeviceReduceSingleTileKernelINS2_10policy_hubIdjN4cuda3std3__44plusIdEEE10Policy1000EN6thrust24THRUST_300001_SM_1000_NS10device_ptrIdEEPdjS9_ddNS7_10__identityEEEvT0_T1_T2_T3_T4_T6_E12temp_storage+120];
	add.f64 	%fd285, %fd284, %fd283;
	selp.f64 	%fd286, %fd285, %fd283, %p54;
	setp.gt.u32 	%p55, %r51, 416;
	ld.shared.f64 	%fd287, [_ZZN3cub18CUB_300001_SM_10006detail6reduce28DeviceReduceSingleTileKernelINS2_10policy_hubIdjN4cuda3std3__44plusIdEEE10Policy1000EN6thrust24THRUST_300001_SM_1000_NS10device_ptrIdEEPdjS9_ddNS7_10__identityEEEvT0_T1_T2_T3_T4_T6_E12temp_storage+128];
	add.f64 	%fd288, %fd287, %fd286;
	selp.f64 	%fd289, %fd288, %fd286, %p55;
	setp.gt.u32 	%p56, %r51, 448;
	ld.shared.f64 	%fd290, [_ZZN3cub18CUB_300001_SM_10006detail6reduce28DeviceReduceSingleTileKernelINS2_10policy_hubIdjN4cuda3std3__44plusIdEEE10Policy1000EN6thrust24THRUST_300001_SM_1000_NS10device_ptrIdEEPdjS9_ddNS7_10__identityEEEvT0_T1_T2_T3_T4_T6_E12temp_storage+136];
	add.f64 	%fd291, %fd290, %fd289;
	selp.f64 	%fd292, %fd291, %fd289, %p56;
	setp.gt.u32 	%p57, %r51, 480;
	ld.shared.f64 	%fd293, [_ZZN3cub18CUB_300001_SM_10006detail6reduce28DeviceReduceSingleTileKernelINS2_10policy_hubIdjN4cuda3std3__44plusIdEEE10Policy1000EN6thrust24THRUST_300001_SM_1000_NS10device_ptrIdEEPdjS9_ddNS7_10__identityEEEvT0_T1_T2_T3_T4_T6_E12temp_storage+144];
	add.f64 	%fd294, %fd293, %fd292;
	selp.f64 	%fd295, %fd294, %fd292, %p57;
	setp.gt.u32 	%p58, %r51, 512;
	ld.shared.f64 	%fd296, [_ZZN3cub18CUB_300001_SM_10006detail6reduce28DeviceReduceSingleTileKernelINS2_10policy_hubIdjN4cuda3std3__44plusIdEEE10Policy1000EN6thrust24THRUST_300001_SM_1000_NS10device_ptrIdEEPdjS9_ddNS7_10__identityEEEvT0_T1_T2_T3_T4_T6_E12temp_storage+152];
	add.f64 	%fd297, %fd296, %fd295;
	selp.f64 	%fd298, %fd297, %fd295, %p58;
	setp.gt.u32 	%p59, %r51, 544;
	ld.shared.f64 	%fd299, [_ZZN3cub18CUB_300001_SM_10006detail6reduce28DeviceReduceSingleTileKernelINS2_10policy_hubIdjN4cuda3std3__44plusIdEEE10Policy1000EN6thrust24THRUST_300001_SM_1000_NS10device_ptrIdEEPdjS9_ddNS7_10__identityEEEvT0_T1_T2_T3_T4_T6_E12temp_storage+160];
	add.f64 	%fd300, %fd299, %fd298;
	selp.f64 	%fd301, %fd300, %fd298, %p59;
	setp.gt.u32 	%p60, %r51, 576;
	ld.shared.f64 	%fd302, [_ZZN3cub18CUB_300001_SM_10006detail6reduce28DeviceReduceSingleTileKernelINS2_10policy_hubIdjN4cuda3std3__44plusIdEEE10Policy1000EN6thrust24THRUST_300001_SM_1000_NS10device_ptrIdEEPdjS9_ddNS7_10__identityEEEvT0_T1_T2_T3_T4_T6_E12temp_storage+168];
	add.f64 	%fd303, %fd302, %fd301;
	selp.f64 	%fd304, %fd303, %fd301, %p60;
	setp.gt.u32 	%p61, %r51, 608;
	ld.shared.f64 	%fd305, [_ZZN3cub18CUB_300001_SM_10006detail6reduce28DeviceReduceSingleTileKernelINS2_10policy_hubIdjN4cuda3std3__44plusIdEEE10Policy1000EN6thrust24THRUST_300001_SM_1000_NS10device_ptrIdEEPdjS9_ddNS7_10__identityEEEvT0_T1_T2_T3_T4_T6_E12temp_storage+176];
	add.f64 	%fd306, %fd305, %fd304;
	selp.f64 	%fd379, %fd306, %fd304, %p61;
	bra.uni 	$L__BB6_50;
$L__BB6_28:
	mov.u32 	%r21, %tid.x;
	mul.wide.u32 	%rd11, %r21, 8;
	add.s64 	%rd12, %rd2, %rd11;
	ld.global.f64 	%fd43, [%rd12];
	ld.global.f64 	%fd44, [%rd12+5120];
	ld.global.f64 	%fd45, [%rd12+10240];
	ld.global.f64 	%fd46, [%rd12+15360];
	ld.global.f64 	%fd47, [%rd12+20480];
	ld.global.f64 	%fd48, [%rd12+25600];
	ld.global.f64 	%fd49, [%rd12+30720];
	ld.global.f64 	%fd50, [%rd12+35840];
	add.f64 	%fd51, %fd43, %fd44;
	add.f64 	%fd52, %fd51, %fd45;
	add.f64 	%fd53, %fd52, %fd46;
	add.f64 	%fd54, %fd53, %fd47;
	add.f64 	%fd55, %fd54, %fd48;
	add.f64 	%fd56, %fd55, %fd49;
	add.f64 	%fd378, %fd56, %fd50;
	add.s32 	%r22, %r51, -5120;
	setp.lt.u32 	%p3, %r22, 5120;
	mov.b32 	%r279, 5120;
	@%p3 bra 	$L__BB6_32;
	mov.b32 	%r279, 5120;
$L__BB6_30:
	add.s32 	%r54, %r21, %r279;
	mul.wide.u32 	%rd13, %r54, 8;
	add.s64 	%rd14, %rd2, %rd13;
	ld.global.f64 	%fd57, [%rd14];
	ld.global.f64 	%fd58, [%rd14+5120];
	ld.global.f64 	%fd59, [%rd14+10240];
	ld.global.f64 	%fd60, [%rd14+15360];
	ld.global.f64 	%fd61, [%rd14+20480];
	ld.global.f64 	%fd62, [%rd14+25600];
	ld.global.f64 	%fd63, [%rd14+30720];
	ld.global.f64 	%fd64, [%rd14+35840];
	add.f64 	%fd65, %fd378, %fd57;
	add.f64 	%fd66, %fd65, %fd58;
	add.f64 	%fd67, %fd66, %fd59;
	add.f64 	%fd68, %fd67, %fd60;
	add.f64 	%fd69, %fd68, %fd61;
	add.f64 	%fd70, %fd69, %fd62;
	add.f64 	%fd71, %fd70, %fd63;
	add.f64 	%fd378, %fd71, %fd64;
	sub.s32 	%r55, %r51, %r279;
	setp.lt.u32 	%p4, %r55, 5120;
	@%p4 bra 	$L__BB6_46;
	add.s32 	%r279, %r279, 5120;
	setp.le.u32 	%p5, %r279, %r22;
	@%p5 bra 	$L__BB6_30;
$L__BB6_32:
	setp.le.u32 	%p6, %r51, %r279;
	sub.s32 	%r56, %r51, %r279;
	setp.ge.s32 	%p7, %r21, %r56;
	or.pred  	%p8, %p6, %p7;
	@%p8 bra 	$L__BB6_46;
	not.b32 	%r58, %r21;
	add.s32 	%r59, %r51, %r58;
	sub.s32 	%r60, %r59, %r279;
	mul.hi.u32 	%r61, %r60, -858993459;
	shr.u32 	%r62, %r61, 9;
	add.s32 	%r26, %r62, 1;
	and.b32  	%r27, %r26, 15;
	setp.lt.u32 	%p9, %r60, 9600;
	mov.u32 	%r284, %r21;
	@%p9 bra 	$L__BB6_37;
	or.b32  	%r282, %r21, 5120;
	add.s32 	%r281, %r21, %r279;
	and.b32  	%r63, %r26, 16777200;
	neg.s32 	%r280, %r63;
$L__BB6_35:
	.pragma "nounroll";
	mul.wide.u32 	%rd15, %r281, 8;
	add.s64 	%rd16, %rd2, %rd15;
	ld.global.f64 	%fd73, [%rd16];
	add.f64 	%fd74, %fd378, %fd73;
	add.s32 	%r64, %r281, 640;
	mul.wide.u32 	%rd17, %r64, 8;
	add.s64 	%rd18, %rd2, %rd17;
	ld.global.f64 	%fd75, [%rd18];
	add.f64 	%fd76, %fd74, %fd75;
	add.s32 	%r65, %r281, 1280;
	mul.wide.u32 	%rd19, %r65, 8;
	add.s64 	%rd20, %rd2, %rd19;
	ld.global.f64 	%fd77, [%rd20];
	add.f64 	%fd78, %fd76, %fd77;
	add.s32 	%r66, %r281, 1920;
	mul.wide.u32 	%rd21, %r66, 8;
	add.s64 	%rd22, %rd2, %rd21;
	ld.global.f64 	%fd79, [%rd22];
	add.f64 	%fd80, %fd78, %fd79;
	add.s32 	%r67, %r281, 2560;
	mul.wide.u32 	%rd23, %r67, 8;
	add.s64 	%rd24, %rd2, %rd23;
	ld.global.f64 	%fd81, [%rd24];
	add.f64 	%fd82, %fd80, %fd81;
	add.s32 	%r68, %r281, 3200;
	mul.wide.u32 	%rd25, %r68, 8;
	add.s64 	%rd26, %rd2, %rd25;
	ld.global.f64 	%fd83, [%rd26];
	add.f64 	%fd84, %fd82, %fd83;
	add.s32 	%r69, %r281, 3840;
	mul.wide.u32 	%rd27, %r69, 8;
	add.s64 	%rd28, %rd2, %rd27;
	ld.global.f64 	%fd85, [%rd28];
	add.f64 	%fd86, %fd84, %fd85;
	add.s32 	%r70, %r281, 4480;
	mul.wide.u32 	%rd29, %r70, 8;
	add.s64 	%rd30, %rd2, %rd29;
	ld.global.f64 	%fd87, [%rd30];
	add.f64 	%fd88, %fd86, %fd87;
	add.s32 	%r71, %r281, 5120;
	mul.wide.u32 	%rd31, %r71, 8;
	add.s64 	%rd32, %rd2, %rd31;
	ld.global.f64 	%fd89, [%rd32];
	add.f64 	%fd90, %fd88, %fd89;
	add.s32 	%r72, %r281, 5760;
	mul.wide.u32 	%rd33, %r72, 8;
	add.s64 	%rd34, %rd2, %rd33;
	ld.global.f64 	%fd91, [%rd34];
	add.f64 	%fd92, %fd90, %fd91;
	add.s32 	%r73, %r281, 6400;
	mul.wide.u32 	%rd35, %r73, 8;
	add.s64 	%rd36, %rd2, %rd35;
	ld.global.f64 	%fd93, [%rd36];
	add.f64 	%fd94, %fd92, %fd93;
	add.s32 	%r74, %r281, 7040;
	mul.wide.u32 	%rd37, %r74, 8;
	add.s64 	%rd38, %rd2, %rd37;
	ld.global.f64 	%fd95, [%rd38];
	add.f64 	%fd96, %fd94, %fd95;
	add.s32 	%r75, %r281, 7680;
	mul.wide.u32 	%rd39, %r75, 8;
	add.s64 	%rd40, %rd2, %rd39;
	ld.global.f64 	%fd97, [%rd40];
	add.f64 	%fd98, %fd96, %fd97;
	add.s32 	%r76, %r281, 8320;
	mul.wide.u32 	%rd41, %r76, 8;
	add.s64 	%rd42, %rd2, %rd41;
	ld.global.f64 	%fd99, [%rd42];
	add.f64 	%fd100, %fd98, %fd99;
	add.s32 	%r77, %r281, 8960;
	mul.wide.u32 	%rd43, %r77, 8;
	add.s64 	%rd44, %rd2, %rd43;
	ld.global.f64 	%fd101, [%rd44];
	add.f64 	%fd102, %fd100, %fd101;
	add.s32 	%r78, %r281, 9600;
	mul.wide.u32 	%rd45, %r78, 8;
	add.s64 	%rd46, %rd2, %rd45;
	ld.global.f64 	%fd103, [%rd46];
	add.f64 	%fd378, %fd102, %fd103;
	add.s32 	%r282, %r282, 10240;
	add.s32 	%r281, %r281, 10240;
	add.s32 	%r280, %r280, 16;
	setp.ne.s32 	%p10, %r280, 0;
	@%p10 bra 	$L__BB6_35;
	add.s32 	%r284, %r282, -5120;
$L__BB6_37:
	setp.eq.s32 	%p11, %r27, 0;
	@%p11 bra 	$L__BB6_46;
	and.b32  	%r39, %r26, 7;
	setp.lt.u32 	%p12, %r27, 8;
	@%p12 bra 	$L__BB6_40;
	add.s32 	%r79, %r284, %r279;
	mul.wide.u32 	%rd47, %r79, 8;
	add.s64 	%rd48, %rd2, %rd47;
	ld.global.f64 	%fd105, [%rd48];
	add.f64 	%fd106, %fd378, %fd105;
	add.s32 	%r80, %r79, 640;
	mul.wide.u32 	%rd49, %r80, 8;
	add.s64 	%rd50, %rd2, %rd49;
	ld.global.f64 	%fd107, [%rd50];
	add.f64 	%fd108, %fd106, %fd107;
	add.s32 	%r81, %r79, 1280;
	mul.wide.u32 	%rd51, %r81, 8;
	add.s64 	%rd52, %rd2, %rd51;
	ld.global.f64 	%fd109, [%rd52];
	add.f64 	%fd110, %fd108, %fd109;
	add.s32 	%r82, %r79, 1920;
	mul.wide.u32 	%rd53, %r82, 8;
	add.s64 	%rd54, %rd2, %rd53;
	ld.global.f64 	%fd111, [%rd54];
	add.f64 	%fd112, %fd110, %fd111;
	add.s32 	%r83, %r79, 2560;
	mul.wide.u32 	%rd55, %r83, 8;
	add.s64 	%rd56, %rd2, %rd55;
	ld.global.f64 	%fd113, [%rd56];
	add.f64 	%fd114, %fd112, %fd113;
	add.s32 	%r84, %r79, 3200;
	mul.wide.u32 	%rd57, %r84, 8;
	add.s64 	%rd58, %rd2, %rd57;
	ld.global.f64 	%fd115, [%rd58];
	add.f64 	%fd116, %fd114, %fd115;
	add.s32 	%r85, %r79, 3840;
	mul.wide.u32 	%rd59, %r85, 8;
	add.s64 	%rd60, %rd2, %rd59;
	ld.global.f64 	%fd117, [%rd60];
	add.f64 	%fd118, %fd116, %fd117;
	add.s32 	%r86, %r79, 4480;
	mul.wide.u32 	%rd61, %r86, 8;
	add.s64 	%rd62, %rd2, %rd61;
	ld.global.f64 	%fd119, [%rd62];
	add.f64 	%fd378, %fd118, %fd119;
	add.s32 	%r284, %r284, 5120;
$L__BB6_40:
	setp.eq.s32 	%p13, %r39, 0;
	@%p13 bra 	$L__BB6_46;
	and.b32  	%r42, %r26, 3;
	setp.lt.u32 	%p14, %r39, 4;
	@%p14 bra 	$L__BB6_43;
	add.s32 	%r87, %r284, %r279;
	mul.wide.u32 	%rd63, %r87, 8;
	add.s64 	%rd64, %rd2, %rd63;
	ld.global.f64 	%fd121, [%rd64];
	add.f64 	%fd122, %fd378, %fd121;
	add.s32 	%r88, %r87, 640;
	mul.wide.u32 	%rd65, %r88, 8;
	add.s64 	%rd66, %rd2, %rd65;
	ld.global.f64 	%fd123, [%rd66];
	add.f64 	%fd124, %fd122, %fd123;
	add.s32 	%r89, %r87, 1280;
	mul.wide.u32 	%rd67, %r89, 8;
	add.s64 	%rd68, %rd2, %rd67;
	ld.global.f64 	%fd125, [%rd68];
	add.f64 	%fd126, %fd124, %fd125;
	add.s32 	%r90, %r87, 1920;
	mul.wide.u32 	%rd69, %r90, 8;
	add.s64 	%rd70, %rd2, %rd69;
	ld.global.f64 	%fd127, [%rd70];
	add.f64 	%fd378, %fd126, %fd127;
	add.s32 	%r284, %r284, 2560;
$L__BB6_43:
	setp.eq.s32 	%p15, %r42, 0;
	@%p15 bra 	$L__BB6_46;
	add.s32 	%r287, %r284, %r279;
	neg.s32 	%r286, %r42;
$L__BB6_45:
	.pragma "nounroll";
	mul.wide.u32 	%rd71, %r287, 8;
	add.s64 	%rd72, %rd2, %rd71;
	ld.global.f64 	%fd128, [%rd72];
	add.f64 	%fd378, %fd378, %fd128;
	add.s32 	%r287, %r287, 640;
	add.s32 	%r286, %r286, 1;
	setp.ne.s32 	%p16, %r286, 0;
	@%p16 bra 	$L__BB6_45;
$L__BB6_46:
	// begin inline asm
	mov.u32 %r91, %laneid;
	// end inline asm
	mov.b64 	%rd73, %fd378;
	mov.b64 	{%r93, %r98}, %rd73;
	mov.b32 	%r99, 1;
	mov.b32 	%r140, 31;
	mov.b32 	%r141, -1;
	// begin inline asm
	shfl.sync.down.b32 %r92, %r93, %r99, %r140, %r141;
	// end inline asm
	// begin inline asm
	shfl.sync.down.b32 %r97, %r98, %r99, %r140, %r141;
	// end inline asm
	mov.b64 	%rd74, {%r92, %r97};
	mov.b64 	%fd129, %rd74;
	setp.gt.s32 	%p17, %r91, 30;
	add.f64 	%fd130, %fd378, %fd129;
	selp.f64 	%fd131, %fd378, %fd130, %p17;
	mov.b64 	%rd75, %fd131;
	mov.b64 	{%r103, %r108}, %rd75;
	mov.b32 	%r109, 2;
	// begin inline asm
	shfl.sync.down.b32 %r102, %r103, %r109, %r140, %r141;
	// end inline asm
	// begin inline asm
	shfl.sync.down.b32 %r107, %r108, %r109, %r140, %r141;
	// end inline asm
	mov.b64 	%rd76, {%r102, %r107};
	mov.b64 	%fd132, %rd76;
	setp.gt.s32 	%p18, %r91, 29;
	add.f64 	%fd133, %fd131, %fd132;
	selp.f64 	%fd134, %fd131, %fd133, %p18;
	mov.b64 	%rd77, %fd134;
	mov.b64 	{%r113, %r118}, %rd77;
	mov.b32 	%r119, 4;
	// begin inline asm
	shfl.sync.down.b32 %r112, %r113, %r119, %r140, %r141;
	// end inline asm
	// begin inline asm
	shfl.sync.down.b32 %r117, %r118, %r119, %r140, %r141;
	// end inline asm
	mov.b64 	%rd78, {%r112, %r117};
	mov.b64 	%fd135, %rd78;
	setp.gt.s32 	%p19, %r91, 27;
	add.f64 	%fd136, %fd134, %fd135;
	selp.f64 	%fd137, %fd134, %fd136, %p19;
	mov.b64 	%rd79, %fd137;
	mov.b64 	{%r123, %r128}, %rd79;
	mov.b32 	%r129, 8;
	// begin inline asm
	shfl.sync.down.b32 %r122, %r123, %r129, %r140, %r141;
	// end inline asm
	// begin inline asm
	shfl.sync.down.b32 %r127, %r128, %r129, %r140, %r141;
	// end inline asm
	mov.b64 	%rd80, {%r122, %r127};
	mov.b64 	%fd138, %rd80;
	setp.gt.s32 	%p20, %r91, 23;
	add.f64 	%fd139, %fd137, %fd138;
	selp.f64 	%fd140, %fd137, %fd139, %p20;
	mov.b64 	%rd81, %fd140;
	mov.b64 	{%r133, %r138}, %rd81;
	mov.b32 	%r139, 16;
	// begin inline asm
	shfl.sync.down.b32 %r132, %r133, %r139, %r140, %r141;
	// end inline asm
	// begin inline asm
	shfl.sync.down.b32 %r137, %r138, %r139, %r140, %r141;
	// end inline asm
	mov.b64 	%rd82, {%r132, %r137};
	mov.b64 	%fd141, %rd82;
	setp.gt.s32 	%p21, %r91, 15;
	add.f64 	%fd38, %fd140, %fd141;
	selp.f64 	%fd379, %fd140, %fd38, %p21;
	setp.ne.s32 	%p22, %r91, 0;
	@%p22 bra 	$L__BB6_48;
	shr.u32 	%r142, %r21, 2;
	and.b32  	%r143, %r142, 248;
	mov.u32 	%r144, _ZZN3cub18CUB_300001_SM_10006detail6reduce28DeviceReduceSingleTileKernelINS2_10policy_hubIdjN4cuda3std3__44plusIdEEE10Policy1000EN6thrust24THRUST_300001_SM_1000_NS10device_ptrIdEEPdjS9_ddNS7_10__identityEEEvT0_T1_T2_T3_T4_T6_E12temp_storage;
	add.s32 	%r145, %r144, %r143;
	st.shared.f64 	[%r145+24], %fd38;
$L__BB6_48:
	bar.sync 	0;
	setp.ne.s32 	%p23, %r21, 0;
	@%p23 bra 	$L__BB6_50;
	ld.shared.f64 	%fd142, [_ZZN3cub18CUB_300001_SM_10006detail6reduce28DeviceReduceSingleTileKernelINS2_10policy_hubIdjN4cuda3std3__44plusIdEEE10Policy1000EN6thrust24THRUST_300001_SM_1000_NS10device_ptrIdEEPdjS9_ddNS7_10__identityEEEvT0_T1_T2_T3_T4_T6_E12temp_storage+32];
	add.f64 	%fd143, %fd379, %fd142;
	ld.shared.f64 	%fd144, [_ZZN3cub18CUB_300001_SM_10006detail6reduce28DeviceReduceSingleTileKernelINS2_10policy_hubIdjN4cuda3std3__44plusIdEEE10Policy1000EN6thrust24THRUST_300001_SM_1000_NS10device_ptrIdEEPdjS9_ddNS7_10__identityEEEvT0_T1_T2_T3_T4_T6_E12temp_storage+40];
	add.f64 	%fd145, %fd143, %fd144;
	ld.shared.f64 	%fd146, [_ZZN3cub18CUB_300001_SM_10006detail6reduce28DeviceReduceSingleTileKernelINS2_10policy_hubIdjN4cuda3std3__44plusIdEEE10Policy1000EN6thrust24THRUST_300001_SM_1000_NS10device_ptrIdEEPdjS9_ddNS7_10__identityEEEvT0_T1_T2_T3_T4_T6_E12temp_storage+48];
	add.f64 	%fd147, %fd145, %fd146;
	ld.shared.f64 	%fd148, [_ZZN3cub18CUB_300001_SM_10006detail6reduce28DeviceReduceSingleTileKernelINS2_10policy_hubIdjN4cuda3std3__44plusIdEEE10Policy1000EN6thrust24THRUST_300001_SM_1000_NS10device_ptrIdEEPdjS9_ddNS7_10__identityEEEvT0_T1_T2_T3_T4_T6_E12temp_storage+56];
	add.f64 	%fd149, %fd147, %fd148;
	ld.shared.f64 	%fd150, [_ZZN3cub18CUB_300001_SM_10006detail6reduce28DeviceReduceSingleTileKernelINS2_10policy_hubIdjN4cuda3std3__44plusIdEEE10Policy1000EN6thrust24THRUST_300001_SM_1000_NS10device_ptrIdEEPdjS9_ddNS7_10__identityEEEvT0_T1_T2_T3_T4_T6_E12temp_storage+64];
	add.f64 	%fd151, %fd149, %fd150;
	ld.shared.f64 	%fd152, [_ZZN3cub18CUB_300001_SM_10006detail6reduce28DeviceReduceSingleTileKernelINS2_10policy_hubIdjN4cuda3std3__44plusIdEEE10Policy1000EN6thrust24THRUST_300001_SM_1000_NS10device_ptrIdEEPdjS9_ddNS7_10__identityEEEvT0_T1_T2_T3_T4_T6_E12temp_storage+72];
	add.f64 	%fd153, %fd151, %fd152;
	ld.shared.f64 	%fd154, [_ZZN3cub18CUB_300001_SM_10006detail6reduce28DeviceReduceSingleTileKernelINS2_10policy_hubIdjN4cuda3std3__44plusIdEEE10Policy1000EN6thrust24THRUST_300001_SM_1000_NS10device_ptrIdEEPdjS9_ddNS7_10__identityEEEvT0_T1_T2_T3_T4_T6_E12temp_storage+80];
	add.f64 	%fd155, %fd153, %fd154;
	ld.shared.f64 	%fd156, [_ZZN3cub18CUB_300001_SM_10006detail6reduce28DeviceReduceSingleTileKernelINS2_10policy_hubIdjN4cuda3std3__44plusIdEEE10Policy1000EN6thrust24THRUST_300001_SM_1000_NS10device_ptrIdEEPdjS9_ddNS7_10__identityEEEvT0_T1_T2_T3_T4_T6_E12temp_storage+88];
	add.f64 	%fd157, %fd155, %fd156;
	ld.shared.f64 	%fd158, [_ZZN3cub18CUB_300001_SM_10006detail6reduce28DeviceReduceSingleTileKernelINS2_10policy_hubIdjN4cuda3std3__44plusIdEEE10Policy1000EN6thrust24THRUST_300001_SM_1000_NS10device_ptrIdEEPdjS9_ddNS7_10__identityEEEvT0_T1_T2_T3_T4_T6_E12temp_storage+96];
	add.f64 	%fd159, %fd157, %fd158;
	ld.shared.f64 	%fd160, [_ZZN3cub18CUB_300001_SM_10006detail6reduce28DeviceReduceSingleTileKernelINS2_10policy_hubIdjN4cuda3std3__44plusIdEEE10Policy1000EN6thrust24THRUST_300001_SM_1000_NS10device_ptrIdEEPdjS9_ddNS7_10__identityEEEvT0_T1_T2_T3_T4_T6_E12temp_storage+104];
	add.f64 	%fd161, %fd159, %fd160;
	ld.shared.f64 	%fd162, [_ZZN3cub18CUB_300001_SM_10006detail6reduce28DeviceReduceSingleTileKernelINS2_10policy_hubIdjN4cuda3std3__44plusIdEEE10Policy1000EN6thrust24THRUST_300001_SM_1000_NS10device_ptrIdEEPdjS9_ddNS7_10__identityEEEvT0_T1_T2_T3_T4_T6_E12temp_storage+112];
	add.f64 	%fd163, %fd161, %fd162;
	ld.shared.f64 	%fd164, [_ZZN3cub18CUB_300001_SM_10006detail6reduce28DeviceReduceSingleTileKernelINS2_10policy_hubIdjN4cuda3std3__44plusIdEEE10Policy1000EN6thrust24THRUST_300001_SM_1000_NS10device_ptrIdEEPdjS9_ddNS7_10__identityEEEvT0_T1_T2_T3_T4_T6_E12temp_storage+120];
	add.f64 	%fd165, %fd163, %fd164;
	ld.shared.f64 	%fd166, [_ZZN3cub18CUB_300001_SM_10006detail6reduce28DeviceReduceSingleTileKernelINS2_10policy_hubIdjN4cuda3std3__44plusIdEEE10Policy1000EN6thrust24THRUST_300001_SM_1000_NS10device_ptrIdEEPdjS9_ddNS7_10__identityEEEvT0_T1_T2_T3_T4_T6_E12temp_storage+128];
	add.f64 	%fd167, %fd165, %fd166;
	ld.shared.f64 	%fd168, [_ZZN3cub18CUB_300001_SM_10006detail6reduce28DeviceReduceSingleTileKernelINS2_10policy_hubIdjN4cuda3std3__44plusIdEEE10Policy1000EN6thrust24THRUST_300001_SM_1000_NS10device_ptrIdEEPdjS9_ddNS7_10__identityEEEvT0_T1_T2_T3_T4_T6_E12temp_storage+136];
	add.f64 	%fd169, %fd167, %fd168;
	ld.shared.f64 	%fd170, [_ZZN3cub18CUB_300001_SM_10006detail6reduce28DeviceReduceSingleTileKernelINS2_10policy_hubIdjN4cuda3std3__44plusIdEEE10Policy1000EN6thrust24THRUST_300001_SM_1000_NS10device_ptrIdEEPdjS9_ddNS7_10__identityEEEvT0_T1_T2_T3_T4_T6_E12temp_storage+144];
	add.f64 	%fd171, %fd169, %fd170;
	ld.shared.f64 	%fd172, [_ZZN3cub18CUB_300001_SM_10006detail6reduce28DeviceReduceSingleTileKernelINS2_10policy_hubIdjN4cuda3std3__44plusIdEEE10Policy1000EN6thrust24THRUST_300001_SM_1000_NS10device_ptrIdEEPdjS9_ddNS7_10__identityEEEvT0_T1_T2_T3_T4_T6_E12temp_storage+152];
	add.f64 	%fd173, %fd171, %fd172;
	ld.shared.f64 	%fd174, [_ZZN3cub18CUB_300001_SM_10006detail6reduce28DeviceReduceSingleTileKernelINS2_10policy_hubIdjN4cuda3std3__44plusIdEEE10Policy1000EN6thrust24THRUST_300001_SM_1000_NS10device_ptrIdEEPdjS9_ddNS7_10__identityEEEvT0_T1_T2_T3_T4_T6_E12temp_storage+160];
	add.f64 	%fd175, %fd173, %fd174;
	ld.shared.f64 	%fd176, [_ZZN3cub18CUB_300001_SM_10006detail6reduce28DeviceReduceSingleTileKernelINS2_10policy_hubIdjN4cuda3std3__44plusIdEEE10Policy1000EN6thrust24THRUST_300001_SM_1000_NS10device_ptrIdEEPdjS9_ddNS7_10__identityEEEvT0_T1_T2_T3_T4_T6_E12temp_storage+168];
	add.f64 	%fd177, %fd175, %fd176;
	ld.shared.f64 	%fd178, [_ZZN3cub18CUB_300001_SM_10006detail6reduce28DeviceReduceSingleTileKernelINS2_10policy_hubIdjN4cuda3std3__44plusIdEEE10Policy1000EN6thrust24THRUST_300001_SM_1000_NS10device_ptrIdEEPdjS9_ddNS7_10__identityEEEvT0_T1_T2_T3_T4_T6_E12temp_storage+176];
	add.f64 	%fd379, %fd177, %fd178;
$L__BB6_50:
	mov.u32 	%r269, %tid.x;
	setp.ne.s32 	%p69, %r269, 0;
	@%p69 bra 	$L__BB6_52;
	add.f64 	%fd357, %fd42, %fd379;
	st.global.f64 	[%rd1], %fd357;
$L__BB6_52:
	ret;

}
	// .globl	_ZN3cub18CUB_300001_SM_10006detail6reduce18DeviceReduceKernelINS2_10policy_hubIdjN4cuda3std3__44plusIdEEE10Policy1000EN6thrust24THRUST_300001_SM_1000_NS10device_ptrIdEEjS9_dNS7_10__identityEEEvT0_PT3_T1_NS0_13GridEvenShareISK_EET2_T4_
.visible .entry _ZN3cub18CUB_300001_SM_10006detail6reduce18DeviceReduceKernelINS2_10policy_hubIdjN4cuda3std3__44plusIdEEE10Policy1000EN6thrust24THRUST_300001_SM_1000_NS10device_ptrIdEEjS9_dNS7_10__identityEEEvT0_PT3_T1_NS0_13GridEvenShareISK_EET2_T4_(
	.param .align 8 .b8 _ZN3cub18CUB_300001_SM_10006detail6reduce18DeviceReduceKernelINS2_10policy_hubIdjN4cuda3std3__44plusIdEEE10Policy1000EN6thrust24THRUST_300001_SM_1000_NS10device_ptrIdEEjS9_dNS7_10__identityEEEvT0_PT3_T1_NS0_13GridEvenShareISK_EET2_T4__param_0[8],
	.param .u64 .ptr .align 1 _ZN3cub18CUB_300001_SM_10006detail6reduce18DeviceReduceKernelINS2_10policy_hubIdjN4cuda3std3__44plusIdEEE10Policy1000EN6thrust24THRUST_300001_SM_1000_NS10device_ptrIdEEjS9_dNS7_10__identityEEEvT0_PT3_T1_NS0_13GridEvenShareISK_EET2_T4__param_1,
	.param .u32 _ZN3cub18CUB_300001_SM_10006detail6reduce18DeviceReduceKernelINS2_10policy_hubIdjN4cuda3std3__44plusIdEEE10Policy1000EN6thrust24THRUST_300001_SM_1000_NS10device_ptrIdEEjS9_dNS7_10__identityEEEvT0_PT3_T1_NS0_13GridEvenShareISK_EET2_T4__param_2,
	.param .align 4 .b8 _ZN3cub18CUB_300001_SM_10006detail6reduce18DeviceReduceKernelINS2_10policy_hubIdjN4cuda3std3__44plusIdEEE10Policy1000EN6thrust24THRUST_300001_SM_1000_NS10device_ptrIdEEjS9_dNS7_10__identityEEEvT0_PT3_T1_NS0_13GridEvenShareISK_EET2_T4__param_3[40],
	.param .align 1 .b8 _ZN3cub18CUB_300001_SM_10006detail6reduce18DeviceReduceKernelINS2_10policy_hubIdjN4cuda3std3__44plusIdEEE10Policy1000EN6thrust24THRUST_300001_SM_1000_NS10device_ptrIdEEjS9_dNS7_10__identityEEEvT0_PT3_T1_NS0_13GridEvenShareISK_EET2_T4__param_4[1],
	.param .align 1 .b8 _ZN3cub18CUB_300001_SM_10006detail6reduce18DeviceReduceKernelINS2_10policy_hubIdjN4cuda3std3__44plusIdEEE10Policy1000EN6thrust24THRUST_300001_SM_1000_NS10device_ptrIdEEjS9_dNS7_10__identityEEEvT0_PT3_T1_NS0_13GridEvenShareISK_EET2_T4__param_5[1]
)
.maxntid 640
{
	.reg .pred 	%p<69>;
	.reg .b16 	%rs<4>;
	.reg .b32 	%r<356>;
	.reg .b64 	%rd<160>;
	.reg .b64 	%fd<376>;
	// demoted variable
	.shared .align 8 .b8 _ZZN3cub18CUB_300001_SM_10006detail6reduce18DeviceReduceKernelINS2_10policy_hubIdjN4cuda3std3__44plusIdEEE10Policy1000EN6thrust24THRUST_300001_SM_1000_NS10device_ptrIdEEjS9_dNS7_10__identityEEEvT0_PT3_T1_NS0_13GridEvenShareISK_EET2_T4_E12temp_storage[192];
	ld.param.u32 	%r1, [_ZN3cub18CUB_300001_SM_10006detail6reduce18DeviceReduceKernelINS2_10policy_hubIdjN4cuda3std3__44plusIdEEE10Policy1000EN6thrust24THRUST_300001_SM_1000_NS10device_ptrIdEEjS9_dNS7_10__identityEEEvT0_PT3_T1_NS0_13GridEvenShareISK_EET2_T4__param_3+20];
	ld.param.u32 	%r2, [_ZN3cub18CUB_300001_SM_10006detail6reduce18DeviceReduceKernelINS2_10policy_hubIdjN4cuda3std3__44plusIdEEE10Policy1000EN6thrust24THRUST_300001_SM_1000_NS10device_ptrIdEEjS9_dNS7_10__identityEEEvT0_PT3_T1_NS0_13GridEvenShareISK_EET2_T4__param_3+24];
	ld.param.u64 	%rd3, [_ZN3cub18CUB_300001_SM_10006detail6reduce18DeviceReduceKernelINS2_10policy_hubIdjN4cuda3std3__44plusIdEEE10Policy1000EN6thrust24THRUST_300001_SM_1000_NS10device_ptrIdEEjS9_dNS7_10__identityEEEvT0_PT3_T1_NS0_13GridEvenShareISK_EET2_T4__param_0];
	cvta.to.global.u64 	%rd1, %rd3;
	mov.u32 	%r3, %ctaid.x;
	mul.lo.s32 	%r4, %r2, 5120;
	mul.lo.s32 	%r347, %r3, 5120;
	sub.s32 	%r6, %r1, %r347;
	setp.gt.u32 	%p1, %r6, 5119;
	@%p1 bra 	$L__BB7_26;
	mov.u32 	%r7, %tid.x;
	setp.ge.u32 	%p23, %r7, %r6;
	mov.f64 	%fd364, 0d0000000000000000;
	mov.u32 	%r338, %r7;
	@%p23 bra 	$L__BB7_3;
	add.s32 	%r181, %r347, %r7;
	mul.wide.u32 	%rd76, %r181, 8;
	add.s64 	%rd77, %rd1, %rd76;
	ld.global.f64 	%fd364, [%rd77];
	add.s32 	%r338, %r7, 640;
$L__BB7_3:
	setp.ge.u32 	%p24, %r338, %r6;
	@%p24 bra 	$L__BB7_17;
	not.b32 	%r182, %r338;
	add.s32 	%r183, %r1, %r182;
	sub.s32 	%r184, %r183, %r347;
	mul.hi.u32 	%r185, %r184, -858993459;
	shr.u32 	%r186, %r185, 9;
	add.s32 	%r10, %r186, 1;
	and.b32  	%r11, %r10, 15;
	setp.lt.u32 	%p25, %r184, 9600;
	@%p25 bra 	$L__BB7_8;
	add.s32 	%r337, %r338, 5120;
	add.s32 	%r336, %r338, %r347;
	and.b32  	%r187, %r10, 16777200;
	neg.s32 	%r335, %r187;
$L__BB7_6:
	.pragma "nounroll";
	mul.wide.u32 	%rd78, %r336, 8;
	add.s64 	%rd79, %rd1, %rd78;
	ld.global.f64 	%fd179, [%rd79];
	add.f64 	%fd180, %fd364, %fd179;
	add.s32 	%r188, %r336, 640;
	mul.wide.u32 	%rd80, %r188, 8;
	add.s64 	%rd81, %rd1, %rd80;
	ld.global.f64 	%fd181, [%rd81];
	add.f64 	%fd182, %fd180, %fd181;
	add.s32 	%r189, %r336, 1280;
	mul.wide.u32 	%rd82, %r189, 8;
	add.s64 	%rd83, %rd1, %rd82;
	ld.global.f64 	%fd183, [%rd83];
	add.f64 	%fd184, %fd182, %fd183;
	add.s32 	%r190, %r336, 1920;
	mul.wide.u32 	%rd84, %r190, 8;
	add.s64 	%rd85, %rd1, %rd84;
	ld.global.f64 	%fd185, [%rd85];
	add.f64 	%fd186, %fd184, %fd185;
	add.s32 	%r191, %r336, 2560;
	mul.wide.u32 	%rd86, %r191, 8;
	add.s64 	%rd87, %rd1, %rd86;
	ld.global.f64 	%fd187, [%rd87];
	add.f64 	%fd188, %fd186, %fd187;
	add.s32 	%r192, %r336, 3200;
	mul.wide.u32 	%rd88, %r192, 8;
	add.s64 	%rd89, %rd1, %rd88;
	ld.global.f64 	%fd189, [%rd89];
	add.f64 	%fd190, %fd188, %fd189;
	add.s32 	%r193, %r336, 3840;
	mul.wide.u32 	%rd90, %r193, 8;
	add.s64 	%rd91, %rd1, %rd90;
	ld.global.f64 	%fd191, [%rd91];
	add.f64 	%fd192, %fd190, %fd191;
	add.s32 	%r194, %r336, 4480;
	mul.wide.u32 	%rd92, %r194, 8;
	add.s64 	%rd93, %rd1, %rd92;
	ld.global.f64 	%fd193, [%rd93];
	add.f64 	%fd194, %fd192, %fd193;
	add.s32 	%r195, %r336, 5120;
	mul.wide.u32 	%rd94, %r195, 8;
	add.s64 	%rd95, %rd1, %rd94;
	ld.global.f64 	%fd195, [%rd95];
	add.f64 	%fd196, %fd194, %fd195;
	add.s32 	%r196, %r336, 5760;
	mul.wide.u32 	%rd96, %r196, 8;
	add.s64 	%rd97, %rd1, %rd96;
	ld.global.f64 	%fd197, [%rd97];
	add.f64 	%fd198, %fd196, %fd197;
	add.s32 	%r197, %r336, 6400;
	mul.wide.u32 	%rd98, %r197, 8;
	add.s64 	%rd99, %rd1, %rd98;
	ld.global.f64 	%fd199, [%rd99];
	add.f64 	%fd200, %fd198, %fd199;
	add.s32 	%r198, %r336, 7040;
	mul.wide.u32 	%rd100, %r198, 8;
	add.s64 	%rd101, %rd1, %rd100;
	ld.global.f64 	%fd201, [%rd101];
	add.f64 	%fd202, %fd200, %fd201;
	add.s32 	%r199, %r336, 7680;
	mul.wide.u32 	%rd102, %r199, 8;
	add.s64 	%rd103, %rd1, %rd102;
	ld.global.f64 	%fd203, [%rd103];
	add.f64 	%fd204, %fd202, %fd203;
	add.s32 	%r200, %r336, 8320;
	mul.wide.u32 	%rd104, %r200, 8;
	add.s64 	%rd105, %rd1, %rd104;
	ld.global.f64 	%fd205, [%rd105];
	add.f64 	%fd206, %fd204, %fd205;
	add.s32 	%r201, %r336, 8960;
	mul.wide.u32 	%rd106, %r201, 8;
	add.s64 	%rd107, %rd1, %rd106;
	ld.global.f64 	%fd207, [%rd107];
	add.f64 	%fd208, %fd206, %fd207;
	add.s32 	%r202, %r336, 9600;
	mul.wide.u32 	%rd108, %r202, 8;
	add.s64 	%rd109, %rd1, %rd108;
	ld.global.f64 	%fd209, [%rd109];
	add.f64 	%fd364, %fd208, %fd209;
	add.s32 	%r337, %r337, 10240;
	add.s32 	%r336, %r336, 10240;
	add.s32 	%r335, %r335, 16;
	setp.ne.s32 	%p26, %r335, 0;
	@%p26 bra 	$L__BB7_6;
	add.s32 	%r338, %r337, -5120;
$L__BB7_8:
	setp.eq.s32 	%p27, %r11, 0;
	@%p27 bra 	$L__BB7_17;
	and.b32  	%r23, %r10, 7;
	setp.lt.u32 	%p28, %r11, 8;
	@%p28 bra 	$L__BB7_11;
	add.s32 	%r203, %r338, %r347;
	mul.wide.u32 	%rd110, %r203, 8;
	add.s64 	%rd111, %rd1, %rd110;
	ld.global.f64 	%fd211, [%rd111];
	add.f64 	%fd212, %fd364, %fd211;
	add.s32 	%r204, %r203, 640;
	mul.wide.u32 	%rd112, %r204, 8;
	add.s64 	%rd113, %rd1, %rd112;
	ld.global.f64 	%fd213, [%rd113];
	add.f64 	%fd214, %fd212, %fd213;
	add.s32 	%r205, %r203, 1280;
	mul.wide.u32 	%rd114, %r205, 8;
	add.s64 	%rd115, %rd1, %rd114;
	ld.global.f64 	%fd215, [%rd115];
	add.f64 	%fd216, %fd214, %fd215;
	add.s32 	%r206, %r203, 1920;
	mul.wide.u32 	%rd116, %r206, 8;
	add.s64 	%rd117, %rd1, %rd116;
	ld.global.f64 	%fd217, [%rd117];
	add.f64 	%fd218, %fd216, %fd217;
	add.s32 	%r207, %r203, 2560;
	mul.wide.u32 	%rd118, %r207, 8;
	add.s64 	%rd119, %rd1, %rd118;
	ld.global.f64 	%fd219, [%rd119];
	add.f64 	%fd220, %fd218, %fd219;
	add.s32 	%r208, %r203, 3200;
	mul.wide.u32 	%rd120, %r208, 8;
	add.s64 	%rd121, %rd1, %rd120;
	ld.global.f64 	%fd221, [%rd121];
	add.f64 	%fd222, %fd220, %fd221;
	add.s32 	%r209, %r203, 3840;
	mul.wide.u32 	%rd122, %r209, 8;
	add.s64 	%rd123, %rd1, %rd122;
	ld.global.f64 	%fd223, [%rd123];
	add.f64 	%fd224, %fd222, %fd223;
	add.s32 	%r210, %r203, 4480;
	mul.wide.u32 	%rd124, %r210, 8;
	add.s64 	%rd125, %rd1, %rd124;
	ld.global.f64 	%fd225, [%rd125];
	add.f64 	%fd364, %fd224, %fd225;
	add.s32 	%r338, %r338, 5120;
$L__BB7_11:
	setp.eq.s32 	%p29, %r23, 0;
	@%p29 bra 	$L__BB7_17;
	and.b32  	%r26, %r10, 3;
	setp.lt.u32 	%p30, %r23, 4;
	@%p30 bra 	$L__BB7_14;
	add.s32 	%r211, %r338, %r347;
	mul.wide.u32 	%rd126, %r211, 8;
	add.s64 	%rd127, %rd1, %rd126;
	ld.global.f64 	%fd227, [%rd127];
	add.f64 	%fd228, %fd364, %fd227;
	add.s32 	%r212, %r211, 640;
	mul.wide.u32 	%rd128, %r212, 8;
	add.s64 	%rd129, %rd1, %rd128;
	ld.global.f64 	%fd229, [%rd129];
	add.f64 	%fd230, %fd228, %fd229;
	add.s32 	%r213, %r211, 1280;
	mul.wide.u32 	%rd130, %r213, 8;
	add.s64 	%rd131, %rd1, %rd130;
	ld.global.f64 	%fd231, [%rd131];
	add.f64 	%fd232, %fd230, %fd231;
	add.s32 	%r214, %r211, 1920;
	mul.wide.u32 	%rd132, %r214, 8;
	add.s64 	%rd133, %rd1, %rd132;
	ld.global.f64 	%fd233, [%rd133];
	add.f64 	%fd364, %fd232, %fd233;
	add.s32 	%r338, %r338, 2560;
$L__BB7_14:
	setp.eq.s32 	%p31, %r26, 0;
	@%p31 bra 	$L__BB7_17;
	add.s32 	%r342, %r338, %r347;
	neg.s32 	%r341, %r26;
$L__BB7_16:
	.pragma "nounroll";
	mul.wide.u32 	%rd134, %r342, 8;
	add.s64 	%rd135, %rd1, %rd134;
	ld.global.f64 	%fd234, [%rd135];
	add.f64 	%fd364, %fd364, %fd234;
	add.s32 	%r342, %r342, 640;
	add.s32 	%r341, %r341, 1;
	setp.ne.s32 	%p32, %r341, 0;
	@%p32 bra 	$L__BB7_16;
$L__BB7_17:
	setp.lt.u32 	%p33, %r6, 640;
	@%p33 bra 	$L__BB7_22;
	// begin inline asm
	mov.u32 %r278, %laneid;
	// end inline asm
	mov.b64 	%rd146, %fd364;
	mov.b64 	{%r280, %r285}, %rd146;
	mov.b32 	%r286, 1;
	mov.b32 	%r327, 31;
	mov.b32 	%r328, -1;
	// begin inline asm
	shfl.sync.down.b32 %r279, %r280, %r286, %r327, %r328;
	// end inline asm
	// begin inline asm
	shfl.sync.down.b32 %r284, %r285, %r286, %r327, %r328;
	// end inline asm
	mov.b64 	%rd147, {%r279, %r284};
	mov.b64 	%fd305, %rd147;
	setp.gt.s32 	%p61, %r278, 30;
	add.f64 	%fd306, %fd364, %fd305;
	selp.f64 	%fd307, %fd364, %fd306, %p61;
	mov.b64 	%rd148, %fd307;
	mov.b64 	{%r290, %r295}, %rd148;
	mov.b32 	%r296, 2;
	// begin inline asm
	shfl.sync.down.b32 %r289, %r290, %r296, %r327, %r328;
	// end inline asm
	// begin inline asm
	shfl.sync.down.b32 %r294, %r295, %r296, %r327, %r328;
	// end inline asm
	mov.b64 	%rd149, {%r289, %r294};
	mov.b64 	%fd308, %rd149;
	setp.gt.s32 	%p62, %r278, 29;
	add.f64 	%fd309, %fd307, %fd308;
	selp.f64 	%fd310, %fd307, %fd309, %p62;
	mov.b64 	%rd150, %fd310;
	mov.b64 	{%r300, %r305}, %rd150;
	mov.b32 	%r306, 4;
	// begin inline asm
	shfl.sync.down.b32 %r299, %r300, %r306, %r327, %r328;
	// end inline asm
	// begin inline asm
	shfl.sync.down.b32 %r304, %r305, %r306, %r327, %r328;
	// end inline asm
	mov.b64 	%rd151, {%r299, %r304};
	mov.b64 	%fd311, %rd151;
	setp.gt.s32 	%p63, %r278, 27;
	add.f64 	%fd312, %fd310, %fd311;
	selp.f64 	%fd313, %fd310, %fd312, %p63;
	mov.b64 	%rd152, %fd313;
	mov.b64 	{%r310, %r315}, %rd152;
	mov.b32 	%r316, 8;
	// begin inline asm
	shfl.sync.down.b32 %r309, %r310, %r316, %r327, %r328;
	// end inline asm
	// begin inline asm
	shfl.sync.down.b32 %r314, %r315, %r316, %r327, %r328;
	// end inline asm
	mov.b64 	%rd153, {%r309, %r314};
	mov.b64 	%fd314, %rd153;
	setp.gt.s32 	%p64, %r278, 23;
	add.f64 	%fd315, %fd313, %fd314;
	selp.f64 	%fd316, %fd313, %fd315, %p64;
	mov.b64 	%rd154, %fd316;
	mov.b64 	{%r320, %r325}, %rd154;
	mov.b32 	%r326, 16;
	// begin inline asm
	shfl.sync.down.b32 %r319, %r320, %r326, %r327, %r328;
	// end inline asm
	// begin inline asm
	shfl.sync.down.b32 %r324, %r325, %r326, %r327, %r328;
	// end inline asm
	mov.b64 	%rd155, {%r319, %r324};
	mov.b64 	%fd317, %rd155;
	setp.gt.s32 	%p65, %r278, 15;
	add.f64 	%fd16, %fd316, %fd317;
	selp.f64 	%fd375, %fd316, %fd16, %p65;
	setp.ne.s32 	%p66, %r278, 0;
	@%p66 bra 	$L__BB7_20;
	shr.u32 	%r329, %r7, 2;
	and.b32  	%r330, %r329, 248;
	mov.u32 	%r331, _ZZN3cub18CUB_300001_SM_10006detail6reduce18DeviceReduceKernelINS2_10policy_hubIdjN4cuda3std3__44plusIdEEE10Policy1000EN6thrust24THRUST_300001_SM_1000_NS10device_ptrIdEEjS9_dNS7_10__identityEEEvT0_PT3_T1_NS0_13GridEvenShareISK_EET2_T4_E12temp_storage;
	add.s32 	%r332, %r331, %r330;
	st.shared.f64 	[%r332+24], %fd16;
$L__BB7_20:
	bar.sync 	0;
	setp.ne.s32 	%p67, %r7, 0;
	@%p67 bra 	$L__BB7_48;
	ld.shared.f64 	%fd318, [_ZZN3cub18CUB_300001_SM_10006detail6reduce18DeviceReduceKernelINS2_10policy_hubIdjN4cuda3std3__44plusIdEEE10Policy1000EN6thrust24THRUST_300001_SM_1000_NS10device_ptrIdEEjS9_dNS7_10__identityEEEvT0_PT3_T1_NS0_13GridEvenShareISK_EET2_T4_E12temp_storage+32];
	add.f64 	%fd319, %fd375, %fd318;
	ld.shared.f64 	%fd320, [_ZZN3cub18CUB_300001_SM_10006detail6reduce18DeviceReduceKernelINS2_10policy_hubIdjN4cuda3std3__44plusIdEEE10Policy1000EN6thrust24THRUST_300001_SM_1000_NS10device_ptrIdEEjS9_dNS7_10__identityEEEvT0_PT3_T1_NS0_13GridEvenShareISK_EET2_T4_E12temp_storage+40];
	add.f64 	%fd321, %fd319, %fd320;
	ld.shared.f64 	%fd322, [_ZZN3cub18CUB_300001_SM_10006detail6reduce18DeviceReduceKernelINS2_10policy_hubIdjN4cuda3std3__44plusIdEEE10Policy1000EN6thrust24THRUST_300001_SM_1000_NS10device_ptrIdEEjS9_dNS7_10__identityEEEvT0_PT3_T1_NS0_13GridEvenShareISK_EET2_T4_E12temp_storage+48];
	add.f64 	%fd323, %fd321, %fd322;
	ld.shared.f64 	%fd324, [_ZZN3cub18CUB_300001_SM_10006detail6reduce18DeviceReduceKernelINS2_10policy_hubIdjN4cuda3std3__44plusIdEEE10Policy1000EN6thrust24THRUST_300001_SM_1000_NS10device_ptrIdEEjS9_dNS7_10__identityEEEvT0_PT3_T1_NS0_13GridEvenShareISK_EET2_T4_E12temp_storage+56];
	add.f64 	%fd325, %fd323, %fd324;
	ld.shared.f64 	%fd326, [_ZZN3cub18CUB_300001_SM_10006detail6reduce18DeviceReduceKernelINS2_10policy_hubIdjN4cuda3std3__44plusIdEEE10Policy1000EN6thrust24THRUST_300001_SM_1000_NS10device_ptrIdEEjS9_dNS7_10__identityEEEvT0_PT3_T1_NS0_13GridEvenShareISK_EET2_T4_E12temp_storage+64];
	add.f64 	%fd327, %fd325, %fd326;
	ld.shared.f64 	%fd328, [_ZZN3cub18CUB_300001_SM_10006detail6reduce18DeviceReduceKernelINS2_10policy_hubIdjN4cuda3std3__44plusIdEEE10Policy1000EN6thrust24THRUST_300001_SM_1000_NS10device_ptrIdEEjS9_dNS7_10__identityEEEvT0_PT3_T1_NS0_13GridEvenShareISK_EET2_T4_E12temp_storage+72];
	add.f64 	%fd329, %fd327, %fd328;
	ld.shared.f64 	%fd330, [_ZZN3cub18CUB_300001_SM_10006detail6reduce18DeviceReduceKernelINS2_10policy_hubIdjN4cuda3std3__44plusIdEEE10Policy1000EN6thrust24THRUST_300001_SM_1000_NS10device_ptrIdEEjS9_dNS7_10__identityEEEvT0_PT3_T1_NS0_13GridEvenShareISK_EET2_T4_E12temp_storage+80];
	add.f64 	%fd331, %fd329, %fd330;
	ld.shared.f64 	%fd332, [_ZZN3cub18CUB_300001_SM_10006detail6reduce18DeviceReduceKernelINS2_10policy_hubIdjN4cuda3std3__44plusIdEEE10Policy1000EN6thrust24THRUST_300001_SM_1000_NS10device_ptrIdEEjS9_dNS7_10__identityEEEvT0_PT3_T1_NS0_13GridEvenShareISK_EET2_T4_E12temp_storage+88];
	add.f64 	%fd333, %fd331, %fd332;
	ld.shared.f64 	%fd334, [_ZZN3cub18CUB_300001_SM_10006detail6reduce18DeviceReduceKernelINS2_10policy_hubIdjN4cuda3std3__44plusIdEEE10Policy1000EN6thrust24THRUST_300001_SM_1000_NS10device_ptrIdEEjS9_dNS7_10__identityEEEvT0_PT3_T1_NS0_13GridEvenShareISK_EET2_T4_E12temp_storage+96];
	add.f64 	%fd335, %fd333, %fd334;
	ld.shared.f64 	%fd336, [_ZZN3cub18CUB_300001_SM_10006detail6reduce18DeviceReduceKernelINS2_10policy_hubIdjN4cuda3std3__44plusIdEEE10Policy1000EN6thrust24THRUST_300001_SM_1000_NS10device_ptrIdEEjS9_dNS7_10__identityEEEvT0_PT3_T1_NS0_13GridEvenShareISK_EET2_T4_E12temp_storage+104];
	add.f64 	%fd337, %fd335, %fd336;
	ld.shared.f64 	%fd338, [_ZZN3cub18CUB_300001_SM_10006detail6reduce18DeviceReduceKernelINS2_10policy_hubIdjN4cuda3std3__44plusIdEEE10Policy1000EN6thrust24THRUST_300001_SM_1000_NS10device_ptrIdEEjS9_dNS7_10__identityEEEvT0_PT3_T1_NS0_13GridEvenShareISK_EET2_T4_E12temp_storage+112];
	add.f64 	%fd339, %fd337, %fd338;
	ld.shared.f64 	%fd340, [_ZZN3cub18CUB_300001_SM_10006detail6reduce18DeviceReduceKernelINS2_10policy_hubIdjN4cuda3std3__44plusIdEEE10Policy1000EN6thrust24THRUST_300001_SM_1000_NS10device_ptrIdEEjS9_dNS7_10__identityEEEvT0_PT3_T1_NS0_13GridEvenShareISK_EET2_T4_E12temp_storage+120];
	add.f64 	%fd341, %fd339, %fd340;
	ld.shared.f64 	%fd342, [_ZZN3cub18CUB_300001_SM_10006detail6reduce18DeviceReduceKernelINS2_10policy_hubIdjN4cuda3std3__44plusIdEEE10Policy1000EN6thrust24THRUST_300001_SM_1000_NS10device_ptrIdEEjS9_dNS7_10__identityEEEvT0_PT3_T1_NS0_13GridEvenShareISK_EET2_T4_E12temp_storage+128];
	add.f64 	%fd343, %fd341, %fd342;
	ld.shared.f64 	%fd344, [_ZZN3cub18CUB_300001_SM_10006detail6reduce18DeviceReduceKernelINS2_10policy_hubIdjN4cuda3std3__44plusIdEEE10Policy1000EN6thrust24THRUST_300001_SM_1000_NS10device_ptrIdEEjS9_dNS7_10__identityEEEvT0_PT3_T1_NS0_13GridEvenShareISK_EET2_T4_E12temp_storage+136];
	add.f64 	%fd345, %fd343, %fd344;
	ld.shared.f64 	%fd346, [_ZZN3cub18CUB_300001_SM_10006detail6reduce18DeviceReduceKernelINS2_10policy_hubIdjN4cuda3std3__44plusIdEEE10Policy1000EN6thrust24THRUST_300001_SM_1000_NS10device_ptrIdEEjS9_dNS7_10__identityEEEvT0_PT3_T1_NS0_13GridEvenShareISK_EET2_T4_E12temp_storage+144];
	add.f64 	%fd347, %fd345, %fd346;
	ld.shared.f64 	%fd348, [_ZZN3cub18CUB_300001_SM_10006detail6reduce18DeviceReduceKernelINS2_10policy_hubIdjN4cuda3std3__44plusIdEEE10Policy1000EN6thrust24THRUST_300001_SM_1000_NS10device_ptrIdEEjS9_dNS7_10__identityEEEvT0_PT3_T1_NS0_13GridEvenShareISK_EET2_T4_E12temp_storage+152];
	add.f64 	%fd349, %fd347, %fd348;
	ld.shared.f64 	%fd350, [_ZZN3cub18CUB_300001_SM_10006detail6reduce18DeviceReduceKernelINS2_10policy_hubIdjN4cuda3std3__44plusIdEEE10Policy1000EN6thrust24THRUST_300001_SM_1000_NS10device_ptrIdEEjS9_dNS7_10__identityEEEvT0_PT3_T1_NS0_13GridEvenShareISK_EET2_T4_E12temp_storage+160];
	add.f64 	%fd351, %fd349, %fd350;
	ld.shared.f64 	%fd352, [_ZZN3cub18CUB_300001_SM_10006detail6reduce18DeviceReduceKernelINS2_10policy_hubIdjN4cuda3std3__44plusIdEEE10Policy1000EN6thrust24THRUST_300001_SM_1000_NS10device_ptrIdEEjS9_dNS7_10__identityEEEvT0_PT3_T1_NS0_13GridEvenShareISK_EET2_T4_E12temp_storage+168];
	add.f64 	%fd353, %fd351, %fd352;
	ld.shared.f64 	%fd354, [_ZZN3cub18CUB_300001_SM_10006detail6reduce18DeviceReduceKernelINS2_10policy_hubIdjN4cuda3std3__44plusIdEEE10Policy1000EN6thrust24THRUST_300001_SM_1000_NS10device_ptrIdEEjS9_dNS7_10__identityEEEvT0_PT3_T1_NS0_13GridEvenShareISK_EET2_T4_E12temp_storage+176];
	add.f64 	%fd375, %fd353, %fd354;
	bra.uni 	$L__BB7_48;
$L__BB7_22:
	// begin inline asm
	mov.u32 %r215, %laneid;
	// end inline asm
	and.b32  	%r266, %r7, 992;
	add.s32 	%r267, %r266, 32;
	setp.gt.u32 	%p34, %r267, %r6;
	not.b32 	%r268, %r266;
	add.s32 	%r269, %r6, %r268;
	selp.b32 	%r264, %r269, 31, %p34;
	mov.b64 	%rd136, %fd364;
	mov.b64 	{%r217, %r222}, %rd136;
	mov.b32 	%r223, 1;
	mov.b32 	%r265, -1;
	// begin inline asm
	shfl.sync.down.b32 %r216, %r217, %r223, %r264, %r265;
	// end inline asm
	// begin inline asm
	shfl.sync.down.b32 %r221, %r222, %r223, %r264, %r265;
	// end inline asm
	mov.b64 	%rd137, {%r216, %r221};
	mov.b64 	%fd235, %rd137;
	setp.lt.s32 	%p35, %r215, %r264;
	add.f64 	%fd236, %fd364, %fd235;
	selp.f64 	%fd237, %fd236, %fd364, %p35;
	mov.b64 	%rd138, %fd237;
	mov.b64 	{%r227, %r232}, %rd138;
	mov.b32 	%r233, 2;
	// begin inline asm
	shfl.sync.down.b32 %r226, %r227, %r233, %r264, %r265;
	// end inline asm
	// begin inline asm
	shfl.sync.down.b32 %r231, %r232, %r233, %r264, %r265;
	// end inline asm
	mov.b64 	%rd139, {%r226, %r231};
	mov.b64 	%fd238, %rd139;
	add.s32 	%r270, %r215, 2;
	setp.gt.s32 	%p36, %r270, %r264;
	add.f64 	%fd239, %fd237, %fd238;
	selp.f64 	%fd240, %fd237, %fd239, %p36;
	mov.b64 	%rd140, %fd240;
	mov.b64 	{%r237, %r242}, %rd140;
	mov.b32 	%r243, 4;
	// begin inline asm
	shfl.sync.down.b32 %r236, %r237, %r243, %r264, %r265;
	// end inline asm
	// begin inline asm
	shfl.sync.down.b32 %r241, %r242, %r243, %r264, %r265;
	// end inline asm
	mov.b64 	%rd141, {%r236, %r241};
	mov.b64 	%fd241, %rd141;
	add.s32 	%r271, %r215, 4;
	setp.gt.s32 	%p37, %r271, %r264;
	add.f64 	%fd242, %fd240, %fd241;
	selp.f64 	%fd243, %fd240, %fd242, %p37;
	mov.b64 	%rd142, %fd243;
	mov.b64 	{%r247, %r252}, %rd142;
	mov.b32 	%r253, 8;
	// begin inline asm
	shfl.sync.down.b32 %r246, %r247, %r253, %r264, %r265;
	// end inline asm
	// begin inline asm
	shfl.sync.down.b32 %r251, %r252, %r253, %r264, %r265;
	// end inline asm
	mov.b64 	%rd143, {%r246, %r251};
	mov.b64 	%fd244, %rd143;
	add.s32 	%r272, %r215, 8;
	setp.gt.s32 	%p38, %r272, %r264;
	add.f64 	%fd245, %fd243, %fd244;
	selp.f64 	%fd246, %fd243, %fd245, %p38;
	mov.b64 	%rd144, %fd246;
	mov.b64 	{%r257, %r262}, %rd144;
	mov.b32 	%r263, 16;
	// begin inline asm
	shfl.sync.down.b32 %r256, %r257, %r263, %r264, %r265;
	// end inline asm
	// begin inline asm
	shfl.sync.down.b32 %r261, %r262, %r263, %r264, %r265;
	// end inline asm
	mov.b64 	%rd145, {%r256, %r261};
	mov.b64 	%fd247, %rd145;
	add.s32 	%r273, %r215, 16;
	setp.gt.s32 	%p39, %r273, %r264;
	add.f64 	%fd248, %fd246, %fd247;
	selp.f64 	%fd375, %fd246, %fd248, %p39;
	setp.ne.s32 	%p40, %r215, 0;
	@%p40 bra 	$L__BB7_24;
	shr.u32 	%r274, %r7, 2;
	and.b32  	%r275, %r274, 248;
	mov.u32 	%r276, _ZZN3cub18CUB_300001_SM_10006detail6reduce18DeviceReduceKernelINS2_10policy_hubIdjN4cuda3std3__44plusIdEEE10Policy1000EN6thrust24THRUST_300001_SM_1000_NS10device_ptrIdEEjS9_dNS7_10__identityEEEvT0_PT3_T1_NS0_13GridEvenShareISK_EET2_T4_E12temp_storage;
	add.s32 	%r277, %r276, %r275;
	st.shared.f64 	[%r277+24], %fd375;
$L__BB7_24:
	bar.sync 	0;
	setp.ne.s32 	%p41, %r7, 0;
	@%p41 bra 	$L__BB7_48;
	setp.gt.u32 	%p42, %r6, 32;
	ld.shared.f64 	%fd249, [_ZZN3cub18CUB_300001_SM_10006detail6reduce18DeviceReduceKernelINS2_10policy_hubIdjN4cuda3std3__44plusIdEEE10Policy1000EN6thrust24THRUST_300001_SM_1000_NS10device_ptrIdEEjS9_dNS7_10__identityEEEvT0_PT3_T1_NS0_13GridEvenShareISK_EET2_T4_E12temp_storage+32];
	add.f64 	%fd250, %fd375, %fd249;
	selp.f64 	%fd251, %fd250, %fd375, %p42;
	setp.gt.u32 	%p43, %r6, 64;
	ld.shared.f64 	%fd252, [_ZZN3cub18CUB_300001_SM_10006detail6reduce18DeviceReduceKernelINS2_10policy_hubIdjN4cuda3std3__44plusIdEEE10Policy1000EN6thrust24THRUST_300001_SM_1000_NS10device_ptrIdEEjS9_dNS7_10__identityEEEvT0_PT3_T1_NS0_13GridEvenShareISK_EET2_T4_E12temp_storage+40];
	add.f64 	%fd253, %fd252, %fd251;
	selp.f64 	%fd254, %fd253, %fd251, %p43;
	setp.gt.u32 	%p44, %r6, 96;
	ld.shared.f64 	%fd255, [_ZZN3cub18CUB_300001_SM_10006detail6reduce18DeviceReduceKernelINS2_10policy_hubIdjN4cuda3std3__44plusIdEEE10Policy1000EN6thrust24THRUST_300001_SM_1000_NS10device_ptrIdEEjS9_dNS7_10__identityEEEvT0_PT3_T1_NS0_13GridEvenShareISK_EET2_T4_E12temp_storage+48];
	add.f64 	%fd256, %fd255, %fd254;
	selp.f64 	%fd257, %fd256, %fd254, %p44;
	setp.gt.u32 	%p45, %r6, 128;
	ld.shared.f64 	%fd258, [_ZZN3cub18CUB_300001_SM_10006detail6reduce18DeviceReduceKernelINS2_10policy_hubIdjN4cuda3std3__44plusIdEEE10Policy1000EN6thrust24THRUST_300001_SM_1000_NS10device_ptrIdEEjS9_dNS7_10__identityEEEvT0_PT3_T1_NS0_13GridEvenShareISK_EET2_T4_E12temp_storage+56];
	add.f64 	%fd259, %fd258, %fd257;
	selp.f64 	%fd260, %fd259, %fd257, %p45;
	setp.gt.u32 	%p46, %r6, 160;
	ld.shared.f64 	%fd261, [_ZZN3cub18CUB_300001_SM_10006detail6reduce18DeviceReduceKernelINS2_10policy_hubIdjN4cuda3std3__44plusIdEEE10Policy1000EN6thrust24THRUST_300001_SM_1000_NS10device_ptrIdEEjS9_dNS7_10__identityEEEvT0_PT3_T1_NS0_13GridEvenShareISK_EET2_T4_E12temp_storage+64];
	add.f64 	%fd262, %fd261, %fd260;
	selp.f64 	%fd263, %fd262, %fd260, %p46;
	setp.gt.u32 	%p47, %r6, 192;
	ld.shared.f64 	%fd264, [_ZZN3cub18CUB_300001_SM_10006detail6reduce18DeviceReduceKernelINS2_10policy_hubIdjN4cuda3std3__44plusIdEEE10Policy1000EN6thrust24THRUST_300001_SM_1000_NS10device_ptrIdEEjS9_dNS7_10__identityEEEvT0_PT3_T1_NS0_13GridEvenShareISK_EET2_T4_E12temp_storage+72];
	add.f64 	%fd265, %fd264, %fd263;
	selp.f64 	%fd266, %fd265, %fd263, %p47;
	setp.gt.u32 	%p48, %r6, 224;
	ld.shared.f64 	%fd267, [_ZZN3cub18CUB_300001_SM_10006detail6reduce18DeviceReduceKernelINS2_10policy_hubIdjN4cuda3std3__44plusIdEEE10Policy1000EN6thrust24THRUST_300001_SM_1000_NS10device_ptrIdEEjS9_dNS7_10__identityEEEvT0_PT3_T1_NS0_13GridEvenShareISK_EET2_T4_E12temp_storage+80];
	add.f64 	%fd268, %fd267, %fd266;
	selp.f64 	%fd269, %fd268, %fd266, %p48;
	setp.gt.u32 	%p49, %r6, 256;
	ld.shared.f64 	%fd270, [_ZZN3cub18CUB_300001_SM_10006detail6reduce18DeviceReduceKernelINS2_10policy_hubIdjN4cuda3std3__44plusIdEEE10Policy1000EN6thrust24THRUST_300001_SM_1000_NS10device_ptrIdEEjS9_dNS7_10__identityEEEvT0_PT3_T1_NS0_13GridEvenShareISK_EET2_T4_E12temp_storage+88];
	add.f64 	%fd271, %fd270, %fd269;
	selp.f64 	%fd272, %fd271, %fd269, %p49;
	setp.gt.u32 	%p50, %r6, 288;
	ld.shared.f64 	%fd273, [_ZZN3cub18CUB_300001_SM_10006detail6reduce18DeviceReduceKernelINS2_10policy_hubIdjN4cuda3std3__44plusIdEEE10Policy1000EN6thrust24THRUST_300001_SM_1000_NS10device_ptrIdEEjS9_dNS7_10__identityEEEvT0_PT3_T1_NS0_13GridEvenShareISK_EET2_T4_E12temp_storage+96];
	add.f64 	%fd274, %fd273, %fd272;
	selp.f64 	%fd275, %fd274, %fd272, %p50;
	setp.gt.u32 	%p51, %r6, 320;
	ld.shared.f64 	%fd276, [_ZZN3cub18CUB_300001_SM_10006detail6reduce18DeviceReduceKernelINS2_10policy_hubIdjN4cuda3std3__44plusIdEEE10Policy1000EN6thrust24THRUST_300001_SM_1000_NS10device_ptrIdEEjS9_dNS7_10__identityEEEvT0_PT3_T1_NS0_13GridEvenShareISK_EET2_T4_E12temp_storage+104];
	add.f64 	%fd277, %fd276, %fd275;
	selp.f64 	%fd278, %fd277, %fd275, %p51;
	setp.gt.u32 	%p52, %r6, 352;
	ld.shared.f64 	%fd279, [_ZZN3cub18CUB_300001_SM_10006detail6reduce18DeviceReduceKernelINS2_10policy_hubIdjN4cuda3std3__44plusIdEEE10Policy1000EN6thrust24THRUST_300001_SM_1000_NS10device_ptrIdEEjS9_dNS7_10__identityEEEvT0_PT3_T1_NS0_13GridEvenShareISK_EET2_T4_E12temp_storage+112];
	add.f64 	%fd280, %fd279, %fd278;
	selp.f64 	%fd281, %fd280, %fd278, %p52;
	setp.gt.u32 	%p53, %r6, 384;
	ld.shared.f64 	%fd282, [_ZZN3cub18CUB_300001_SM_10006detail6reduce18DeviceReduceKernelINS2_10policy_hubIdjN4cuda3std3__44plusIdEEE10Policy1000EN6thrust24THRUST_300001_SM_1000_NS10device_ptrIdEEjS9_dNS7_10__identityEEEvT0_PT3_T1_NS0_13GridEvenShareISK_EET2_T4_E12temp_storage+120];
	add.f64 	%fd283, %fd282, %fd281;
	selp.f64 	%fd284, %fd283, %fd281, %p53;
	setp.gt.u32 	%p54, %r6, 416;
	ld.shared.f64 	%fd285, [_ZZN3cub18CUB_300001_SM_10006detail6reduce18DeviceReduceKernelINS2_10policy_hubIdjN4cuda3std3__44plusIdEEE10Policy1000EN6thrust24THRUST_300001_SM_1000_NS10device_ptrIdEEjS9_dNS7_10__identityEEEvT0_PT3_T1_NS0_13GridEvenShareISK_EET2_T4_E12temp_storage+128];
	add.f64 	%fd286, %fd285, %fd284;
	selp.f64 	%fd287, %fd286, %fd284, %p54;
	setp.gt.u32 	%p55, %r6, 448;
	ld.shared.f64 	%fd288, [_ZZN3cub18CUB_300001_SM_10006detail6reduce18DeviceReduceKernelINS2_10policy_hubIdjN4cuda3std3__44plusIdEEE10Policy1000EN6thrust24THRUST_300001_SM_1000_NS10device_ptrIdEEjS9_dNS7_10__identityEEEvT0_PT3_T1_NS0_13GridEvenShareISK_EET2_T4_E12temp_storage+136];
	add.f64 	%fd289, %fd288, %fd287;
	selp.f64 	%fd290, %fd289, %fd287, %p55;
	setp.gt.u32 	%p56, %r6, 480;
	ld.shared.f64 	%fd291, [_ZZN3cub18CUB_300001_SM_10006detail6reduce18DeviceReduceKernelINS2_10policy_hubIdjN4cuda3std3__44plusIdEEE10Policy1000EN6thrust24THRUST_300001_SM_1000_NS10device_ptrIdEEjS9_dNS7_10__identityEEEvT0_PT3_T1_NS0_13GridEvenShareISK_EET2_T4_E12temp_storage+144];
	add.f64 	%fd292, %fd291, %fd290;
	selp.f64 	%fd293, %fd292, %fd290, %p56;
	setp.gt.u32 	%p57, %r6, 512;
	ld.shared.f64 	%fd294, [_ZZN3cub18CUB_300001_SM_10006detail6reduce18DeviceReduceKernelINS2_10policy_hubIdjN4cuda3std3__44plusIdEEE10Policy1000EN6thrust24THRUST_300001_SM_1000_NS10device_ptrIdEEjS9_dNS7_10__identityEEEvT0_PT3_T1_NS0_13GridEvenShareISK_EET2_T4_E12temp_storage+152];
	add.f64 	%fd295, %fd294, %fd293;
	selp.f64 	%fd296, %fd295, %fd293, %p57;
	setp.gt.u32 	%p58, %r6, 544;
	ld.shared.f64 	%fd297, [_ZZN3cub18CUB_300001_SM_10006detail6reduce18DeviceReduceKernelINS2_10policy_hubIdjN4cuda3std3__44plusIdEEE10Policy1000EN6thrust24THRUST_300001_SM_1000_NS10device_ptrIdEEjS9_dNS7_10__identityEEEvT0_PT3_T1_NS0_13GridEvenShareISK_EET2_T4_E12temp_storage+160];
	add.f64 	%fd298, %fd297, %fd296;
	selp.f64 	%fd299, %fd298, %fd296, %p58;
	setp.gt.u32 	%p59, %r6, 576;
	ld.shared.f64 	%fd300, [_ZZN3cub18CUB_300001_SM_10006detail6reduce18DeviceReduceKernelINS2_10policy_hubIdjN4cuda3std3__44plusIdEEE10Policy1000EN6thrust24THRUST_300001_SM_1000_NS10device_ptrIdEEjS9_dNS7_10__identityEEEvT0_PT3_T1_NS0_13GridEvenShareISK_EET2_T4_E12temp_storage+168];
	add.f64 	%fd301, %fd300, %fd299;
	selp.f64 	%fd302, %fd301, %fd299, %p59;
	setp.gt.u32 	%p60, %r6, 608;
	ld.shared.f64 	%fd303, [_ZZN3cub18CUB_300001_SM_10006detail6reduce18DeviceReduceKernelINS2_10policy_hubIdjN4cuda3std3__44plusIdEEE10Policy1000EN6thrust24THRUST_300001_SM_1000_NS10device_ptrIdEEjS9_dNS7_10__identityEEEvT0_PT3_T1_NS0_13GridEvenShareISK_EET2_T4_E12temp_storage+176];
	add.f64 	%fd304, %fd303, %fd302;
	selp.f64 	%fd375, %fd304, %fd302, %p60;
	bra.uni 	$L__BB7_48;
$L__BB7_26:
	mov.u32 	%r35, %tid.x;
	add.s32 	%r72, %r347, %r35;
	mul.wide.u32 	%rd4, %r72, 8;
	add.s64 	%rd5, %rd1, %rd4;
	ld.global.f64 	%fd41, [%rd5];
	ld.global.f64 	%fd42, [%rd5+5120];
	ld.global.f64 	%fd43, [%rd5+10240];
	ld.global.f64 	%fd44, [%rd5+15360];
	ld.global.f64 	%fd45, [%rd5+20480];
	ld.global.f64 	%fd46, [%rd5+25600];
	ld.global.f64 	%fd47, [%rd5+30720];
	ld.global.f64 	%fd48, [%rd5+35840];
	add.f64 	%fd49, %fd41, %fd42;
	add.f64 	%fd50, %fd49, %fd43;
	add.f64 	%fd51, %fd50, %fd44;
	add.f64 	%fd52, %fd51, %fd45;
	add.f64 	%fd53, %fd52, %fd46;
	add.f64 	%fd54, %fd53, %fd47;
	add.f64 	%fd374, %fd54, %fd48;
	setp.lt.u32 	%p2, %r6, %r4;
	@%p2 bra 	$L__BB7_44;
	add.s32 	%r36, %r4, %r347;
	not.b32 	%r74, %r35;
	add.s32 	%r75, %r74, %r1;
	sub.s32 	%r76, %r75, %r4;
	sub.s32 	%r344, %r76, %r347;
	add.s32 	%r77, %r36, %r35;
	add.s32 	%r343, %r77, 5120;
	mov.b32 	%r346, 0;
	mov.u32 	%r345, %r36;
$L__BB7_28:
	mad.lo.s32 	%r347, %r2, 5120, %r347;
	add.s32 	%r78, %r1, -5120;
	setp.gt.u32 	%p3, %r347, %r78;
	@%p3 bra 	$L__BB7_30;
	add.s32 	%r79, %r35, %r347;
	mul.wide.u32 	%rd6, %r79, 8;
	add.s64 	%rd7, %rd1, %rd6;
	ld.global.f64 	%fd55, [%rd7];
	ld.global.f64 	%fd56, [%rd7+5120];
	ld.global.f64 	%fd57, [%rd7+10240];
	ld.global.f64 	%fd58, [%rd7+15360];
	ld.global.f64 	%fd59, [%rd7+20480];
	ld.global.f64 	%fd60, [%rd7+25600];
	ld.global.f64 	%fd61, [%rd7+30720];
	ld.global.f64 	%fd62, [%rd7+35840];
	add.f64 	%fd63, %fd374, %fd55;
	add.f64 	%fd64, %fd63, %fd56;
	add.f64 	%fd65, %fd64, %fd57;
	add.f64 	%fd66, %fd65, %fd58;
	add.f64 	%fd67, %fd66, %fd59;
	add.f64 	%fd68, %fd67, %fd60;
	add.f64 	%fd69, %fd68, %fd61;
	add.f64 	%fd374, %fd69, %fd62;
	sub.s32 	%r80, %r1, %r347;
	mul.lo.s32 	%r81, %r2, 5120;
	setp.lt.u32 	%p4, %r80, %r81;
	add.s32 	%r346, %r346, 1;
	add.s32 	%r345, %r345, %r81;
	sub.s32 	%r344, %r344, %r81;
	add.s32 	%r343, %r343, %r81;
	@%p4 bra 	$L__BB7_44;
	bra.uni 	$L__BB7_28;
$L__BB7_30:
	setp.le.u32 	%p5, %r1, %r347;
	sub.s32 	%r82, %r1, %r347;
	setp.ge.s32 	%p6, %r35, %r82;
	or.pred  	%p7, %p5, %p6;
	@%p7 bra 	$L__BB7_44;
	not.b32 	%r84, %r35;
	add.s32 	%r85, %r1, %r84;
	sub.s32 	%r86, %r85, %r36;
	mul.lo.s32 	%r87, %r2, %r346;
	mad.lo.s32 	%r88, %r87, -5120, %r86;
	mul.hi.u32 	%r89, %r88, -858993459;
	shr.u32 	%r90, %r89, 9;
	add.s32 	%r49, %r90, 1;
	and.b32  	%r50, %r49, 15;
	setp.lt.u32 	%p8, %r88, 9600;
	mov.u32 	%r352, %r35;
	@%p8 bra 	$L__BB7_35;
	or.b32  	%r350, %r35, 5120;
	mul.hi.u32 	%r91, %r344, -858993459;
	shr.u32 	%r92, %r91, 9;
	add.s32 	%r93, %r92, 1;
	and.b32  	%r94, %r93, 16777200;
	neg.s32 	%r348, %r94;
$L__BB7_33:
	.pragma "nounroll";
	add.s32 	%r95, %r343, -5120;
	mul.wide.u32 	%rd8, %r95, 8;
	add.s64 	%rd9, %rd1, %rd8;
	ld.global.f64 	%fd71, [%rd9];
	add.f64 	%fd72, %fd374, %fd71;
	add.s32 	%r96, %r343, -4480;
	mul.wide.u32 	%rd10, %r96, 8;
	add.s64 	%rd11, %rd1, %rd10;
	ld.global.f64 	%fd73, [%rd11];
	add.f64 	%fd74, %fd72, %fd73;
	add.s32 	%r97, %r343, -3840;
	mul.wide.u32 	%rd12, %r97, 8;
	add.s64 	%rd13, %rd1, %rd12;
	ld.global.f64 	%fd75, [%rd13];
	add.f64 	%fd76, %fd74, %fd75;
	add.s32 	%r98, %r343, -3200;
	mul.wide.u32 	%rd14, %r98, 8;
	add.s64 	%rd15, %rd1, %rd14;
	ld.global.f64 	%fd77, [%rd15];
	add.f64 	%fd78, %fd76, %fd77;
	add.s32 	%r99, %r343, -2560;
	mul.wide.u32 	%rd16, %r99, 8;
	add.s64 	%rd17, %rd1, %rd16;
	ld.global.f64 	%fd79, [%rd17];
	add.f64 	%fd80, %fd78, %fd79;
	add.s32 	%r100, %r343, -1920;
	mul.wide.u32 	%rd18, %r100, 8;
	add.s64 	%rd19, %rd1, %rd18;
	ld.global.f64 	%fd81, [%rd19];
	add.f64 	%fd82, %fd80, %fd81;
	add.s32 	%r101, %r343, -1280;
	mul.wide.u32 	%rd20, %r101, 8;
	add.s64 	%rd21, %rd1, %rd20;
	ld.global.f64 	%fd83, [%rd21];
	add.f64 	%fd84, %fd82, %fd83;
	add.s32 	%r102, %r343, 4480;
	add.s32 	%r103, %r343, -640;
	mul.wide.u32 	%rd22, %r103, 8;
	add.s64 	%rd23, %rd1, %rd22;
	ld.global.f64 	%fd85, [%rd23];
	add.f64 	%fd86, %fd84, %fd85;
	mul.wide.u32 	%rd24, %r343, 8;
	add.s64 	%rd25, %rd1, %rd24;
	ld.global.f64 	%fd87, [%rd25];
	add.f64 	%fd88, %fd86, %fd87;
	add.s32 	%r104, %r343, 640;
	mul.wide.u32 	%rd26, %r104, 8;
	add.s64 	%rd27, %rd1, %rd26;
	ld.global.f64 	%fd89, [%rd27];
	add.f64 	%fd90, %fd88, %fd89;
	add.s32 	%r105, %r343, 1280;
	mul.wide.u32 	%rd28, %r105, 8;
	add.s64 	%rd29, %rd1, %rd28;
	ld.global.f64 	%fd91, [%rd29];
	add.f64 	%fd92, %fd90, %fd91;
	add.s32 	%r106, %r343, 1920;
	mul.wide.u32 	%rd30, %r106, 8;
	add.s64 	%rd31, %rd1, %rd30;
	ld.global.f64 	%fd93, [%rd31];
	add.f64 	%fd94, %fd92, %fd93;
	add.s32 	%r107, %r343, 2560;
	mul.wide.u32 	%rd32, %r107, 8;
	add.s64 	%rd33, %rd1, %rd32;
	ld.global.f64 	%fd95, [%rd33];
	add.f64 	%fd96, %fd94, %fd95;
	add.s32 	%r108, %r343, 3200;
	mul.wide.u32 	%rd34, %r108, 8;
	add.s64 	%rd35, %rd1, %rd34;
	ld.global.f64 	%fd97, [%rd35];
	add.f64 	%fd98, %fd96, %fd97;
	add.s32 	%r109, %r343, 3840;
	mul.wide.u32 	%rd36, %r109, 8;
	add.s64 	%rd37, %rd1, %rd36;
	ld.global.f64 	%fd99, [%rd37];
	add.f64 	%fd100, %fd98, %fd99;
	mul.wide.u32 	%rd38, %r102, 8;
	add.s64 	%rd39, %rd1, %rd38;
	ld.global.f64 	%fd101, [%rd39];
	add.f64 	%fd374, %fd100, %fd101;
	add.s32 	%r350, %r350, 10240;
	add.s32 	%r343, %r343, 10240;
	add.s32 	%r348, %r348, 16;
	setp.ne.s32 	%p9, %r348, 0;
	@%p9 bra 	$L__BB7_33;
	add.s32 	%r352, %r350, -5120;
$L__BB7_35:
	setp.eq.s32 	%p10, %r50, 0;
	@%p10 bra 	$L__BB7_44;
	and.b32  	%r61, %r49, 7;
	setp.lt.u32 	%p11, %r50, 8;
	@%p11 bra 	$L__BB7_38;
	add.s32 	%r110, %r352, %r347;
	mul.wide.u32 	%rd40, %r110, 8;
	add.s64 	%rd41, %rd1, %rd40;
	ld.global.f64 	%fd103, [%rd41];
	add.f64 	%fd104, %fd374, %fd103;
	add.s32 	%r111, %r110, 640;
	mul.wide.u32 	%rd42, %r111, 8;
	add.s64 	%rd43, %rd1, %rd42;
	ld.global.f64 	%fd105, [%rd43];
	add.f64 	%fd106, %fd104, %fd105;
	add.s32 	%r112, %r110, 1280;
	mul.wide.u32 	%rd44, %r112, 8;
	add.s64 	%rd45, %rd1, %rd44;
	ld.global.f64 	%fd107, [%rd45];
	add.f64 	%fd108, %fd106, %fd107;
	add.s32 	%r113, %r110, 1920;
	mul.wide.u32 	%rd46, %r113, 8;
	add.s64 	%rd47, %rd1, %rd46;
	ld.global.f64 	%fd109, [%rd47];
	add.f64 	%fd110, %fd108, %fd109;
	add.s32 	%r114, %r110, 2560;
	mul.wide.u32 	%rd48, %r114, 8;
	add.s64 	%rd49, %rd1, %rd48;
	ld.global.f64 	%fd111, [%rd49];
	add.f64 	%fd112, %fd110, %fd111;
	add.s32 	%r115, %r110, 3200;
	mul.wide.u32 	%rd50, %r115, 8;
	add.s64 	%rd51, %rd1, %rd50;
	ld.global.f64 	%fd113, [%rd51];
	add.f64 	%fd114, %fd112, %fd113;
	add.s32 	%r116, %r110, 3840;
	mul.wide.u32 	%rd52, %r116, 8;
	add.s64 	%rd53, %rd1, %rd52;
	ld.global.f64 	%fd115, [%rd53];
	add.f64 	%fd116, %fd114, %fd115;
	add.s32 	%r117, %r110, 4480;
	mul.wide.u32 	%rd54, %r117, 8;
	add.s64 	%rd55, %rd1, %rd54;
	ld.global.f64 	%fd117, [%rd55];
	add.f64 	%fd374, %fd116, %fd117;
	add.s32 	%r352, %r352, 5120;
$L__BB7_38:
	setp.eq.s32 	%p12, %r61, 0;
	@%p12 bra 	$L__BB7_44;
	setp.lt.u32 	%p13, %r61, 4;
	@%p13 bra 	$L__BB7_41;
	add.s32 	%r118, %r352, %r347;
	mul.wide.u32 	%rd56, %r118, 8;
	add.s64 	%rd57, %rd1, %rd56;
	ld.global.f64 	%fd119, [%rd57];
	add.f64 	%fd120, %fd374, %fd119;
	add.s32 	%r119, %r118, 640;
	mul.wide.u32 	%rd58, %r119, 8;
	add.s64 	%rd59, %rd1, %rd58;
	ld.global.f64 	%fd121, [%rd59];
	add.f64 	%fd122, %fd120, %fd121;
	add.s32 	%r120, %r118, 1280;
	mul.wide.u32 	%rd60, %r120, 8;
	add.s64 	%rd61, %rd1, %rd60;
	ld.global.f64 	%fd123, [%rd61];
	add.f64 	%fd124, %fd122, %fd123;
	add.s32 	%r121, %r118, 1920;
	mul.wide.u32 	%rd62, %r121, 8;
	add.s64 	%rd63, %rd1, %rd62;
	ld.global.f64 	%fd125, [%rd63];
	add.f64 	%fd374, %fd124, %fd125;
	add.s32 	%r352, %r352, 2560;
$L__BB7_41:
	and.b32  	%r122, %r49, 3;
	setp.eq.s32 	%p14, %r122, 0;
	@%p14 bra 	$L__BB7_44;
	add.s32 	%r355, %r352, %r345;
	mul.hi.u32 	%r123, %r344, -858993459;
	cvt.u16.u32 	%rs1, %r123;
	shr.u16 	%rs2, %rs1, 9;
	add.s16 	%rs3, %rs2, 1;
	cvt.u32.u16 	%r124, %rs3;
	and.b32  	%r125, %r124, 3;
	neg.s32 	%r354, %r125;
$L__BB7_43:
	.pragma "nounroll";
	mul.wide.u32 	%rd64, %r355, 8;
	add.s64 	%rd65, %rd1, %rd64;
	ld.global.f64 	%fd126, [%rd65];
	add.f64 	%fd374, %fd374, %fd126;
	add.s32 	%r355, %r355, 640;
	add.s32 	%r354, %r354, 1;
	setp.ne.s32 	%p15, %r354, 0;
	@%p15 bra 	$L__BB7_43;
$L__BB7_44:
	// begin inline asm
	mov.u32 %r126, %laneid;
	// end inline asm
	mov.b64 	%rd66, %fd374;
	mov.b64 	{%r128, %r133}, %rd66;
	mov.b32 	%r134, 1;
	mov.b32 	%r175, 31;
	mov.b32 	%r176, -1;
	// begin inline asm
	shfl.sync.down.b32 %r127, %r128, %r134, %r175, %r176;
	// end inline asm
	// begin inline asm
	shfl.sync.down.b32 %r132, %r133, %r134, %r175, %r176;
	// end inline asm
	mov.b64 	%rd67, {%r127, %r132};
	mov.b64 	%fd127, %rd67;
	setp.gt.s32 	%p16, %r126, 30;
	add.f64 	%fd128, %fd374, %fd127;
	selp.f64 	%fd129, %fd374, %fd128, %p16;
	mov.b64 	%rd68, %fd129;
	mov.b64 	{%r138, %r143}, %rd68;
	mov.b32 	%r144, 2;
	// begin inline asm
	shfl.sync.down.b32 %r137, %r138, %r144, %r175, %r176;
	// end inline asm
	// begin inline asm
	shfl.sync.down.b32 %r142, %r143, %r144, %r175, %r176;
	// end inline asm
	mov.b64 	%rd69, {%r137, %r142};
	mov.b64 	%fd130, %rd69;
	setp.gt.s32 	%p17, %r126, 29;
	add.f64 	%fd131, %fd129, %fd130;
	selp.f64 	%fd132, %fd129, %fd131, %p17;
	mov.b64 	%rd70, %fd132;
	mov.b64 	{%r148, %r153}, %rd70;
	mov.b32 	%r154, 4;
	// begin inline asm
	shfl.sync.down.b32 %r147, %r148, %r154, %r175, %r176;
	// end inline asm
	// begin inline asm
	shfl.sync.down.b32 %r152, %r153, %r154, %r175, %r176;
	// end inline asm
	mov.b64 	%rd71, {%r147, %r152};
	mov.b64 	%fd133, %rd71;
	setp.gt.s32 	%p18, %r126, 27;
	add.f64 	%fd134, %fd132, %fd133;
	selp.f64 	%fd135, %fd132, %fd134, %p18;
	mov.b64 	%rd72, %fd135;
	mov.b64 	{%r158, %r163}, %rd72;
	mov.b32 	%r164, 8;
	// begin inline asm
	shfl.sync.down.b32 %r157, %r158, %r164, %r175, %r176;
	// end inline asm
	// begin inline asm
	shfl.sync.down.b32 %r162, %r163, %r164, %r175, %r176;
	// end inline asm
	mov.b64 	%rd73, {%r157, %r162};
	mov.b64 	%fd136, %rd73;
	setp.gt.s32 	%p19, %r126, 23;
	add.f64 	%fd137, %fd135, %fd136;
	selp.f64 	%fd138, %fd135, %fd137, %p19;
	mov.b64 	%rd74, %fd138;
	mov.b64 	{%r168, %r173}, %rd74;
	mov.b32 	%r174, 16;
	// begin inline asm
	shfl.sync.down.b32 %r167, %r168, %r174, %r175, %r176;
	// end inline asm
	// begin inline asm
	shfl.sync.down.b32 %r172, %r173, %r174, %r175, %r176;
	// end inline asm
	mov.b64 	%rd75, {%r167, %r172};
	mov.b64 	%fd139, %rd75;
	setp.gt.s32 	%p20, %r126, 15;
	add.f64 	%fd37, %fd138, %fd139;
	selp.f64 	%fd375, %fd138, %fd37, %p20;
	setp.ne.s32 	%p21, %r126, 0;
	@%p21 bra 	$L__BB7_46;
	shr.u32 	%r177, %r35, 2;
	and.b32  	%r178, %r177, 248;
	mov.u32 	%r179, _ZZN3cub18CUB_300001_SM_10006detail6reduce18DeviceReduceKernelINS2_10policy_hubIdjN4cuda3std3__44plusIdEEE10Policy1000EN6thrust24THRUST_300001_SM_1000_NS10device_ptrIdEEjS9_dNS7_10__identityEEEvT0_PT3_T1_NS0_13GridEvenShareISK_EET2_T4_E12temp_storage;
	add.s32 	%r180, %r179, %r178;
	st.shared.f64 	[%r180+24], %fd37;
$L__BB7_46:
	bar.sync 	0;
	setp.ne.s32 	%p22, %r35, 0;
	@%p22 bra 	$L__BB7_48;
	ld.shared.f64 	%fd140, [_ZZN3cub18CUB_300001_SM_10006detail6reduce18DeviceReduceKernelINS2_10policy_hubIdjN4cuda3std3__44plusIdEEE10Policy1000EN6thrust24THRUST_300001_SM_1000_NS10device_ptrIdEEjS9_dNS7_10__identityEEEvT0_PT3_T1_NS0_13GridEvenShareISK_EET2_T4_E12temp_storage+32];
	add.f64 	%fd141, %fd375, %fd140;
	ld.shared.f64 	%fd142, [_ZZN3cub18CUB_300001_SM_10006detail6reduce18DeviceReduceKernelINS2_10policy_hubIdjN4cuda3std3__44plusIdEEE10Policy1000EN6thrust24THRUST_300001_SM_1000_NS10device_ptrIdEEjS9_dNS7_10__identityEEEvT0_PT3_T1_NS0_13GridEvenShareISK_EET2_T4_E12temp_storage+40];
	add.f64 	%fd143, %fd141, %fd142;
	ld.shared.f64 	%fd144, [_ZZN3cub18CUB_300001_SM_10006detail6reduce18DeviceReduceKernelINS2_10policy_hubIdjN4cuda3std3__44plusIdEEE10Policy1000EN6thrust24THRUST_300001_SM_1000_NS10device_ptrIdEEjS9_dNS7_10__identityEEEvT0_PT3_T1_NS0_13GridEvenShareISK_EET2_T4_E12temp_storage+48];
	add.f64 	%fd145, %fd143, %fd144;
	ld.shared.f64 	%fd146, [_ZZN3cub18CUB_300001_SM_10006detail6reduce18DeviceReduceKernelINS2_10policy_hubIdjN4cuda3std3__44plusIdEEE10Policy1000EN6thrust24THRUST_300001_SM_1000_NS10device_ptrIdEEjS9_dNS7_10__identityEEEvT0_PT3_T1_NS0_13GridEvenShareISK_EET2_T4_E12temp_storage+56];
	add.f64 	%fd147, %fd145, %fd146;
	ld.shared.f64 	%fd148, [_ZZN3cub18CUB_300001_SM_10006detail6reduce18DeviceReduceKernelINS2_10policy_hubIdjN4cuda3std3__44plusIdEEE10Policy1000EN6thrust24THRUST_300001_SM_1000_NS10device_ptrIdEEjS9_dNS7_10__identityEEEvT0_PT3_T1_NS0_13GridEvenShareISK_EET2_T4_E12temp_storage+64];
	add.f64 	%fd149, %fd147, %fd148;
	ld.shared.f64 	%fd150, [_ZZN3cub18CUB_300001_SM_10006detail6reduce18DeviceReduceKernelINS2_10policy_hubIdjN4cuda3std3__44plusIdEEE10Policy1000EN6thrust24THRUST_300001_SM_1000_NS10device_ptrIdEEjS9_dNS7_10__identityEEEvT0_PT3_T1_NS0_13GridEvenShareISK_EET2_T4_E12temp_storage+72];
	add.f64 	%fd151, %fd149, %fd150;
	ld.shared.f64 	%fd152, [_ZZN3cub18CUB_300001_SM_10006detail6reduce18DeviceReduceKernelINS2_10policy_hubIdjN4cuda3std3__44plusIdEEE10Policy1000EN6thrust24THRUST_300001_SM_1000_NS10device_ptrIdEEjS9_dNS7_10__identityEEEvT0_PT3_T1_NS0_13GridEvenShareISK_EET2_T4_E12temp_storage+80];
	add.f64 	%fd153, %fd151, %fd152;
	ld.shared.f64 	%fd154, [_ZZN3cub18CUB_300001_SM_10006detail6reduce18DeviceReduceKernelINS2_10policy_hubIdjN4cuda3std3__44plusIdEEE10Policy1000EN6thrust24THRUST_300001_SM_1000_NS10device_ptrIdEEjS9_dNS7_10__identityEEEvT0_PT3_T1_NS0_13GridEvenShareISK_EET2_T4_E12temp_storage+88];
	add.f64 	%fd155, %fd153, %fd154;
	ld.shared.f64 	%fd156, [_ZZN3cub18CUB_300001_SM_10006detail6reduce18DeviceReduceKernelINS2_10policy_hubIdjN4cuda3std3__44plusIdEEE10Policy1000EN6thrust24THRUST_300001_SM_1000_NS10device_ptrIdEEjS9_dNS7_10__identityEEEvT0_PT3_T1_NS0_13GridEvenShareISK_EET2_T4_E12temp_storage+96];
	add.f64 	%fd157, %fd155, %fd156;
	ld.shared.f64 	%fd158, [_ZZN3cub18CUB_300001_SM_10006detail6reduce18DeviceReduceKernelINS2_10policy_hubIdjN4cuda3std3__44plusIdEEE10Policy1000EN6thrust24THRUST_300001_SM_1000_NS10device_ptrIdEEjS9_dNS7_10__identityEEEvT0_PT3_T1_NS0_13GridEvenShareISK_EET2_T4_E12temp_storage+104];
	add.f64 	%fd159, %fd157, %fd158;
	ld.shared.f64 	%fd160, [_ZZN3cub18CUB_300001_SM_10006detail6reduce18DeviceReduceKernelINS2_10policy_hubIdjN4cuda3std3__44plusIdEEE10Policy1000EN6thrust24THRUST_300001_SM_1000_NS10device_ptrIdEEjS9_dNS7_10__identityEEEvT0_PT3_T1_NS0_13GridEvenShareISK_EET2_T4_E12temp_storage+112];
	add.f64 	%fd161, %fd159, %fd160;
	ld.shared.f64 	%fd162, [_ZZN3cub18CUB_300001_SM_10006detail6reduce18DeviceReduceKernelINS2_10policy_hubIdjN4cuda3std3__44plusIdEEE10Policy1000EN6thrust24THRUST_300001_SM_1000_NS10device_ptrIdEEjS9_dNS7_10__identityEEEvT0_PT3_T1_NS0_13GridEvenShareISK_EET2_T4_E12temp_storage+120];
	add.f64 	%fd163, %fd161, %fd162;
	ld.shared.f64 	%fd164, [_ZZN3cub18CUB_300001_SM_10006detail6reduce18DeviceReduceKernelINS2_10policy_hubIdjN4cuda3std3__44plusIdEEE10Policy1000EN6thrust24THRUST_300001_SM_1000_NS10device_ptrIdEEjS9_dNS7_10__identityEEEvT0_PT3_T1_NS0_13GridEvenShareISK_EET2_T4_E12temp_storage+128];
	add.f64 	%fd165, %fd163, %fd164;
	ld.shared.f64 	%fd166, [_ZZN3cub18CUB_300001_SM_10006detail6reduce18DeviceReduceKernelINS2_10policy_hubIdjN4cuda3std3__44plusIdEEE10Policy1000EN6thrust24THRUST_300001_SM_1000_NS10device_ptrIdEEjS9_dNS7_10__identityEEEvT0_PT3_T1_NS0_13GridEvenShareISK_EET2_T4_E12temp_storage+136];
	add.f64 	%fd167, %fd165, %fd166;
	ld.shared.f64 	%fd168, [_ZZN3cub18CUB_300001_SM_10006detail6reduce18DeviceReduceKernelINS2_10policy_hubIdjN4cuda3std3__44plusIdEEE10Policy1000EN6thrust24THRUST_300001_SM_1000_NS10device_ptrIdEEjS9_dNS7_10__identityEEEvT0_PT3_T1_NS0_13GridEvenShareISK_EET2_T4_E12temp_storage+144];
	add.f64 	%fd169, %fd167, %fd168;
	ld.shared.f64 	%fd170, [_ZZN3cub18CUB_300001_SM_10006detail6reduce18DeviceReduceKernelINS2_10policy_hubIdjN4cuda3std3__44plusIdEEE10Policy1000EN6thrust24THRUST_300001_SM_1000_NS10device_ptrIdEEjS9_dNS7_10__identityEEEvT0_PT3_T1_NS0_13GridEvenShareISK_EET2_T4_E12temp_storage+152];
	add.f64 	%fd171, %fd169, %fd170;
	ld.shared.f64 	%fd172, [_ZZN3cub18CUB_300001_SM_10006detail6reduce18DeviceReduceKernelINS2_10policy_hubIdjN4cuda3std3__44plusIdEEE10Policy1000EN6thrust24THRUST_300001_SM_1000_NS10device_ptrIdEEjS9_dNS7_10__identityEEEvT0_PT3_T1_NS0_13GridEvenShareISK_EET2_T4_E12temp_storage+160];
	add.f64 	%fd173, %fd171, %fd172;
	ld.shared.f64 	%fd174, [_ZZN3cub18CUB_300001_SM_10006detail6reduce18DeviceReduceKernelINS2_10policy_hubIdjN4cuda3std3__44plusIdEEE10Policy1000EN6thrust24THRUST_300001_SM_1000_NS10device_ptrIdEEjS9_dNS7_10__identityEEEvT0_PT3_T1_NS0_13GridEvenShareISK_EET2_T4_E12temp_storage+168];
	add.f64 	%fd175, %fd173, %fd174;
	ld.shared.f64 	%fd176, [_ZZN3cub18CUB_300001_SM_10006detail6reduce18DeviceReduceKernelINS2_10policy_hubIdjN4cuda3std3__44plusIdEEE10Policy1000EN6thrust24THRUST_300001_SM_1000_NS10device_ptrIdEEjS9_dNS7_10__identityEEEvT0_PT3_T1_NS0_13GridEvenShareISK_EET2_T4_E12temp_storage+176];
	add.f64 	%fd375, %fd175, %fd176;
$L__BB7_48:
	mov.u32 	%r333, %tid.x;
	setp.ne.s32 	%p68, %r333, 0;
	@%p68 bra 	$L__BB7_50;
	ld.param.u64 	%rd159, [_ZN3cub18CUB_300001_SM_10006detail6reduce18DeviceReduceKernelINS2_10policy_hubIdjN4cuda3std3__44plusIdEEE10Policy1000EN6thrust24THRUST_300001_SM_1000_NS10device_ptrIdEEjS9_dNS7_10__identityEEEvT0_PT3_T1_NS0_13GridEvenShareISK_EET2_T4__param_1];
	cvta.to.global.u64 	%rd156, %rd159;
	mul.wide.u32 	%rd157, %r3, 8;
	add.s64 	%rd158, %rd156, %rd157;
	st.global.f64 	[%rd158], %fd375;
$L__BB7_50:
	ret;

}
	// .globl	_ZN3cub18CUB_300001_SM_10006detail6reduce28DeviceReduceSingleTileKernelINS2_10policy_hubIdjN4cuda3std3__44plusIdEEE10Policy1000EPdSC_iS9_ddNS7_10__identityEEEvT0_T1_T2_T3_T4_T6_
.visible .entry _ZN3cub18CUB_300001_SM_10006detail6reduce28DeviceReduceSingleTileKernelINS2_10policy_hubIdjN4cuda3std3__44plusIdEEE10Policy1000EPdSC_iS9_ddNS7_10__identityEEEvT0_T1_T2_T3_T4_T6_(
	.param .u64 .ptr .align 1 _ZN3cub18CUB_300001_SM_10006detail6reduce28DeviceReduceSingleTileKernelINS2_10policy_hubIdjN4cuda3std3__44plusIdEEE10Policy1000EPdSC_iS9_ddNS7_10__identityEEEvT0_T1_T2_T3_T4_T6__param_0,
	.param .u64 .ptr .align 1 _ZN3cub18CUB_300001_SM_10006detail6reduce28DeviceReduceSingleTileKernelINS2_10policy_hubIdjN4cuda3std3__44plusIdEEE10Policy1000EPdSC_iS9_ddNS7_10__identityEEEvT0_T1_T2_T3_T4_T6__param_1,
	.param .u32 _ZN3cub18CUB_300001_SM_10006detail6reduce28DeviceReduceSingleTileKernelINS2_10policy_hubIdjN4cuda3std3__44plusIdEEE10Policy1000EPdSC_iS9_ddNS7_10__identityEEEvT0_T1_T2_T3_T4_T6__param_2,
	.param .align 1 .b8 _ZN3cub18CUB_300001_SM_10006detail6reduce28DeviceReduceSingleTileKernelINS2_10policy_hubIdjN4cuda3std3__44plusIdEEE10Policy1000EPdSC_iS9_ddNS7_10__identityEEEvT0_T1_T2_T3_T4_T6__param_3[1],
	.param .f64 _ZN3cub18CUB_300001_SM_10006detail6reduce28DeviceReduceSingleTileKernelINS2_10policy_hubIdjN4cuda3std3__44plusIdEEE10Policy1000EPdSC_iS9_ddNS7_10__identityEEEvT0_T1_T2_T3_T4_T6__param_4,
	.param .align 1 .b8 _ZN3cub18CUB_300001_SM_10006detail6reduce28DeviceReduceSingleTileKernelINS2_10policy_hubIdjN4cuda3std3__44plusIdEEE10Policy1000EPdSC_iS9_ddNS7_10__identityEEEvT0_T1_T2_T3_T4_T6__param_5[1]
)
.maxntid 640
.minnctapersm 1
{
	.reg .pred 	%p<62>;
	.reg .b32 	%r<239>;
	.reg .b64 	%rd<109>;
	.reg .b64 	%fd<264>;
	// demoted variable
	.shared .align 8 .b8 _ZZN3cub18CUB_300001_SM_10006detail6reduce28DeviceReduceSingleTileKernelINS2_10policy_hubIdjN4cuda3std3__44plusIdEEE10Policy1000EPdSC_iS9_ddNS7_10__identityEEEvT0_T1_T2_T3_T4_T6_E12temp_storage[192];
	ld.param.u64 	%rd9, [_ZN3cub18CUB_300001_SM_10006detail6reduce28DeviceReduceSingleTileKernelINS2_10policy_hubIdjN4cuda3std3__44plusIdEEE10Policy1000EPdSC_iS9_ddNS7_10__identityEEEvT0_T1_T2_T3_T4_T6__param_0];
	ld.param.u64 	%rd10, [_ZN3cub18CUB_300001_SM_10006detail6reduce28DeviceReduceSingleTileKernelINS2_10policy_hubIdjN4cuda3std3__44plusIdEEE10Policy1000EPdSC_iS9_ddNS7_10__identityEEEvT0_T1_T2_T3_T4_T6__param_1];
	ld.param.u32 	%r36, [_ZN3cub18CUB_300001_SM_10006detail6reduce28DeviceReduceSingleTileKernelINS2_10policy_hubIdjN4cuda3std3__44plusIdEEE10Policy1000EPdSC_iS9_ddNS7_10__identityEEEvT0_T1_T2_T3_T4_T6__param_2];
	ld.param.f64 	%fd30, [_ZN3cub18CUB_300001_SM_10006detail6reduce28DeviceReduceSingleTileKernelINS2_10policy_hubIdjN4cuda3std3__44plusIdEEE10Policy1000EPdSC_iS9_ddNS7_10__identityEEEvT0_T1_T2_T3_T4_T6__param_4];
	cvta.to.global.u64 	%rd1, %rd10;
	setp.ne.s32 	%p1, %r36, 0;
	@%p1 bra 	$L__BB8_3;
	mov.u32 	%r225, %tid.x;
	setp.ne.s32 	%p61, %r225, 0;
	@%p61 bra 	$L__BB8_39;
	st.global.f64 	[%rd1], %fd30;
	bra.uni 	$L__BB8_39;
$L__BB8_3:
	setp.gt.s32 	%p2, %r36, 5119;
	@%p2 bra 	$L__BB8_21;
	mov.u32 	%r1, %tid.x;
	setp.ge.s32 	%p19, %r1, %r36;
	mov.f64 	%fd255, 0d0000000000000000;
	mov.u32 	%r229, %r1;
	@%p19 bra 	$L__BB8_6;
	mul.wide.u32 	%rd74, %r1, 8;
	add.s64 	%rd73, %rd9, %rd74;
	// begin inline asm
	ld.global.nc.u64 %rd72, [%rd73];
	// end inline asm
	mov.b64 	%fd255, %rd72;
	add.s32 	%r229, %r1, 640;
$L__BB8_6:
	setp.ge.s32 	%p20, %r229, %r36;
	@%p20 bra 	$L__BB8_12;
	not.b32 	%r101, %r229;
	add.s32 	%r4, %r36, %r101;
	mul.hi.u32 	%r102, %r4, -858993459;
	shr.u32 	%r103, %r102, 9;
	add.s32 	%r5, %r103, 1;
	and.b32  	%r104, %r103, 3;
	setp.eq.s32 	%p21, %r104, 3;
	@%p21 bra 	$L__BB8_10;
	mul.wide.u32 	%rd75, %r229, 8;
	add.s64 	%rd107, %rd9, %rd75;
	and.b32  	%r105, %r5, 3;
	neg.s32 	%r227, %r105;
$L__BB8_9:
	.pragma "nounroll";
	// begin inline asm
	ld.global.nc.u64 %rd76, [%rd107];
	// end inline asm
	mov.b64 	%fd121, %rd76;
	add.f64 	%fd255, %fd255, %fd121;
	add.s32 	%r229, %r229, 640;
	add.s64 	%rd107, %rd107, 5120;
	add.s32 	%r227, %r227, 1;
	setp.ne.s32 	%p22, %r227, 0;
	@%p22 bra 	$L__BB8_9;
$L__BB8_10:
	setp.lt.u32 	%p23, %r4, 1920;
	@%p23 bra 	$L__BB8_12;
$L__BB8_11:
	mul.wide.s32 	%rd86, %r229, 8;
	add.s64 	%rd79, %rd9, %rd86;
	// begin inline asm
	ld.global.nc.u64 %rd78, [%rd79];
	// end inline asm
	mov.b64 	%fd122, %rd78;
	add.f64 	%fd123, %fd255, %fd122;
	add.s64 	%rd81, %rd79, 5120;
	// begin inline asm
	ld.global.nc.u64 %rd80, [%rd81];
	// end inline asm
	mov.b64 	%fd124, %rd80;
	add.f64 	%fd125, %fd123, %fd124;
	add.s64 	%rd83, %rd79, 10240;
	// begin inline asm
	ld.global.nc.u64 %rd82, [%rd83];
	// end inline asm
	mov.b64 	%fd126, %rd82;
	add.f64 	%fd127, %fd125, %fd126;
	add.s64 	%rd85, %rd79, 15360;
	// begin inline asm
	ld.global.nc.u64 %rd84, [%rd85];
	// end inline asm
	mov.b64 	%fd128, %rd84;
	add.f64 	%fd255, %fd127, %fd128;
	add.s32 	%r229, %r229, 2560;
	setp.lt.s32 	%p24, %r229, %r36;
	@%p24 bra 	$L__BB8_11;
$L__BB8_12:
	setp.lt.s32 	%p25, %r36, 640;
	@%p25 bra 	$L__BB8_17;
	// begin inline asm
	mov.u32 %r169, %laneid;
	// end inline asm
	mov.b64 	%rd97, %fd255;
	mov.b64 	{%r171, %r176}, %rd97;
	mov.b32 	%r177, 1;
	mov.b32 	%r218, 31;
	mov.b32 	%r219, -1;
	// begin inline asm
	shfl.sync.down.b32 %r170, %r171, %r177, %r218, %r219;
	// end inline asm
	// begin inline asm
	shfl.sync.down.b32 %r175, %r176, %r177, %r218, %r219;
	// end inline asm
	mov.b64 	%rd98, {%r170, %r175};
	mov.b64 	%fd199, %rd98;
	setp.gt.s32 	%p53, %r169, 30;
	add.f64 	%fd200, %fd255, %fd199;
	selp.f64 	%fd201, %fd255, %fd200, %p53;
	mov.b64 	%rd99, %fd201;
	mov.b64 	{%r181, %r186}, %rd99;
	mov.b32 	%r187, 2;
	// begin inline asm
	shfl.sync.down.b32 %r180, %r181, %r187, %r218, %r219;
	// end inline asm
	// begin inline asm
	shfl.sync.down.b32 %r185, %r186, %r187, %r218, %r219;
	// end inline asm
	mov.b64 	%rd100, {%r180, %r185};
	mov.b64 	%fd202, %rd100;
	setp.gt.s32 	%p54, %r169, 29;
	add.f64 	%fd203, %fd201, %fd202;
	selp.f64 	%fd204, %fd201, %fd203, %p54;
	mov.b64 	%rd101, %fd204;
	mov.b64 	{%r191, %r196}, %rd101;
	mov.b32 	%r197, 4;
	// begin inline asm
	shfl.sync.down.b32 %r190, %r191, %r197, %r218, %r219;
	// end inline asm
	// begin inline asm
	shfl.sync.down.b32 %r195, %r196, %r197, %r218, %r219;
	// end inline asm
	mov.b64 	%rd102, {%r190, %r195};
	mov.b64 	%fd205, %rd102;
	setp.gt.s32 	%p55, %r169, 27;
	add.f64 	%fd206, %fd204, %fd205;
	selp.f64 	%fd207, %fd204, %fd206, %p55;
	mov.b64 	%rd103, %fd207;
	mov.b64 	{%r201, %r206}, %rd103;
	mov.b32 	%r207, 8;
	// begin inline asm
	shfl.sync.down.b32 %r200, %r201, %r207, %r218, %r219;
	// end inline asm
	// begin inline asm
	shfl.sync.down.b32 %r205, %r206, %r207, %r218, %r219;
	// end inline asm
	mov.b64 	%rd104, {%r200, %r205};
	mov.b64 	%fd208, %rd104;
	setp.gt.s32 	%p56, %r169, 23;
	add.f64 	%fd209, %fd207, %fd208;
	selp.f64 	%fd210, %fd207, %fd209, %p56;
	mov.b64 	%rd105, %fd210;
	mov.b64 	{%r211, %r216}, %rd105;
	mov.b32 	%r217, 16;
	// begin inline asm
	shfl.sync.down.b32 %r210, %r211, %r217, %r218, %r219;
	// end inline asm
	// begin inline asm
	shfl.sync.down.b32 %r215, %r216, %r217, %r218, %r219;
	// end inline asm
	mov.b64 	%rd106, {%r210, %r215};
	mov.b64 	%fd211, %rd106;
	setp.gt.s32 	%p57, %r169, 15;
	add.f64 	%fd10, %fd210, %fd211;
	selp.f64 	%fd263, %fd210, %fd10, %p57;
	setp.ne.s32 	%p58, %r169, 0;
	@%p58 bra 	$L__BB8_15;
	shr.u32 	%r220, %r1, 2;
	and.b32  	%r221, %r220, 248;
	mov.u32 	%r222, _ZZN3cub18CUB_300001_SM_10006detail6reduce28DeviceReduceSingleTileKernelINS2_10policy_hubIdjN4cuda3std3__44plusIdEEE10Policy1000EPdSC_iS9_ddNS7_10__identityEEEvT0_T1_T2_T3_T4_T6_E12temp_storage;
	add.s32 	%r223, %r222, %r221;
	st.shared.f64 	[%r223+24], %fd10;
$L__BB8_15:
	bar.sync 	0;
	setp.ne.s32 	%p59, %r1, 0;
	@%p59 bra 	$L__BB8_37;
	ld.shared.f64 	%fd212, [_ZZN3cub18CUB_300001_SM_10006detail6reduce28DeviceReduceSingleTileKernelINS2_10policy_hubIdjN4cuda3std3__44plusIdEEE10Policy1000EPdSC_iS9_ddNS7_10__identityEEEvT0_T1_T2_T3_T4_T6_E12temp_storage+32];
	add.f64 	%fd213, %fd263, %fd212;
	ld.shared.f64 	%fd214, [_ZZN3cub18CUB_300001_SM_10006detail6reduce28DeviceReduceSingleTileKernelINS2_10policy_hubIdjN4cuda3std3__44plusIdEEE10Policy1000EPdSC_iS9_ddNS7_10__identityEEEvT0_T1_T2_T3_T4_T6_E12temp_storage+40];
	add.f64 	%fd215, %fd213, %fd214;
	ld.shared.f64 	%fd216, [_ZZN3cub18CUB_300001_SM_10006detail6reduce28DeviceReduceSingleTileKernelINS2_10policy_hubIdjN4cuda3std3__44plusIdEEE10Policy1000EPdSC_iS9_ddNS7_10__identityEEEvT0_T1_T2_T3_T4_T6_E12temp_storage+48];
	add.f64 	%fd217, %fd215, %fd216;
	ld.shared.f64 	%fd218, [_ZZN3cub18CUB_300001_SM_10006detail6reduce28DeviceReduceSingleTileKernelINS2_10policy_hubIdjN4cuda3std3__44plusIdEEE10Policy1000EPdSC_iS9_ddNS7_10__identityEEEvT0_T1_T2_T3_T4_T6_E12temp_storage+56];
	add.f64 	%fd219, %fd217, %fd218;
	ld.shared.f64 	%fd220, [_ZZN3cub18CUB_300001_SM_10006detail6reduce28DeviceReduceSingleTileKernelINS2_10policy_hubIdjN4cuda3std3__44plusIdEEE10Policy1000EPdSC_iS9_ddNS7_10__identityEEEvT0_T1_T2_T3_T4_T6_E12temp_storage+64];
	add.f64 	%fd221, %fd219, %fd220;
	ld.shared.f64 	%fd222, [_ZZN3cub18CUB_300001_SM_10006detail6reduce28DeviceReduceSingleTileKernelINS2_10policy_hubIdjN4cuda3std3__44plusIdEEE10Policy1000EPdSC_iS9_ddNS7_10__identityEEEvT0_T1_T2_T3_T4_T6_E12temp_storage+72];
	add.f64 	%fd223, %fd221, %fd222;
	ld.shared.f64 	%fd224, [_ZZN3cub18CUB_300001_SM_10006detail6reduce28DeviceReduceSingleTileKernelINS2_10policy_hubIdjN4cuda3std3__44plusIdEEE10Policy1000EPdSC_iS9_ddNS7_10__identityEEEvT0_T1_T2_T3_T4_T6_E12temp_storage+80];
	add.f64 	%fd225, %fd223, %fd224;
	ld.shared.f64 	%fd226, [_ZZN3cub18CUB_300001_SM_10006detail6reduce28DeviceReduceSingleTileKernelINS2_10policy_hubIdjN4cuda3std3__44plusIdEEE10Policy1000EPdSC_iS9_ddNS7_10__identityEEEvT0_T1_T2_T3_T4_T6_E12temp_storage+88];
	add.f64 	%fd227, %fd225, %fd226;
	ld.shared.f64 	%fd228, [_ZZN3cub18CUB_300001_SM_10006detail6reduce28DeviceReduceSingleTileKernelINS2_10policy_hubIdjN4cuda3std3__44plusIdEEE10Policy1000EPdSC_iS9_ddNS7_10__identityEEEvT0_T1_T2_T3_T4_T6_E12temp_storage+96];
	add.f64 	%fd229, %fd227, %fd228;
	ld.shared.f64 	%fd230, [_ZZN3cub18CUB_300001_SM_10006detail6reduce28DeviceReduceSingleTileKernelINS2_10policy_hubIdjN4cuda3std3__44plusIdEEE10Policy1000EPdSC_iS9_ddNS7_10__identityEEEvT0_T1_T2_T3_T4_T6_E12temp_storage+104];
	add.f64 	%fd231, %fd229, %fd230;
	ld.shared.f64 	%fd232, [_ZZN3cub18CUB_300001_SM_10006detail6reduce28DeviceReduceSingleTileKernelINS2_10policy_hubIdjN4cuda3std3__44plusIdEEE10Policy1000EPdSC_iS9_ddNS7_10__identityEEEvT0_T1_T2_T3_T4_T6_E12temp_storage+112];
	add.f64 	%fd233, %fd231, %fd232;
	ld.shared.f64 	%fd234, [_ZZN3cub18CUB_300001_SM_10006detail6reduce28DeviceReduceSingleTileKernelINS2_10policy_hubIdjN4cuda3std3__44plusIdEEE10Policy1000EPdSC_iS9_ddNS7_10__identityEEEvT0_T1_T2_T3_T4_T6_E12temp_storage+120];
	add.f64 	%fd235, %fd233, %fd234;
	ld.shared.f64 	%fd236, [_ZZN3cub18CUB_300001_SM_10006detail6reduce28DeviceReduceSingleTileKernelINS2_10policy_hubIdjN4cuda3std3__44plusIdEEE10Policy1000EPdSC_iS9_ddNS7_10__identityEEEvT0_T1_T2_T3_T4_T6_E12temp_storage+128];
	add.f64 	%fd237, %fd235, %fd236;
	ld.shared.f64 	%fd238, [_ZZN3cub18CUB_300001_SM_10006detail6reduce28DeviceReduceSingleTileKernelINS2_10policy_hubIdjN4cuda3std3__44plusIdEEE10Policy1000EPdSC_iS9_ddNS7_10__identityEEEvT0_T1_T2_T3_T4_T6_E12temp_storage+136];
	add.f64 	%fd239, %fd237, %fd238;
	ld.shared.f64 	%fd240, [_ZZN3cub18CUB_300001_SM_10006detail6reduce28DeviceReduceSingleTileKernelINS2_10policy_hubIdjN4cuda3std3__44plusIdEEE10Policy1000EPdSC_iS9_ddNS7_10__identityEEEvT0_T1_T2_T3_T4_T6_E12temp_storage+144];
	add.f64 	%fd241, %fd239, %fd240;
	ld.shared.f64 	%fd242, [_ZZN3cub18CUB_300001_SM_10006detail6reduce28DeviceReduceSingleTileKernelINS2_10policy_hubIdjN4cuda3std3__44plusIdEEE10Policy1000EPdSC_iS9_ddNS7_10__identityEEEvT0_T1_T2_T3_T4_T6_E12temp_storage+152];
	add.f64 	%fd243, %fd241, %fd242;
	ld.shared.f64 	%fd244, [_ZZN3cub18CUB_300001_SM_10006detail6reduce28DeviceReduceSingleTileKernelINS2_10policy_hubIdjN4cuda3std3__44plusIdEEE10Policy1000EPdSC_iS9_ddNS7_10__identityEEEvT0_T1_T2_T3_T4_T6_E12temp_storage+160];
	add.f64 	%fd245, %fd243, %fd244;
	ld.shared.f64 	%fd246, [_ZZN3cub18CUB_300001_SM_10006detail6reduce28DeviceReduceSingleTileKernelINS2_10policy_hubIdjN4cuda3std3__44plusIdEEE10Policy1000EPdSC_iS9_ddNS7_10__identityEEEvT0_T1_T2_T3_T4_T6_E12temp_storage+168];
	add.f64 	%fd247, %fd245, %fd246;
	ld.shared.f64 	%fd248, [_ZZN3cub18CUB_300001_SM_10006detail6reduce28DeviceReduceSingleTileKernelINS2_10policy_hubIdjN4cuda3std3__44plusIdEEE10Policy1000EPdSC_iS9_ddNS7_10__identityEEEvT0_T1_T2_T3_T4_T6_E12temp_storage+176];
	add.f64 	%fd263, %fd247, %fd248;
	bra.uni 	$L__BB8_37;
$L__BB8_17:
	// begin inline asm
	mov.u32 %r106, %laneid;
	// end inline asm
	and.b32  	%r157, %r1, 992;
	add.s32 	%r158, %r157, 32;
	setp.gt.s32 	%p26, %r158, %r36;
	not.b32 	%r159, %r157;
	add.s32 	%r160, %r36, %r159;
	selp.b32 	%r155, %r160, 31, %p26;
	mov.b64 	%rd87, %fd255;
	mov.b64 	{%r108, %r113}, %rd87;
	mov.b32 	%r114, 1;
	mov.b32 	%r156, -1;
	// begin inline asm
	shfl.sync.down.b32 %r107, %r108, %r114, %r155, %r156;
	// end inline asm
	// begin inline asm
	shfl.sync.down.b32 %r112, %r113, %r114, %r155, %r156;
	// end inline asm
	mov.b64 	%rd88, {%r107, %r112};
	mov.b64 	%fd129, %rd88;
	setp.lt.s32 	%p27, %r106, %r155;
	add.f64 	%fd130, %fd255, %fd129;
	selp.f64 	%fd131, %fd130, %fd255, %p27;
	mov.b64 	%rd89, %fd131;
	mov.b64 	{%r118, %r123}, %rd89;
	mov.b32 	%r124, 2;
	// begin inline asm
	shfl.sync.down.b32 %r117, %r118, %r124, %r155, %r156;
	// end inline asm
	// begin inline asm
	shfl.sync.down.b32 %r122, %r123, %r124, %r155, %r156;
	// end inline asm
	mov.b64 	%rd90, {%r117, %r122};
	mov.b64 	%fd132, %rd90;
	add.s32 	%r161, %r106, 2;
	setp.gt.s32 	%p28, %r161, %r155;
	add.f64 	%fd133, %fd131, %fd132;
	selp.f64 	%fd134, %fd131, %fd133, %p28;
	mov.b64 	%rd91, %fd134;
	mov.b64 	{%r128, %r133}, %rd91;
	mov.b32 	%r134, 4;
	// begin inline asm
	shfl.sync.down.b32 %r127, %r128, %r134, %r155, %r156;
	// end inline asm
	// begin inline asm
	shfl.sync.down.b32 %r132, %r133, %r134, %r155, %r156;
	// end inline asm
	mov.b64 	%rd92, {%r127, %r132};
	mov.b64 	%fd135, %rd92;
	add.s32 	%r162, %r106, 4;
	setp.gt.s32 	%p29, %r162, %r155;
	add.f64 	%fd136, %fd134, %fd135;
	selp.f64 	%fd137, %fd134, %fd136, %p29;
	mov.b64 	%rd93, %fd137;
	mov.b64 	{%r138, %r143}, %rd93;
	mov.b32 	%r144, 8;
	// begin inline asm
	shfl.sync.down.b32 %r137, %r138, %r144, %r155, %r156;
	// end inline asm
	// begin inline asm
	shfl.sync.down.b32 %r142, %r143, %r144, %r155, %r156;
	// end inline asm
	mov.b64 	%rd94, {%r137, %r142};
	mov.b64 	%fd138, %rd94;
	add.s32 	%r163, %r106, 8;
	setp.gt.s32 	%p30, %r163, %r155;
	add.f64 	%fd139, %fd137, %fd138;
	selp.f64 	%fd140, %fd137, %fd139, %p30;
	mov.b64 	%rd95, %fd140;
	mov.b64 	{%r148, %r153}, %rd95;
	mov.b32 	%r154, 16;
	// begin inline asm
	shfl.sync.down.b32 %r147, %r148, %r154, %r155, %r156;
	// end inline asm
	// begin inline asm
	shfl.sync.down.b32 %r152, %r153, %r154, %r155, %r156;
	// end inline asm
	mov.b64 	%rd96, {%r147, %r152};
	mov.b64 	%fd141, %rd96;
	add.s32 	%r164, %r106, 16;
	setp.gt.s32 	%p31, %r164, %r155;
	add.f64 	%fd142, %fd140, %fd141;
	selp.f64 	%fd263, %fd140, %fd142, %p31;
	setp.ne.s32 	%p32, %r106, 0;
	@%p32 bra 	$L__BB8_19;
	shr.u32 	%r165, %r1, 2;
	and.b32  	%r166, %r165, 248;
	mov.u32 	%r167, _ZZN3cub18CUB_300001_SM_10006detail6reduce28DeviceReduceSingleTileKernelINS2_10policy_hubIdjN4cuda3std3__44plusIdEEE10Policy1000EPdSC_iS9_ddNS7_10__identityEEEvT0_T1_T2_T3_T4_T6_E12temp_storage;
	add.s32 	%r168, %r167, %r166;
	st.shared.f64 	[%r168+24], %fd263;
$L__BB8_19:
	bar.sync 	0;
	setp.ne.s32 	%p33, %r1, 0;
	@%p33 bra 	$L__BB8_37;
	setp.gt.s32 	%p34, %r36, 32;
	ld.shared.f64 	%fd143, [_ZZN3cub18CUB_300001_SM_10006detail6reduce28DeviceReduceSingleTileKernelINS2_10policy_hubIdjN4cuda3std3__44plusIdEEE10Policy1000EPdSC_iS9_ddNS7_10__identityEEEvT0_T1_T2_T3_T4_T6_E12temp_storage+32];
	add.f64 	%fd144, %fd263, %fd143;
	selp.f64 	%fd145, %fd144, %fd263, %p34;
	setp.gt.s32 	%p35, %r36, 64;
	ld.shared.f64 	%fd146, [_ZZN3cub18CUB_300001_SM_10006detail6reduce28DeviceReduceSingleTileKernelINS2_10policy_hubIdjN4cuda3std3__44plusIdEEE10Policy1000EPdSC_iS9_ddNS7_10__identityEEEvT0_T1_T2_T3_T4_T6_E12temp_storage+40];
	add.f64 	%fd147, %fd146, %fd145;
	selp.f64 	%fd148, %fd147, %fd145, %p35;
	setp.gt.s32 	%p36, %r36, 96;
	ld.shared.f64 	%fd149, [_ZZN3cub18CUB_300001_SM_10006detail6reduce28DeviceReduceSingleTileKernelINS2_10policy_hubIdjN4cuda3std3__44plusIdEEE10Policy1000EPdSC_iS9_ddNS7_10__identityEEEvT0_T1_T2_T3_T4_T6_E12temp_storage+48];
	add.f64 	%fd150, %fd149, %fd148;
	selp.f64 	%fd151, %fd150, %fd148, %p36;
	setp.gt.s32 	%p37, %r36, 128;
	ld.shared.f64 	%fd152, [_ZZN3cub18CUB_300001_SM_10006detail6reduce28DeviceReduceSingleTileKernelINS2_10policy_hubIdjN4cuda3std3__44plusIdEEE10Policy1000EPdSC_iS9_ddNS7_10__identityEEEvT0_T1_T2_T3_T4_T6_E12temp_storage+56];
	add.f64 	%fd153, %fd152, %fd151;
	selp.f64 	%fd154, %fd153, %fd151, %p37;
	setp.gt.s32 	%p38, %r36, 160;
	ld.shared.f64 	%fd155, [_ZZN3cub18CUB_300001_SM_10006detail6reduce28DeviceReduceSingleTileKernelINS2_10policy_hubIdjN4cuda3std3__44plusIdEEE10Policy1000EPdSC_iS9_ddNS7_10__identityEEEvT0_T1_T2_T3_T4_T6_E12temp_storage+64];
	add.f64 	%fd156, %fd155, %fd154;
	selp.f64 	%fd157, %fd156, %fd154, %p38;
	setp.gt.s32 	%p39, %r36, 192;
	ld.shared.f64 	%fd158, [_ZZN3cub18CUB_300001_SM_10006detail6reduce28DeviceReduceSingleTileKernelINS2_10policy_hubIdjN4cuda3std3__44plusIdEEE10Policy1000EPdSC_iS9_ddNS7_10__identityEEEvT0_T1_T2_T3_T4_T6_E12temp_storage+72];
	add.f64 	%fd159, %fd158, %fd157;
	selp.f64 	%fd160, %fd159, %fd157, %p39;
	setp.gt.s32 	%p40, %r36, 224;
	ld.shared.f64 	%fd161, [_ZZN3cub18CUB_300001_SM_10006detail6reduce28DeviceReduceSingleTileKernelINS2_10policy_hubIdjN4cuda3std3__44plusIdEEE10Policy1000EPdSC_iS9_ddNS7_10__identityEEEvT0_T1_T2_T3_T4_T6_E12temp_storage+80];
	add.f64 	%fd162, %fd161, %fd160;
	selp.f64 	%fd163, %fd162, %fd160, %p40;
	setp.gt.s32 	%p41, %r36, 256;
	ld.shared.f64 	%fd164, [_ZZN3cub18CUB_300001_SM_10006detail6reduce28DeviceReduceSingleTileKernelINS2_10policy_hubIdjN4cuda3std3__44plusIdEEE10Policy1000EPdSC_iS9_ddNS7_10__identityEEEvT0_T1_T2_T3_T4_T6_E12temp_storage+88];
	add.f64 	%fd165, %fd164, %fd163;
	selp.f64 	%fd166, %fd165, %fd163, %p41;
	setp.gt.s32 	%p42, %r36, 288;
	ld.shared.f64 	%fd167, [_ZZN3cub18CUB_300001_SM_10006detail6reduce28DeviceReduceSingleTileKernelINS2_10policy_hubIdjN4cuda3std3__44plusIdEEE10Policy1000EPdSC_iS9_ddNS7_10__identityEEEvT0_T1_T2_T3_T4_T6_E12temp_storage+96];
	add.f64 	%fd168, %fd167, %fd166;
	selp.f64 	%fd169, %fd168, %fd166, %p42;
	setp.gt.s32 	%p43, %r36, 320;
	ld.shared.f64 	%fd170, [_ZZN3cub18CUB_300001_SM_10006detail6reduce28DeviceReduceSingleTileKernelINS2_10policy_hubIdjN4cuda3std3__44plusIdEEE10Policy1000EPdSC_iS9_ddNS7_10__identityEEEvT0_T1_T2_T3_T4_T6_E12temp_storage+104];
	add.f64 	%fd171, %fd170, %fd169;
	selp.f64 	%fd172, %fd171, %fd169, %p43;
	setp.gt.s32 	%p44, %r36, 352;
	ld.shared.f64 	%fd173, [_ZZN3cub18CUB_300001_SM_10006detail6reduce28DeviceReduceSingleTileKernelINS2_10policy_hubIdjN4cuda3std3__44plusIdEEE10Policy1000EPdSC_iS9_ddNS7_10__identityEEEvT0_T1_T2_T3_T4_T6_E12temp_storage+112];
	add.f64 	%fd174, %fd173, %fd172;
	selp.f64 	%fd175, %fd174, %fd172, %p44;
	setp.gt.s32 	%p45, %r36, 384;
	ld.shared.f64 	%fd176, [_ZZN3cub18CUB_300001_SM_10006detail6reduce28DeviceReduceSingleTileKernelINS2_10policy_hubIdjN4cuda3std3__44plusIdEEE10Policy1000EPdSC_iS9_ddNS7_10__identityEEEvT0_T1_T2_T3_T4_T6_E12temp_storage+120];
	add.f64 	%fd177, %fd176, %fd175;
	selp.f64 	%fd178, %fd177, %fd175, %p45;
	setp.gt.s32 	%p46, %r36, 416;
	ld.shared.f64 	%fd179, [_ZZN3cub18CUB_300001_SM_10006detail6reduce28DeviceReduceSingleTileKernelINS2_10policy_hubIdjN4cuda3std3__44plusIdEEE10Policy1000EPdSC_iS9_ddNS7_10__identityEEEvT0_T1_T2_T3_T4_T6_E12temp_storage+128];
	add.f64 	%fd180, %fd179, %fd178;
	selp.f64 	%fd181, %fd180, %fd178, %p46;
	setp.gt.s32 	%p47, %r36, 448;
	ld.shared.f64 	%fd182, [_ZZN3cub18CUB_300001_SM_10006detail6reduce28DeviceReduceSingleTileKernelINS2_10policy_hubIdjN4cuda3std3__44plusIdEEE10Policy1000EPdSC_iS9_ddNS7_10__identityEEEvT0_T1_T2_T3_T4_T6_E12temp_storage+136];
	add.f64 	%fd183, %fd182, %fd181;
	selp.f64 	%fd184, %fd183, %fd181, %p47;
	setp.gt.s32 	%p48, %r36, 480;
	ld.shared.f64 	%fd185, [_ZZN3cub18CUB_300001_SM_10006detail6reduce28DeviceReduceSingleTileKernelINS2_10policy_hubIdjN4cuda3std3__44plusIdEEE10Policy1000EPdSC_iS9_ddNS7_10__identityEEEvT0_T1_T2_T3_T4_T6_E12temp_storage+144];
	add.f64 	%fd186, %fd185, %fd184;
	selp.f64 	%fd187, %fd186, %fd184, %p48;
	setp.gt.s32 	%p49, %r36, 512;
	ld.shared.f64 	%fd188, [_ZZN3cub18CUB_300001_SM_10006detail6reduce28DeviceReduceSingleTileKernelINS2_10policy_hubIdjN4cuda3std3__44plusIdEEE10Policy1000EPdSC_iS9_ddNS7_10__identityEEEvT0_T1_T2_T3_T4_T6_E12temp_storage+152];
	add.f64 	%fd189, %fd188, %fd187;
	selp.f64 	%fd190, %fd189, %fd187, %p49;
	setp.gt.s32 	%p50, %r36, 544;
	ld.shared.f64 	%fd191, [_ZZN3cub18CUB_300001_SM_10006detail6reduce28DeviceReduceSingleTileKernelINS2_10policy_hubIdjN4cuda3std3__44plusIdEEE10Policy1000EPdSC_iS9_ddNS7_10__identityEEEvT0_T1_T2_T3_T4_T6_E12temp_storage+160];
	add.f64 	%fd192, %fd191, %fd190;
	selp.f64 	%fd193, %fd192, %fd190, %p50;
	setp.gt.s32 	%p51, %r36, 576;
	ld.shared.f64 	%fd194, [_ZZN3cub18CUB_300001_SM_10006detail6reduce28DeviceReduceSingleTileKernelINS2_10policy_hubIdjN4cuda3std3__44plusIdEEE10Policy1000EPdSC_iS9_ddNS7_10__identityEEEvT0_T1_T2_T3_T4_T6_E12temp_storage+168];
	add.f64 	%fd195, %fd194, %fd193;
	selp.f64 	%fd196, %fd195, %fd193, %p51;
	setp.gt.s32 	%p52, %r36, 608;
	ld.shared.f64 	%fd197, [_ZZN3cub18CUB_300001_SM_10006detail6reduce28DeviceReduceSingleTileKernelINS2_10policy_hubIdjN4cuda3std3__44plusIdEEE10Policy1000EPdSC_iS9_ddNS7_10__identityEEEvT0_T1_T2_T3_T4_T6_E12temp_storage+176];
	add.f64 	%fd198, %fd197, %fd196;
	selp.f64 	%fd263, %fd198, %fd196, %p52;
	bra.uni 	$L__BB8_37;
$L__BB8_21:
	mov.u32 	%r14, %tid.x;
	mul.wide.u32 	%rd27, %r14, 8;
	add.s64 	%rd12, %rd9, %rd27;
	// begin inline asm
	ld.global.nc.u64 %rd11, [%rd12];
	// end inline asm
	mov.b64 	%fd31, %rd11;
	add.s64 	%rd14, %rd12, 5120;
	// begin inline asm
	ld.global.nc.u64 %rd13, [%rd14];
	// end inline asm
	mov.b64 	%fd32, %rd13;
	add.s64 	%rd16, %rd12, 10240;
	// begin inline asm
	ld.global.nc.u64 %rd15, [%rd16];
	// end inline asm
	mov.b64 	%fd33, %rd15;
	add.s64 	%rd18, %rd12, 15360;
	// begin inline asm
	ld.global.nc.u64 %rd17, [%rd18];
	// end inline asm
	mov.b64 	%fd34, %rd17;
	add.s64 	%rd20, %rd12, 20480;
	// begin inline asm
	ld.global.nc.u64 %rd19, [%rd20];
	// end inline asm
	mov.b64 	%fd35, %rd19;
	add.s64 	%rd22, %rd12, 25600;
	// begin inline asm
	ld.global.nc.u64 %rd21, [%rd22];
	// end inline asm
	mov.b64 	%fd36, %rd21;
	add.s64 	%rd24, %rd12, 30720;
	// begin inline asm
	ld.global.nc.u64 %rd23, [%rd24];
	// end inline asm
	mov.b64 	%fd37, %rd23;
	add.s64 	%rd26, %rd12, 35840;
	// begin inline asm
	ld.global.nc.u64 %rd25, [%rd26];
	// end inline asm
	mov.b64 	%fd38, %rd25;
	add.f64 	%fd39, %fd31, %fd32;
	add.f64 	%fd40, %fd39, %fd33;
	add.f64 	%fd41, %fd40, %fd34;
	add.f64 	%fd42, %fd41, %fd35;
	add.f64 	%fd43, %fd42, %fd36;
	add.f64 	%fd44, %fd43, %fd37;
	add.f64 	%fd262, %fd44, %fd38;
	setp.lt.u32 	%p3, %r36, 10240;
	mov.b32 	%r232, 5120;
	@%p3 bra 	$L__BB8_25;
	add.s32 	%r15, %r36, -5120;
	mov.b32 	%r232, 5120;
$L__BB8_23:
	mul.wide.s32 	%rd44, %r232, 8;
	add.s64 	%rd29, %rd12, %rd44;
	// begin inline asm
	ld.global.nc.u64 %rd28, [%rd29];
	// end inline asm
	mov.b64 	%fd45, %rd28;
	add.s64 	%rd31, %rd29, 5120;
	// begin inline asm
	ld.global.nc.u64 %rd30, [%rd31];
	// end inline asm
	mov.b64 	%fd46, %rd30;
	add.s64 	%rd33, %rd29, 10240;
	// begin inline asm
	ld.global.nc.u64 %rd32, [%rd33];
	// end inline asm
	mov.b64 	%fd47, %rd32;
	add.s64 	%rd35, %rd29, 15360;
	// begin inline asm
	ld.global.nc.u64 %rd34, [%rd35];
	// end inline asm
	mov.b64 	%fd48, %rd34;
	add.s64 	%rd37, %rd29, 20480;
	// begin inline asm
	ld.global.nc.u64 %rd36, [%rd37];
	// end inline asm
	mov.b64 	%fd49, %rd36;
	add.s64 	%rd39, %rd29, 25600;
	// begin inline asm
	ld.global.nc.u64 %rd38, [%rd39];
	// end inline asm
	mov.b64 	%fd50, %rd38;
	add.s64 	%rd41, %rd29, 30720;
	// begin inline asm
	ld.global.nc.u64 %rd40, [%rd41];
	// end inline asm
	mov.b64 	%fd51, %rd40;
	add.s64 	%rd43, %rd29, 35840;
	// begin inline asm
	ld.global.nc.u64 %rd42, [%rd43];
	// end inline asm
	mov.b64 	%fd52, %rd42;
	add.f64 	%fd53, %fd262, %fd45;
	add.f64 	%fd54, %fd53, %fd46;
	add.f64 	%fd55, %fd54, %fd47;
	add.f64 	%fd56, %fd55, %fd48;
	add.f64 	%fd57, %fd56, %fd49;
	add.f64 	%fd58, %fd57, %fd50;
	add.f64 	%fd59, %fd58, %fd51;
	add.f64 	%fd262, %fd59, %fd52;
	sub.s32 	%r39, %r36, %r232;
	setp.lt.s32 	%p4, %r39, 5120;
	@%p4 bra 	$L__BB8_33;
	add.s32 	%r232, %r232, 5120;
	setp.le.s32 	%p5, %r232, %r15;
	@%p5 bra 	$L__BB8_23;
$L__BB8_25:
	setp.le.s32 	%p6, %r36, %r232;
	@%p6 bra 	$L__BB8_33;
	sub.s32 	%r19, %r36, %r232;
	setp.ge.s32 	%p7, %r14, %r19;
	@%p7 bra 	$L__BB8_33;
	not.b32 	%r40, %r14;
	add.s32 	%r41, %r36, %r40;
	sub.s32 	%r20, %r41, %r232;
	mul.hi.u32 	%r42, %r20, -858993459;
	shr.u32 	%r43, %r42, 9;
	add.s32 	%r21, %r43, 1;
	and.b32  	%r44, %r43, 3;
	setp.eq.s32 	%p8, %r44, 3;
	mov.u32 	%r236, %r14;
	@%p8 bra 	$L__BB8_30;
	add.s32 	%r234, %r14, %r232;
	and.b32  	%r45, %r21, 3;
	neg.s32 	%r233, %r45;
	mov.u32 	%r236, %r14;
$L__BB8_29:
	.pragma "nounroll";
	mul.wide.u32 	%rd47, %r234, 8;
	add.s64 	%rd46, %rd9, %rd47;
	// begin inline asm
	ld.global.nc.u64 %rd45, [%rd46];
	// end inline asm
	mov.b64 	%fd61, %rd45;
	add.f64 	%fd262, %fd262, %fd61;
	add.s32 	%r236, %r236, 640;
	add.s32 	%r234, %r234, 640;
	add.s32 	%r233, %r233, 1;
	setp.ne.s32 	%p9, %r233, 0;
	@%p9 bra 	$L__BB8_29;
$L__BB8_30:
	setp.lt.u32 	%p10, %r20, 1920;
	@%p10 bra 	$L__BB8_33;
	cvt.u64.u32 	%rd48, %r236;
	cvt.u64.u32 	%rd49, %r232;
	add.s64 	%rd50, %rd48, %rd49;
	shl.b64 	%rd51, %rd50, 3;
	add.s64 	%rd52, %rd51, %rd9;
	add.s64 	%rd108, %rd52, 10240;
	add.s32 	%r237, %r236, %r232;
$L__BB8_32:
	mul.wide.u32 	%rd61, %r237, 8;
	add.s64 	%rd54, %rd9, %rd61;
	// begin inline asm
	ld.global.nc.u64 %rd53, [%rd54];
	// end inline asm
	mov.b64 	%fd62, %rd53;
	add.f64 	%fd63, %fd262, %fd62;
	add.s64 	%rd56, %rd108, -5120;
	// begin inline asm
	ld.global.nc.u64 %rd55, [%rd56];
	// end inline asm
	mov.b64 	%fd64, %rd55;
	add.f64 	%fd65, %fd63, %fd64;
	// begin inline asm
	ld.global.nc.u64 %rd57, [%rd108];
	// end inline asm
	mov.b64 	%fd66, %rd57;
	add.f64 	%fd67, %fd65, %fd66;
	add.s64 	%rd60, %rd108, 5120;
	// begin inline asm
	ld.global.nc.u64 %rd59, [%rd60];
	// end inline asm
	mov.b64 	%fd68, %rd59;
	add.f64 	%fd262, %fd67, %fd68;
	add.s32 	%r236, %r236, 2560;
	add.s64 	%rd108, %rd108, 20480;
	add.s32 	%r237, %r237, 2560;
	setp.lt.s32 	%p11, %r236, %r19;
	@%p11 bra 	$L__BB8_32;
$L__BB8_33:
	// begin inline asm
	mov.u32 %r46, %laneid;
	// end inline asm
	mov.b64 	%rd62, %fd262;
	mov.b64 	{%r48, %r53}, %rd62;
	mov.b32 	%r54, 1;
	mov.b32 	%r95, 31;
	mov.b32 	%r96, -1;
	// begin inline asm
	shfl.sync.down.b32 %r47, %r48, %r54, %r95, %r96;
	// end inline asm
	// begin inline asm
	shfl.sync.down.b32 %r52, %r53, %r54, %r95, %r96;
	// end inline asm
	mov.b64 	%rd63, {%r47, %r52};
	mov.b64 	%fd69, %rd63;
	setp.gt.s32 	%p12, %r46, 30;
	add.f64 	%fd70, %fd262, %fd69;
	selp.f64 	%fd71, %fd262, %fd70, %p12;
	mov.b64 	%rd64, %fd71;
	mov.b64 	{%r58, %r63}, %rd64;
	mov.b32 	%r64, 2;
	// begin inline asm
	shfl.sync.down.b32 %r57, %r58, %r64, %r95, %r96;
	// end inline asm
	// begin inline asm
	shfl.sync.down.b32 %r62, %r63, %r64, %r95, %r96;
	// end inline asm
	mov.b64 	%rd65, {%r57, %r62};
	mov.b64 	%fd72, %rd65;
	setp.gt.s32 	%p13, %r46, 29;
	add.f64 	%fd73, %fd71, %fd72;
	selp.f64 	%fd74, %fd71, %fd73, %p13;
	mov.b64 	%rd66, %fd74;
	mov.b64 	{%r68, %r73}, %rd66;
	mov.b32 	%r74, 4;
	// begin inline asm
	shfl.sync.down.b32 %r67, %r68, %r74, %r95, %r96;
	// end inline asm
	// begin inline asm
	shfl.sync.down.b32 %r72, %r73, %r74, %r95, %r96;
	// end inline asm
	mov.b64 	%rd67, {%r67, %r72};
	mov.b64 	%fd75, %rd67;
	setp.gt.s32 	%p14, %r46, 27;
	add.f64 	%fd76, %fd74, %fd75;
	selp.f64 	%fd77, %fd74, %fd76, %p14;
	mov.b64 	%rd68, %fd77;
	mov.b64 	{%r78, %r83}, %rd68;
	mov.b32 	%r84, 8;
	// begin inline asm
	shfl.sync.down.b32 %r77, %r78, %r84, %r95, %r96;
	// end inline asm
	// begin inline asm
	shfl.sync.down.b32 %r82, %r83, %r84, %r95, %r96;
	// end inline asm
	mov.b64 	%rd69, {%r77, %r82};
	mov.b64 	%fd78, %rd69;
	setp.gt.s32 	%p15, %r46, 23;
	add.f64 	%fd79, %fd77, %fd78;
	selp.f64 	%fd80, %fd77, %fd79, %p15;
	mov.b64 	%rd70, %fd80;
	mov.b64 	{%r88, %r93}, %rd70;
	mov.b32 	%r94, 16;
	// begin inline asm
	shfl.sync.down.b32 %r87, %r88, %r94, %r95, %r96;
	// end inline asm
	// begin inline asm
	shfl.sync.down.b32 %r92, %r93, %r94, %r95, %r96;
	// end inline asm
	mov.b64 	%rd71, {%r87, %r92};
	mov.b64 	%fd81, %rd71;
	setp.gt.s32 	%p16, %r46, 15;
	add.f64 	%fd26, %fd80, %fd81;
	selp.f64 	%fd263, %fd80, %fd26, %p16;
	setp.ne.s32 	%p17, %r46, 0;
	@%p17 bra 	$L__BB8_35;
	shr.u32 	%r97, %r14, 2;
	and.b32  	%r98, %r97, 248;
	mov.u32 	%r99, _ZZN3cub18CUB_300001_SM_10006detail6reduce28DeviceReduceSingleTileKernelINS2_10policy_hubIdjN4cuda3std3__44plusIdEEE10Policy1000EPdSC_iS9_ddNS7_10__identityEEEvT0_T1_T2_T3_T4_T6_E12temp_storage;
	add.s32 	%r100, %r99, %r98;
	st.shared.f64 	[%r100+24], %fd26;
$L__BB8_35:
	bar.sync 	0;
	setp.ne.s32 	%p18, %r14, 0;
	@%p18 bra 	$L__BB8_37;
	ld.shared.f64 	%fd82, [_ZZN3cub18CUB_300001_SM_10006detail6reduce28DeviceReduceSingleTileKernelINS2_10policy_hubIdjN4cuda3std3__44plusIdEEE10Policy1000EPdSC_iS9_ddNS7_10__identityEEEvT0_T1_T2_T3_T4_T6_E12temp_storage+32];
	add.f64 	%fd83, %fd263, %fd82;
	ld.shared.f64 	%fd84, [_ZZN3cub18CUB_300001_SM_10006detail6reduce28DeviceReduceSingleTileKernelINS2_10policy_hubIdjN4cuda3std3__44plusIdEEE10Policy1000EPdSC_iS9_ddNS7_10__identityEEEvT0_T1_T2_T3_T4_T6_E12temp_storage+40];
	add.f64 	%fd85, %fd83, %fd84;
	ld.shared.f64 	%fd86, [_ZZN3cub18CUB_300001_SM_10006detail6reduce28DeviceReduceSingleTileKernelINS2_10policy_hubIdjN4cuda3std3__44plusIdEEE10Policy1000EPdSC_iS9_ddNS7_10__identityEEEvT0_T1_T2_T3_T4_T6_E12temp_storage+48];
	add.f64 	%fd87, %fd85, %fd86;
	ld.shared.f64 	%fd88, [_ZZN3cub18CUB_300001_SM_10006detail6reduce28DeviceReduceSingleTileKernelINS2_10policy_hubIdjN4cuda3std3__44plusIdEEE10Policy1000EPdSC_iS9_ddNS7_10__identityEEEvT0_T1_T2_T3_T4_T6_E12temp_storage+56];
	add.f64 	%fd89, %fd87, %fd88;
	ld.shared.f64 	%fd90, [_ZZN3cub18CUB_300001_SM_10006detail6reduce28DeviceReduceSingleTileKernelINS2_10policy_hubIdjN4cuda3std3__44plusIdEEE10Policy1000EPdSC_iS9_ddNS7_10__identityEEEvT0_T1_T2_T3_T4_T6_E12temp_storage+64];
	add.f64 	%fd91, %fd89, %fd90;
	ld.shared.f64 	%fd92, [_ZZN3cub18CUB_300001_SM_10006detail6reduce28DeviceReduceSingleTileKernelINS2_10policy_hubIdjN4cuda3std3__44plusIdEEE10Policy1000EPdSC_iS9_ddNS7_10__identityEEEvT0_T1_T2_T3_T4_T6_E12temp_storage+72];
	add.f64 	%fd93, %fd91, %fd92;
	ld.shared.f64 	%fd94, [_ZZN3cub18CUB_300001_SM_10006detail6reduce28DeviceReduceSingleTileKernelINS2_10policy_hubIdjN4cuda3std3__44plusIdEEE10Policy1000EPdSC_iS9_ddNS7_10__identityEEEvT0_T1_T2_T3_T4_T6_E12temp_storage+80];
	add.f64 	%fd95, %fd93, %fd94;
	ld.shared.f64 	%fd96, [_ZZN3cub18CUB_300001_SM_10006detail6reduce28DeviceReduceSingleTileKernelINS2_10policy_hubIdjN4cuda3std3__44plusIdEEE10Policy1000EPdSC_iS9_ddNS7_10__identityEEEvT0_T1_T2_T3_T4_T6_E12temp_storage+88];
	add.f64 	%fd97, %fd95, %fd96;
	ld.shared.f64 	%fd98, [_ZZN3cub18CUB_300001_SM_10006detail6reduce28DeviceReduceSingleTileKernelINS2_10policy_hubIdjN4cuda3std3__44plusIdEEE10Policy1000EPdSC_iS9_ddNS7_10__identityEEEvT0_T1_T2_T3_T4_T6_E12temp_storage+96];
	add.f64 	%fd99, %fd97, %fd98;
	ld.shared.f64 	%fd100, [_ZZN3cub18CUB_300001_SM_10006detail6reduce28DeviceReduceSingleTileKernelINS2_10policy_hubIdjN4cuda3std3__44plusIdEEE10Policy1000EPdSC_iS9_ddNS7_10__identityEEEvT0_T1_T2_T3_T4_T6_E12temp_storage+104];
	add.f64 	%fd101, %fd99, %fd100;
	ld.shared.f64 	%fd102, [_ZZN3cub18CUB_300001_SM_10006detail6reduce28DeviceReduceSingleTileKernelINS2_10policy_hubIdjN4cuda3std3__44plusIdEEE10Policy1000EPdSC_iS9_ddNS7_10__identityEEEvT0_T1_T2_T3_T4_T6_E12temp_storage+112];
	add.f64 	%fd103, %fd101, %fd102;
	ld.shared.f64 	%fd104, [_ZZN3cub18CUB_300001_SM_10006detail6reduce28DeviceReduceSingleTileKernelINS2_10policy_hubIdjN4cuda3std3__44plusIdEEE10Policy1000EPdSC_iS9_ddNS7_10__identityEEEvT0_T1_T2_T3_T4_T6_E12temp_storage+120];
	add.f64 	%fd105, %fd103, %fd104;
	ld.shared.f64 	%fd106, [_ZZN3cub18CUB_300001_SM_10006detail6reduce28DeviceReduceSingleTileKernelINS2_10policy_hubIdjN4cuda3std3__44plusIdEEE10Policy1000EPdSC_iS9_ddNS7_10__identityEEEvT0_T1_T2_T3_T4_T6_E12temp_storage+128];
	add.f64 	%fd107, %fd105, %fd106;
	ld.shared.f64 	%fd108, [_ZZN3cub18CUB_300001_SM_10006detail6reduce28DeviceReduceSingleTileKernelINS2_10policy_hubIdjN4cuda3std3__44plusIdEEE10Policy1000EPdSC_iS9_ddNS7_10__identityEEEvT0_T1_T2_T3_T4_T6_E12temp_storage+136];
	add.f64 	%fd109, %fd107, %fd108;
	ld.shared.f64 	%fd110, [_ZZN3cub18CUB_300001_SM_10006detail6reduce28DeviceReduceSingleTileKernelINS2_10policy_hubIdjN4cuda3std3__44plusIdEEE10Policy1000EPdSC_iS9_ddNS7_10__identityEEEvT0_T1_T2_T3_T4_T6_E12temp_storage+144];
	add.f64 	%fd111, %fd109, %fd110;
	ld.shared.f64 	%fd112, [_ZZN3cub18CUB_300001_SM_10006detail6reduce28DeviceReduceSingleTileKernelINS2_10policy_hubIdjN4cuda3std3__44plusIdEEE10Policy1000EPdSC_iS9_ddNS7_10__identityEEEvT0_T1_T2_T3_T4_T6_E12temp_storage+152];
	add.f64 	%fd113, %fd111, %fd112;
	ld.shared.f64 	%fd114, [_ZZN3cub18CUB_300001_SM_10006detail6reduce28DeviceReduceSingleTileKernelINS2_10policy_hubIdjN4cuda3std3__44plusIdEEE10Policy1000EPdSC_iS9_ddNS7_10__identityEEEvT0_T1_T2_T3_T4_T6_E12temp_storage+160];
	add.f64 	%fd115, %fd113, %fd114;
	ld.shared.f64 	%fd116, [_ZZN3cub18CUB_300001_SM_10006detail6reduce28DeviceReduceSingleTileKernelINS2_10policy_hubIdjN4cuda3std3__44plusIdEEE10Policy1000EPdSC_iS9_ddNS7_10__identityEEEvT0_T1_T2_T3_T4_T6_E12temp_storage+168];
	add.f64 	%fd117, %fd115, %fd116;
	ld.shared.f64 	%fd118, [_ZZN3cub18CUB_300001_SM_10006detail6reduce28DeviceReduceSingleTileKernelINS2_10policy_hubIdjN4cuda3std3__44plusIdEEE10Policy1000EPdSC_iS9_ddNS7_10__identityEEEvT0_T1_T2_T3_T4_T6_E12temp_storage+176];
	add.f64 	%fd263, %fd117, %fd118;
$L__BB8_37:
	mov.u32 	%r224, %tid.x;
	setp.ne.s32 	%p60, %r224, 0;
	@%p60 bra 	$L__BB8_39;
	add.f64 	%fd249, %fd30, %fd263;
	st.global.f64 	[%rd1], %fd249;
$L__BB8_39:
	ret;

}
	// .globl	_ZN3cub18CUB_300001_SM_10006detail6reduce28DeviceReduceSingleTileKernelINS2_10policy_hubIdyN4cuda3std3__44plusIdEEE10Policy1000EN6thrust24THRUST_300001_SM_1000_NS10device_ptrIdEEPdyS9_ddNS7_10__identityEEEvT0_T1_T2_T3_T4_T6_
.visible .entry _ZN3cub18CUB_300001_SM_10006detail6reduce28DeviceReduceSingleTileKernelINS2_10policy_hubIdyN4cuda3std3__44plusIdEEE10Policy1000EN6thrust24THRUST_300001_SM_1000_NS10device_ptrIdEEPdyS9_ddNS7_10__identityEEEvT0_T1_T2_T3_T4_T6_(
	.param .align 8 .b8 _ZN3cub18CUB_300001_SM_10006detail6reduce28DeviceReduceSingleTileKernelINS2_10policy_hubIdyN4cuda3std3__44plusIdEEE10Policy1000EN6thrust24THRUST_300001_SM_1000_NS10device_ptrIdEEPdyS9_ddNS7_10__identityEEEvT0_T1_T2_T3_T4_T6__param_0[8],
	.param .u64 .ptr .align 1 _ZN3cub18CUB_300001_SM_10006detail6reduce28DeviceReduceSingleTileKernelINS2_10policy_hubIdyN4cuda3std3__44plusIdEEE10Policy1000EN6thrust24THRUST_300001_SM_1000_NS10device_ptrIdEEPdyS9_ddNS7_10__identityEEEvT0_T1_T2_T3_T4_T6__param_1,
	.param .u64 _ZN3cub18CUB_300001_SM_10006detail6reduce28DeviceReduceSingleTileKernelINS2_10policy_hubIdyN4cuda3std3__44plusIdEEE10Policy1000EN6thrust24THRUST_300001_SM_1000_NS10device_ptrIdEEPdyS9_ddNS7_10__identityEEEvT0_T1_T2_T3_T4_T6__param_2,
	.param .align 1 .b8 _ZN3cub18CUB_300001_SM_10006detail6reduce28DeviceReduceSingleTileKernelINS2_10policy_hubIdyN4cuda3std3__44plusIdEEE10Policy1000EN6thrust24THRUST_300001_SM_1000_NS10device_ptrIdEEPdyS9_ddNS7_10__identityEEEvT0_T1_T2_T3_T4_T6__param_3[1],
	.param .f64 _ZN3cub18CUB_300001_SM_10006detail6reduce28DeviceReduceSingleTileKernelINS2_10policy_hubIdyN4cuda3std3__44plusIdEEE10Policy1000EN6thrust24THRUST_300001_SM_1000_NS10device_ptrIdEEPdyS9_ddNS7_10__identityEEEvT0_T1_T2_T3_T4_T6__param_4,
	.param .align 1 .b8 _ZN3cub18CUB_300001_SM_10006detail6reduce28DeviceReduceSingleTileKernelINS2_10policy_hubIdyN4cuda3std3__44plusIdEEE10Policy1000EN6thrust24THRUST_300001_SM_1000_NS10device_ptrIdEEPdyS9_ddNS7_10__identityEEEvT0_T1_T2_T3_T4_T6__param_5[1]
)
.maxntid 512
.minnctapersm 1
{
	.reg .pred 	%p<67>;
	.reg .b32 	%r<246>;
	.reg .b64 	%rd<86>;
	.reg .b64 	%fd<348>;
	// demoted variable
	.shared .align 8 .b8 _ZZN3cub18CUB_300001_SM_10006detail6reduce28DeviceReduceSingleTileKernelINS2_10policy_hubIdyN4cuda3std3__44plusIdEEE10Policy1000EN6thrust24THRUST_300001_SM_1000_NS10device_ptrIdEEPdyS9_ddNS7_10__identityEEEvT0_T1_T2_T3_T4_T6_E12temp_storage[152];
	ld.param.u64 	%rd18, [_ZN3cub18CUB_300001_SM_10006detail6reduce28DeviceReduceSingleTileKernelINS2_10policy_hubIdyN4cuda3std3__44plusIdEEE10Policy1000EN6thrust24THRUST_300001_SM_1000_NS10device_ptrIdEEPdyS9_ddNS7_10__identityEEEvT0_T1_T2_T3_T4_T6__param_0];
	ld.param.u64 	%rd20, [_ZN3cub18CUB_300001_SM_10006detail6reduce28DeviceReduceSingleTileKernelINS2_10policy_hubIdyN4cuda3std3__44plusIdEEE10Policy1000EN6thrust24THRUST_300001_SM_1000_NS10device_ptrIdEEPdyS9_ddNS7_10__identityEEEvT0_T1_T2_T3_T4_T6__param_1];
	ld.param.u64 	%rd19, [_ZN3cub18CUB_300001_SM_10006detail6reduce28DeviceReduceSingleTileKernelINS2_10policy_hubIdyN4cuda3std3__44plusIdEEE10Policy1000EN6thrust24THRUST_300001_SM_1000_NS10device_ptrIdEEPdyS9_ddNS7_10__identityEEEvT0_T1_T2_T3_T4_T6__param_2];
	ld.param.f64 	%fd42, [_ZN3cub18CUB_300001_SM_10006detail6reduce28DeviceReduceSingleTileKernelINS2_10policy_hubIdyN4cuda3std3__44plusIdEEE10Policy1000EN6thrust24THRUST_300001_SM_1000_NS10device_ptrIdEEPdyS9_ddNS7_10__identityEEEvT0_T1_T2_T3_T4_T6__param_4];
	cvta.to.global.u64 	%rd1, %rd20;
	setp.ne.s64 	%p1, %rd19, 0;
	@%p1 bra 	$L__BB9_3;
	mov.u32 	%r231, %tid.x;
	setp.ne.s32 	%p66, %r231, 0;
	@%p66 bra 	$L__BB9_51;
	st.global.f64 	[%rd1], %fd42;
	bra.uni 	$L__BB9_51;
$L__BB9_3:
	cvta.to.global.u64 	%rd2, %rd18;
	setp.gt.u64 	%p2, %rd19, 3583;
	@%p2 bra 	$L__BB9_28;
	cvt.u32.u64 	%r1, %rd19;
	mov.u32 	%r2, %tid.x;
	setp.ge.u32 	%p24, %r2, %r1;
	mov.f64 	%fd335, 0d0000000000000000;
	mov.u32 	%r235, %r2;
	@%p24 bra 	$L__BB9_6;
	mul.wide.u32 	%rd51, %r2, 8;
	add.s64 	%rd52, %rd2, %rd51;
	ld.global.f64 	%fd335, [%rd52];
	add.s32 	%r235, %r2, 512;
$L__BB9_6:
	setp.ge.u32 	%p25, %r235, %r1;
	@%p25 bra 	$L__BB9_19;
	not.b32 	%r108, %r235;
	add.s32 	%r109, %r108, %r1;
	shr.u32 	%r110, %r109, 9;
	add.s32 	%r5, %r110, 1;
	and.b32  	%r6, %r5, 15;
	setp.lt.u32 	%p26, %r109, 7680;
	@%p26 bra 	$L__BB9_10;
	and.b32  	%r111, %r5, 16777200;
	neg.s32 	%r233, %r111;
	mul.wide.u32 	%rd53, %r235, 8;
	add.s64 	%rd54, %rd53, %rd2;
	add.s64 	%rd81, %rd54, 32768;
$L__BB9_9:
	.pragma "nounroll";
	ld.global.f64 	%fd169, [%rd81+-32768];
	add.f64 	%fd170, %fd335, %fd169;
	ld.global.f64 	%fd171, [%rd81+-28672];
	add.f64 	%fd172, %fd170, %fd171;
	ld.global.f64 	%fd173, [%rd81+-24576];
	add.f64 	%fd174, %fd172, %fd173;
	ld.global.f64 	%fd175, [%rd81+-20480];
	add.f64 	%fd176, %fd174, %fd175;
	ld.global.f64 	%fd177, [%rd81+-16384];
	add.f64 	%fd178, %fd176, %fd177;
	ld.global.f64 	%fd179, [%rd81+-12288];
	add.f64 	%fd180, %fd178, %fd179;
	ld.global.f64 	%fd181, [%rd81+-8192];
	add.f64 	%fd182, %fd180, %fd181;
	ld.global.f64 	%fd183, [%rd81+-4096];
	add.f64 	%fd184, %fd182, %fd183;
	ld.global.f64 	%fd185, [%rd81];
	add.f64 	%fd186, %fd184, %fd185;
	ld.global.f64 	%fd187, [%rd81+4096];
	add.f64 	%fd188, %fd186, %fd187;
	ld.global.f64 	%fd189, [%rd81+8192];
	add.f64 	%fd190, %fd188, %fd189;
	ld.global.f64 	%fd191, [%rd81+12288];
	add.f64 	%fd192, %fd190, %fd191;
	ld.global.f64 	%fd193, [%rd81+16384];
	add.f64 	%fd194, %fd192, %fd193;
	ld.global.f64 	%fd195, [%rd81+20480];
	add.f64 	%fd196, %fd194, %fd195;
	ld.global.f64 	%fd197, [%rd81+24576];
	add.f64 	%fd198, %fd196, %fd197;
	ld.global.f64 	%fd199, [%rd81+28672];
	add.f64 	%fd335, %fd198, %fd199;
	add.s32 	%r235, %r235, 8192;
	add.s32 	%r233, %r233, 16;
	add.s64 	%rd81, %rd81, 65536;
	setp.ne.s32 	%p27, %r233, 0;
	@%p27 bra 	$L__BB9_9;
$L__BB9_10:
	setp.eq.s32 	%p28, %r6, 0;
	@%p28 bra 	$L__BB9_19;
	and.b32  	%r13, %r5, 7;
	setp.lt.u32 	%p29, %r6, 8;
	@%p29 bra 	$L__BB9_13;
	mul.wide.s32 	%rd55, %r235, 8;
	add.s64 	%rd56, %rd2, %rd55;
	ld.global.f64 	%fd201, [%rd56];
	add.f64 	%fd202, %fd335, %fd201;
	ld.global.f64 	%fd203, [%rd56+4096];
	add.f64 	%fd204, %fd202, %fd203;
	ld.global.f64 	%fd205, [%rd56+8192];
	add.f64 	%fd206, %fd204, %fd205;
	ld.global.f64 	%fd207, [%rd56+12288];
	add.f64 	%fd208, %fd206, %fd207;
	ld.global.f64 	%fd209, [%rd56+16384];
	add.f64 	%fd210, %fd208, %fd209;
	ld.global.f64 	%fd211, [%rd56+20480];
	add.f64 	%fd212, %fd210, %fd211;
	ld.global.f64 	%fd213, [%rd56+24576];
	add.f64 	%fd214, %fd212, %fd213;
	ld.global.f64 	%fd215, [%rd56+28672];
	add.f64 	%fd335, %fd214, %fd215;
	add.s32 	%r235, %r235, 4096;
$L__BB9_13:
	setp.eq.s32 	%p30, %r13, 0;
	@%p30 bra 	$L__BB9_19;
	and.b32  	%r16, %r5, 3;
	setp.lt.u32 	%p31, %r13, 4;
	@%p31 bra 	$L__BB9_16;
	mul.wide.s32 	%rd57, %r235, 8;
	add.s64 	%rd58, %rd2, %rd57;
	ld.global.f64 	%fd217, [%rd58];
	add.f64 	%fd218, %fd335, %fd217;
	ld.global.f64 	%fd219, [%rd58+4096];
	add.f64 	%fd220, %fd218, %fd219;
	ld.global.f64 	%fd221, [%rd58+8192];
	add.f64 	%fd222, %fd220, %fd221;
	ld.global.f64 	%fd223, [%rd58+12288];
	add.f64 	%fd335, %fd222, %fd223;
	add.s32 	%r235, %r235, 2048;
$L__BB9_16:
	setp.eq.s32 	%p32, %r16, 0;
	@%p32 bra 	$L__BB9_19;
	neg.s32 	%r238, %r16;
$L__BB9_18:
	.pragma "nounroll";
	mul.wide.s32 	%rd59, %r235, 8;
	add.s64 	%rd60, %rd2, %rd59;
	ld.global.f64 	%fd224, [%rd60];
	add.f64 	%fd335, %fd335, %fd224;
	add.s32 	%r235, %r235, 512;
	add.s32 	%r238, %r238, 1;
	setp.ne.s32 	%p33, %r238, 0;
	@%p33 bra 	$L__BB9_18;
$L__BB9_19:
	setp.lt.u64 	%p34, %rd19, 512;
	@%p34 bra 	$L__BB9_24;
	// begin inline asm
	mov.u32 %r175, %laneid;
	// end inline asm
	mov.b64 	%rd71, %fd335;
	mov.b64 	{%r177, %r182}, %rd71;
	mov.b32 	%r183, 1;
	mov.b32 	%r224, 31;
	mov.b32 	%r225, -1;
	// begin inline asm
	shfl.sync.down.b32 %r176, %r177, %r183, %r224, %r225;
	// end inline asm
	// begin inline asm
	shfl.sync.down.b32 %r181, %r182, %r183, %r224, %r225;
	// end inline asm
	mov.b64 	%rd72, {%r176, %r181};
	mov.b64 	%fd283, %rd72;
	setp.gt.s32 	%p58, %r175, 30;
	add.f64 	%fd284, %fd335, %fd283;
	selp.f64 	%fd285, %fd335, %fd284, %p58;
	mov.b64 	%rd73, %fd285;
	mov.b64 	{%r187, %r192}, %rd73;
	mov.b32 	%r193, 2;
	// begin inline asm
	shfl.sync.down.b32 %r186, %r187, %r193, %r224, %r225;
	// end inline asm
	// begin inline asm
	shfl.sync.down.b32 %r191, %r192, %r193, %r224, %r225;
	// end inline asm
	mov.b64 	%rd74, {%r186, %r191};
	mov.b64 	%fd286, %rd74;
	setp.gt.s32 	%p59, %r175, 29;
	add.f64 	%fd287, %fd285, %fd286;
	selp.f64 	%fd288, %fd285, %fd287, %p59;
	mov.b64 	%rd75, %fd288;
	mov.b64 	{%r197, %r202}, %rd75;
	mov.b32 	%r203, 4;
	// begin inline asm
	shfl.sync.down.b32 %r196, %r197, %r203, %r224, %r225;
	// end inline asm
	// begin inline asm
	shfl.sync.down.b32 %r201, %r202, %r203, %r224, %r225;
	// end inline asm
	mov.b64 	%rd76, {%r196, %r201};
	mov.b64 	%fd289, %rd76;
	setp.gt.s32 	%p60, %r175, 27;
	add.f64 	%fd290, %fd288, %fd289;
	selp.f64 	%fd291, %fd288, %fd290, %p60;
	mov.b64 	%rd77, %fd291;
	mov.b64 	{%r207, %r212}, %rd77;
	mov.b32 	%r213, 8;
	// begin inline asm
	shfl.sync.down.b32 %r206, %r207, %r213, %r224, %r225;
	// end inline asm
	// begin inline asm
	shfl.sync.down.b32 %r211, %r212, %r213, %r224, %r225;
	// end inline asm
	mov.b64 	%rd78, {%r206, %r211};
	mov.b64 	%fd292, %rd78;
	setp.gt.s32 	%p61, %r175, 23;
	add.f64 	%fd293, %fd291, %fd292;
	selp.f64 	%fd294, %fd291, %fd293, %p61;
	mov.b64 	%rd79, %fd294;
	mov.b64 	{%r217, %r222}, %rd79;
	mov.b32 	%r223, 16;
	// begin inline asm
	shfl.sync.down.b32 %r216, %r217, %r223, %r224, %r225;
	// end inline asm
	// begin inline asm
	shfl.sync.down.b32 %r221, %r222, %r223, %r224, %r225;
	// end inline asm
	mov.b64 	%rd80, {%r216, %r221};
	mov.b64 	%fd295, %rd80;
	setp.gt.s32 	%p62, %r175, 15;
	add.f64 	%fd16, %fd294, %fd295;
	selp.f64 	%fd347, %fd294, %fd16, %p62;
	setp.ne.s32 	%p63, %r175, 0;
	@%p63 bra 	$L__BB9_22;
	shr.u32 	%r226, %r2, 2;
	and.b32  	%r227, %r226, 248;
	mov.u32 	%r228, _ZZN3cub18CUB_300001_SM_10006detail6reduce28DeviceReduceSingleTileKernelINS2_10policy_hubIdyN4cuda3std3__44plusIdEEE10Policy1000EN6thrust24THRUST_300001_SM_1000_NS10device_ptrIdEEPdyS9_ddNS7_10__identityEEEvT0_T1_T2_T3_T4_T6_E12temp_storage;
	add.s32 	%r229, %r228, %r227;
	st.shared.f64 	[%r229+16], %fd16;
$L__BB9_22:
	bar.sync 	0;
	setp.ne.s32 	%p64, %r2, 0;
	@%p64 bra 	$L__BB9_49;
	ld.shared.f64 	%fd296, [_ZZN3cub18CUB_300001_SM_10006detail6reduce28DeviceReduceSingleTileKernelINS2_10policy_hubIdyN4cuda3std3__44plusIdEEE10Policy1000EN6thrust24THRUST_300001_SM_1000_NS10device_ptrIdEEPdyS9_ddNS7_10__identityEEEvT0_T1_T2_T3_T4_T6_E12temp_storage+24];
	add.f64 	%fd297, %fd347, %fd296;
	ld.shared.f64 	%fd298, [_ZZN3cub18CUB_300001_SM_10006detail6reduce28DeviceReduceSingleTileKernelINS2_10policy_hubIdyN4cuda3std3__44plusIdEEE10Policy1000EN6thrust24THRUST_300001_SM_1000_NS10device_ptrIdEEPdyS9_ddNS7_10__identityEEEvT0_T1_T2_T3_T4_T6_E12temp_storage+32];
	add.f64 	%fd299, %fd297, %fd298;
	ld.shared.f64 	%fd300, [_ZZN3cub18CUB_300001_SM_10006detail6reduce28DeviceReduceSingleTileKernelINS2_10policy_hubIdyN4cuda3std3__44plusIdEEE10Policy1000EN6thrust24THRUST_300001_SM_1000_NS10device_ptrIdEEPdyS9_ddNS7_10__identityEEEvT0_T1_T2_T3_T4_T6_E12temp_storage+40];
	add.f64 	%fd301, %fd299, %fd300;
	ld.shared.f64 	%fd302, [_ZZN3cub18CUB_300001_SM_10006detail6reduce28DeviceReduceSingleTileKernelINS2_10policy_hubIdyN4cuda3std3__44plusIdEEE10Policy1000EN6thrust24THRUST_300001_SM_1000_NS10device_ptrIdEEPdyS9_ddNS7_10__identityEEEvT0_T1_T2_T3_T4_T6_E12temp_storage+48];
	add.f64 	%fd303, %fd301, %fd302;
	ld.shared.f64 	%fd304, [_ZZN3cub18CUB_300001_SM_10006detail6reduce28DeviceReduceSingleTileKernelINS2_10policy_hubIdyN4cuda3std3__44plusIdEEE10Policy1000EN6thrust24THRUST_300001_SM_1000_NS10device_ptrIdEEPdyS9_ddNS7_10__identityEEEvT0_T1_T2_T3_T4_T6_E12temp_storage+56];
	add.f64 	%fd305, %fd303, %fd304;
	ld.shared.f64 	%fd306, [_ZZN3cub18CUB_300001_SM_10006detail6reduce28DeviceReduceSingleTileKernelINS2_10policy_hubIdyN4cuda3std3__44plusIdEEE10Policy1000EN6thrust24THRUST_300001_SM_1000_NS10device_ptrIdEEPdyS9_ddNS7_10__identityEEEvT0_T1_T2_T3_T4_T6_E12temp_storage+64];
	add.f64 	%fd307, %fd305, %fd306;
	ld.shared.f64 	%fd308, [_ZZN3cub18CUB_300001_SM_10006detail6reduce28DeviceReduceSingleTileKernelINS2_10policy_hubIdyN4cuda3std3__44plusIdEEE10Policy1000EN6thrust24THRUST_300001_SM_1000_NS10device_ptrIdEEPdyS9_ddNS7_10__identityEEEvT0_T1_T2_T3_T4_T6_E12temp_storage+72];
	add.f64 	%fd309, %fd307, %fd308;
	ld.shared.f64 	%fd310, [_ZZN3cub18CUB_300001_SM_10006detail6reduce28DeviceReduceSingleTileKernelINS2_10policy_hubIdyN4cuda3std3__44plusIdEEE10Policy1000EN6thrust24THRUST_300001_SM_1000_NS10device_ptrIdEEPdyS9_ddNS7_10__identityEEEvT0_T1_T2_T3_T4_T6_E12temp_storage+80];
	add.f64 	%fd311, %fd309, %fd310;
	ld.shared.f64 	%fd312, [_ZZN3cub18CUB_300001_SM_10006detail6reduce28DeviceReduceSingleTileKernelINS2_10policy_hubIdyN4cuda3std3__44plusIdEEE10Policy1000EN6thrust24THRUST_300001_SM_1000_NS10device_ptrIdEEPdyS9_ddNS7_10__identityEEEvT0_T1_T2_T3_T4_T6_E12temp_storage+88];
	add.f64 	%fd313, %fd311, %fd312;
	ld.shared.f64 	%fd314, [_ZZN3cub18CUB_300001_SM_10006detail6reduce28DeviceReduceSingleTileKernelINS2_10policy_hubIdyN4cuda3std3__44plusIdEEE10Policy1000EN6thrust24THRUST_300001_SM_1000_NS10device_ptrIdEEPdyS9_ddNS7_10__identityEEEvT0_T1_T2_T3_T4_T6_E12temp_storage+96];
	add.f64 	%fd315, %fd313, %fd314;
	ld.shared.f64 	%fd316, [_ZZN3cub18CUB_300001_SM_10006detail6reduce28DeviceReduceSingleTileKernelINS2_10policy_hubIdyN4cuda3std3__44plusIdEEE10Policy1000EN6thrust24THRUST_300001_SM_1000_NS10device_ptrIdEEPdyS9_ddNS7_10__identityEEEvT0_T1_T2_T3_T4_T6_E12temp_storage+104];
	add.f64 	%fd317, %fd315, %fd316;
	ld.shared.f64 	%fd318, [_ZZN3cub18CUB_300001_SM_10006detail6reduce28DeviceReduceSingleTileKernelINS2_10policy_hubIdyN4cuda3std3__44plusIdEEE10Policy1000EN6thrust24THRUST_300001_SM_1000_NS10device_ptrIdEEPdyS9_ddNS7_10__identityEEEvT0_T1_T2_T3_T4_T6_E12temp_storage+112];
	add.f64 	%fd319, %fd317, %fd318;
	ld.shared.f64 	%fd320, [_ZZN3cub18CUB_300001_SM_10006detail6reduce28DeviceReduceSingleTileKernelINS2_10policy_hubIdyN4cuda3std3__44plusIdEEE10Policy1000EN6thrust24THRUST_300001_SM_1000_NS10device_ptrIdEEPdyS9_ddNS7_10__identityEEEvT0_T1_T2_T3_T4_T6_E12temp_storage+120];
	add.f64 	%fd321, %fd319, %fd320;
	ld.shared.f64 	%fd322, [_ZZN3cub18CUB_300001_SM_10006detail6reduce28DeviceReduceSingleTileKernelINS2_10policy_hubIdyN4cuda3std3__44plusIdEEE10Policy1000EN6thrust24THRUST_300001_SM_1000_NS10device_ptrIdEEPdyS9_ddNS7_10__identityEEEvT0_T1_T2_T3_T4_T6_E12temp_storage+128];
	add.f64 	%fd323, %fd321, %fd322;
	ld.shared.f64 	%fd324, [_ZZN3cub18CUB_300001_SM_10006detail6reduce28DeviceReduceSingleTileKernelINS2_10policy_hubIdyN4cuda3std3__44plusIdEEE10Policy1000EN6thrust24THRUST_300001_SM_1000_NS10device_ptrIdEEPdyS9_ddNS7_10__identityEEEvT0_T1_T2_T3_T4_T6_E12temp_storage+136];
	add.f64 	%fd347, %fd323, %fd324;
	bra.uni 	$L__BB9_49;
$L__BB9_24:
	// begin inline asm
	mov.u32 %r112, %laneid;
	// end inline asm
	and.b32  	%r163, %r2, 992;
	add.s32 	%r164, %r163, 32;
	setp.gt.u32 	%p35, %r164, %r1;
	not.b32 	%r165, %r163;
	add.s32 	%r166, %r1, %r165;
	selp.b32 	%r161, %r166, 31, %p35;
	mov.b64 	%rd61, %fd335;
	mov.b64 	{%r114, %r119}, %rd61;
	mov.b32 	%r120, 1;
	mov.b32 	%r162, -1;
	// begin inline asm
	shfl.sync.down.b32 %r113, %r114, %r120, %r161, %r162;
	// end inline asm
	// begin inline asm
	shfl.sync.down.b32 %r118, %r119, %r120, %r161, %r162;
	// end inline asm
	mov.b64 	%rd62, {%r113, %r118};
	mov.b64 	%fd225, %rd62;
	setp.lt.s32 	%p36, %r112, %r161;
	add.f64 	%fd226, %fd335, %fd225;
	selp.f64 	%fd227, %fd226, %fd335, %p36;
	mov.b64 	%rd63, %fd227;
	mov.b64 	{%r124, %r129}, %rd63;
	mov.b32 	%r130, 2;
	// begin inline asm
	shfl.sync.down.b32 %r123, %r124, %r130, %r161, %r162;
	// end inline asm
	// begin inline asm
	shfl.sync.down.b32 %r128, %r129, %r130, %r161, %r162;
	// end inline asm
	mov.b64 	%rd64, {%r123, %r128};
	mov.b64 	%fd228, %rd64;
	add.s32 	%r167, %r112, 2;
	setp.gt.s32 	%p37, %r167, %r161;
	add.f64 	%fd229, %fd227, %fd228;
	selp.f64 	%fd230, %fd227, %fd229, %p37;
	mov.b64 	%rd65, %fd230;
	mov.b64 	{%r134, %r139}, %rd65;
	mov.b32 	%r140, 4;
	// begin inline asm
	shfl.sync.down.b32 %r133, %r134, %r140, %r161, %r162;
	// end inline asm
	// begin inline asm
	shfl.sync.down.b32 %r138, %r139, %r140, %r161, %r162;
	// end inline asm
	mov.b64 	%rd66, {%r133, %r138};
	mov.b64 	%fd231, %rd66;
	add.s32 	%r168, %r112, 4;
	setp.gt.s32 	%p38, %r168, %r161;
	add.f64 	%fd232, %fd230, %fd231;
	selp.f64 	%fd233, %fd230, %fd232, %p38;
	mov.b64 	%rd67, %fd233;
	mov.b64 	{%r144, %r149}, %rd67;
	mov.b32 	%r150, 8;
	// begin inline asm
	shfl.sync.down.b32 %r143, %r144, %r150, %r161, %r162;
	// end inline asm
	// begin inline asm
	shfl.sync.down.b32 %r148, %r149, %r150, %r161, %r162;
	// end inline asm
	mov.b64 	%rd68, {%r143, %r148};
	mov.b64 	%fd234, %rd68;
	add.s32 	%r169, %r112, 8;
	setp.gt.s32 	%p39, %r169, %r161;
	add.f64 	%fd235, %fd233, %fd234;
	selp.f64 	%fd236, %fd233, %fd235, %p39;
	mov.b64 	%rd69, %fd236;
	mov.b64 	{%r154, %r159}, %rd69;
	mov.b32 	%r160, 16;
	// begin inline asm
	shfl.sync.down.b32 %r153, %r154, %r160, %r161, %r162;
	// end inline asm
	// begin inline asm
	shfl.sync.down.b32 %r158, %r159, %r160, %r161, %r162;
	// end inline asm
	mov.b64 	%rd70, {%r153, %r158};
	mov.b64 	%fd237, %rd70;
	add.s32 	%r170, %r112, 16;
	setp.gt.s32 	%p40, %r170, %r161;
	add.f64 	%fd238, %fd236, %fd237;
	selp.f64 	%fd347, %fd236, %fd238, %p40;
	setp.ne.s32 	%p41, %r112, 0;
	@%p41 bra 	$L__BB9_26;
	shr.u32 	%r171, %r2, 2;
	and.b32  	%r172, %r171, 248;
	mov.u32 	%r173, _ZZN3cub18CUB_300001_SM_10006detail6reduce28DeviceReduceSingleTileKernelINS2_10policy_hubIdyN4cuda3std3__44plusIdEEE10Policy1000EN6thrust24THRUST_300001_SM_1000_NS10device_ptrIdEEPdyS9_ddNS7_10__identityEEEvT0_T1_T2_T3_T4_T6_E12temp_storage;
	add.s32 	%r174, %r173, %r172;
	st.shared.f64 	[%r174+16], %fd347;
$L__BB9_26:
	bar.sync 	0;
	setp.ne.s32 	%p42, %r2, 0;
	@%p42 bra 	$L__BB9_49;
	setp.gt.u64 	%p43, %rd19, 32;
	ld.shared.f64 	%fd239, [_ZZN3cub18CUB_300001_SM_10006detail6reduce28DeviceReduceSingleTileKernelINS2_10policy_hubIdyN4cuda3std3__44plusIdEEE10Policy1000EN6thrust24THRUST_300001_SM_1000_NS10device_ptrIdEEPdyS9_ddNS7_10__identityEEEvT0_T1_T2_T3_T4_T6_E12temp_storage+24];
	add.f64 	%fd240, %fd347, %fd239;
	selp.f64 	%fd241, %fd240, %fd347, %p43;
	setp.gt.u64 	%p44, %rd19, 64;
	ld.shared.f64 	%fd242, [_ZZN3cub18CUB_300001_SM_10006detail6reduce28DeviceReduceSingleTileKernelINS2_10policy_hubIdyN4cuda3std3__44plusIdEEE10Policy1000EN6thrust24THRUST_300001_SM_1000_NS10device_ptrIdEEPdyS9_ddNS7_10__identityEEEvT0_T1_T2_T3_T4_T6_E12temp_storage+32];
	add.f64 	%fd243, %fd242, %fd241;
	selp.f64 	%fd244, %fd243, %fd241, %p44;
	setp.gt.u64 	%p45, %rd19, 96;
	ld.shared.f64 	%fd245, [_ZZN3cub18CUB_300001_SM_10006detail6reduce28DeviceReduceSingleTileKernelINS2_10policy_hubIdyN4cuda3std3__44plusIdEEE10Policy1000EN6thrust24THRUST_300001_SM_1000_NS10device_ptrIdEEPdyS9_ddNS7_10__identityEEEvT0_T1_T2_T3_T4_T6_E12temp_storage+40];
	add.f64 	%fd246, %fd245, %fd244;
	selp.f64 	%fd247, %fd246, %fd244, %p45;
	setp.gt.u64 	%p46, %rd19, 128;
	ld.shared.f64 	%fd248, [_ZZN3cub18CUB_300001_SM_10006detail6reduce28DeviceReduceSingleTileKernelINS2_10policy_hubIdyN4cuda3std3__44plusIdEEE10Policy1000EN6thrust24THRUST_300001_SM_1000_NS10device_ptrIdEEPdyS9_ddNS7_10__identityEEEvT0_T1_T2_T3_T4_T6_E12temp_storage+48];
	add.f64 	%fd249, %fd248, %fd247;
	selp.f64 	%fd250, %fd249, %fd247, %p46;
	setp.gt.u64 	%p47, %rd19, 160;
	ld.shared.f64 	%fd251, [_ZZN3cub18CUB_300001_SM_10006detail6reduce28DeviceReduceSingleTileKernelINS2_10policy_hubIdyN4cuda3std3__44plusIdEEE10Policy1000EN6thrust24THRUST_300001_SM_1000_NS10device_ptrIdEEPdyS9_ddNS7_10__identityEEEvT0_T1_T2_T3_T4_T6_E12temp_storage+56];
	add.f64 	%fd252, %fd251, %fd250;
	selp.f64 	%fd253, %fd252, %fd250, %p47;
	setp.gt.u64 	%p48, %rd19, 192;
	ld.shared.f64 	%fd254, [_ZZN3cub18CUB_300001_SM_10006detail6reduce28DeviceReduceSingleTileKernelINS2_10policy_hubIdyN4cuda3std3__44plusIdEEE10Policy1000EN6thrust24THRUST_300001_SM_1000_NS10device_ptrIdEEPdyS9_ddNS7_10__identityEEEvT0_T1_T2_T3_T4_T6_E12temp_storage+64];
	add.f64 	%fd255, %fd254, %fd253;
	selp.f64 	%fd256, %fd255, %fd253, %p48;
	setp.gt.u64 	%p49, %rd19, 224;
	ld.shared.f64 	%fd257, [_ZZN3cub18CUB_300001_SM_10006detail6reduce28DeviceReduceSingleTileKernelINS2_10policy_hubIdyN4cuda3std3__44plusIdEEE10Policy1000EN6thrust24THRUST_300001_SM_1000_NS10device_ptrIdEEPdyS9_ddNS7_10__identityEEEvT0_T1_T2_T3_T4_T6_E12temp_storage+72];
	add.f64 	%fd258, %fd257, %fd256;
	selp.f64 	%fd259, %fd258, %fd256, %p49;
	setp.gt.u64 	%p50, %rd19, 256;
	ld.shared.f64 	%fd260, [_ZZN3cub18CUB_300001_SM_10006detail6reduce28DeviceReduceSingleTileKernelINS2_10policy_hubIdyN4cuda3std3__44plusIdEEE10Policy1000EN6thrust24THRUST_300001_SM_1000_NS10device_ptrIdEEPdyS9_ddNS7_10__identityEEEvT0_T1_T2_T3_T4_T6_E12temp_storage+80];
	add.f64 	%fd261, %fd260, %fd259;
	selp.f64 	%fd262, %fd261, %fd259, %p50;
	setp.gt.u64 	%p51, %rd19, 288;
	ld.shared.f64 	%fd263, [_ZZN3cub18CUB_300001_SM_10006detail6reduce28DeviceReduceSingleTileKernelINS2_10policy_hubIdyN4cuda3std3__44plusIdEEE10Policy1000EN6thrust24THRUST_300001_SM_1000_NS10device_ptrIdEEPdyS9_ddNS7_10__identityEEEvT0_T1_T2_T3_T4_T6_E12temp_storage+88];
	add.f64 	%fd264, %fd263, %fd262;
	selp.f64 	%fd265, %fd264, %fd262, %p51;
	setp.gt.u64 	%p52, %rd19, 320;
	ld.shared.f64 	%fd266, [_ZZN3cub18CUB_300001_SM_10006detail6reduce28DeviceReduceSingleTileKernelINS2_10policy_hubIdyN4cuda3std3__44plusIdEEE10Policy1000EN6thrust24THRUST_300001_SM_1000_NS10device_ptrIdEEPdyS9_ddNS7_10__identityEEEvT0_T1_T2_T3_T4_T6_E12temp_storage+96];
	add.f64 	%fd267, %fd266, %fd265;
	selp.f64 	%fd268, %fd267, %fd265, %p52;
	setp.gt.u64 	%p53, %rd19, 352;
	ld.shared.f64 	%fd269, [_ZZN3cub18CUB_300001_SM_10006detail6reduce28DeviceReduceSingleTileKernelINS2_10policy_hubIdyN4cuda3std3__44plusIdEEE10Policy1000EN6thrust24THRUST_300001_SM_1000_NS10device_ptrIdEEPdyS9_ddNS7_10__identityEEEvT0_T1_T2_T3_T4_T6_E12temp_storage+104];
	add.f64 	%fd270, %fd269, %fd268;
	selp.f64 	%fd271, %fd270, %fd268, %p53;
	setp.gt.u64 	%p54, %rd19, 384;
	ld.shared.f64 	%fd272, [_ZZN3cub18CUB_300001_SM_10006detail6reduce28DeviceReduceSingleTileKernelINS2_10policy_hubIdyN4cuda3std3__44plusIdEEE10Policy1000EN6thrust24THRUST_300001_SM_1000_NS10device_ptrIdEEPdyS9_ddNS7_10__identityEEEvT0_T1_T2_T3_T4_T6_E12temp_storage+112];
	add.f64 	%fd273, %fd272, %fd271;
	selp.f64 	%fd274, %fd273, %fd271, %p54;
	setp.gt.u64 	%p55, %rd19, 416;
	ld.shared.f64 	%fd275, [_ZZN3cub18CUB_300001_SM_10006detail6reduce28DeviceReduceSingleTileKernelINS2_10policy_hubIdyN4cuda3std3__44plusIdEEE10Policy1000EN6thrust24THRUST_300001_SM_1000_NS10device_ptrIdEEPdyS9_ddNS7_10__identityEEEvT0_T1_T2_T3_T4_T6_E12temp_storage+120];
	add.f64 	%fd276, %fd275, %fd274;
	selp.f64 	%fd277, %fd276, %fd274, %p55;
	setp.gt.u64 	%p56, %rd19, 448;
	ld.shared.f64 	%fd278, [_ZZN3cub18CUB_300001_SM_10006detail6reduce28DeviceReduceSingleTileKernelINS2_10policy_hubIdyN4cuda3std3__44plusIdEEE10Policy1000EN6thrust24THRUST_300001_SM_1000_NS10device_ptrIdEEPdyS9_ddNS7_10__identityEEEvT0_T1_T2_T3_T4_T6_E12temp_storage+128];
	add.f64 	%fd279, %fd278, %fd277;
	selp.f64 	%fd280, %fd279, %fd277, %p56;
	setp.gt.u64 	%p57, %rd19, 480;
	ld.shared.f64 	%fd281, [_ZZN3cub18CUB_300001_SM_10006detail6reduce28DeviceReduceSingleTileKernelINS2_10policy_hubIdyN4cuda3std3__44plusIdEEE10Policy1000EN6thrust24THRUST_300001_SM_1000_NS10device_ptrIdEEPdyS9_ddNS7_10__identityEEEvT0_T1_T2_T3_T4_T6_E12temp_storage+136];
	add.f64 	%fd282, %fd281, %fd280;
	selp.f64 	%fd347, %fd282, %fd280, %p57;
	bra.uni 	$L__BB9_49;
$L__BB9_28:
	mov.u32 	%r24, %tid.x;
	cvt.u64.u32 	%rd6, %r24;
	mul.wide.u32 	%rd22, %r24, 8;
	add.s64 	%rd7, %rd2, %rd22;
	ld.global.f64 	%fd43, [%rd7];
	ld.global.f64 	%fd44, [%rd7+4096];
	ld.global.f64 	%fd45, [%rd7+8192];
	ld.global.f64 	%fd46, [%rd7+12288];
	ld.global.f64 	%fd47, [%rd7+16384];
	ld.global.f64 	%fd48, [%rd7+20480];
	ld.global.f64 	%fd49, [%rd7+24576];
	add.f64 	%fd50, %fd43, %fd44;
	add.f64 	%fd51, %fd50, %fd45;
	add.f64 	%fd52, %fd51, %fd46;
	add.f64 	%fd53, %fd52, %fd47;
	add.f64 	%fd54, %fd53, %fd48;
	add.f64 	%fd346, %fd54, %fd49;
	add.s64 	%rd8, %rd19, -3584;
	setp.lt.u64 	%p3, %rd8, 3584;
	mov.b64 	%rd83, 3584;
	@%p3 bra 	$L__BB9_32;
	mov.b64 	%rd83, 3584;
$L__BB9_30:
	shl.b64 	%rd24, %rd83, 3;
	add.s64 	%rd25, %rd7, %rd24;
	ld.global.f64 	%fd55, [%rd25];
	ld.global.f64 	%fd56, [%rd25+4096];
	ld.global.f64 	%fd57, [%rd25+8192];
	ld.global.f64 	%fd58, [%rd25+12288];
	ld.global.f64 	%fd59, [%rd25+16384];
	ld.global.f64 	%fd60, [%rd25+20480];
	ld.global.f64 	%fd61, [%rd25+24576];
	add.f64 	%fd62, %fd346, %fd55;
	add.f64 	%fd63, %fd62, %fd56;
	add.f64 	%fd64, %fd63, %fd57;
	add.f64 	%fd65, %fd64, %fd58;
	add.f64 	%fd66, %fd65, %fd59;
	add.f64 	%fd67, %fd66, %fd60;
	add.f64 	%fd346, %fd67, %fd61;
	sub.s64 	%rd26, %rd19, %rd83;
	setp.lt.u64 	%p4, %rd26, 3584;
	@%p4 bra 	$L__BB9_45;
	add.s64 	%rd83, %rd83, 3584;
	setp.le.u64 	%p5, %rd83, %rd8;
	@%p5 bra 	$L__BB9_30;
$L__BB9_32:
	setp.le.u64 	%p6, %rd19, %rd83;
	cvt.u32.u64 	%r42, %rd83;
	cvt.u32.u64 	%r43, %rd19;
	sub.s32 	%r44, %r43, %r42;
	setp.ge.s32 	%p7, %r24, %r44;
	or.pred  	%p8, %p6, %p7;
	@%p8 bra 	$L__BB9_45;
	not.b32 	%r47, %r24;
	add.s32 	%r48, %r47, %r43;
	sub.s32 	%r50, %r48, %r42;
	shr.u32 	%r51, %r50, 9;
	add.s32 	%r25, %r51, 1;
	and.b32  	%r26, %r25, 15;
	setp.lt.u32 	%p9, %r50, 7680;
	mov.u32 	%r242, %r24;
	@%p9 bra 	$L__BB9_36;
	and.b32  	%r52, %r25, 16777200;
	neg.s32 	%r240, %r52;
	add.s64 	%rd27, %rd83, %rd6;
	shl.b64 	%rd28, %rd27, 3;
	add.s64 	%rd29, %rd28, %rd2;
	add.s64 	%rd84, %rd29, 32768;
	mov.u32 	%r242, %r24;
$L__BB9_35:
	.pragma "nounroll";
	ld.global.f64 	%fd69, [%rd84+-32768];
	add.f64 	%fd70, %fd346, %fd69;
	ld.global.f64 	%fd71, [%rd84+-28672];
	add.f64 	%fd72, %fd70, %fd71;
	ld.global.f64 	%fd73, [%rd84+-24576];
	add.f64 	%fd74, %fd72, %fd73;
	ld.global.f64 	%fd75, [%rd84+-20480];
	add.f64 	%fd76, %fd74, %fd75;
	ld.global.f64 	%fd77, [%rd84+-16384];
	add.f64 	%fd78, %fd76, %fd77;
	ld.global.f64 	%fd79, [%rd84+-12288];
	add.f64 	%fd80, %fd78, %fd79;
	ld.global.f64 	%fd81, [%rd84+-8192];
	add.f64 	%fd82, %fd80, %fd81;
	ld.global.f64 	%fd83, [%rd84+-4096];
	add.f64 	%fd84, %fd82, %fd83;
	ld.global.f64 	%fd85, [%rd84];
	add.f64 	%fd86, %fd84, %fd85;
	ld.global.f64 	%fd87, [%rd84+4096];
	add.f64 	%fd88, %fd86, %fd87;
	ld.global.f64 	%fd89, [%rd84+8192];
	add.f64 	%fd90, %fd88, %fd89;
	ld.global.f64 	%fd91, [%rd84+12288];
	add.f64 	%fd92, %fd90, %fd91;
	ld.global.f64 	%fd93, [%rd84+16384];
	add.f64 	%fd94, %fd92, %fd93;
	ld.global.f64 	%fd95, [%rd84+20480];
	add.f64 	%fd96, %fd94, %fd95;
	ld.global.f64 	%fd97, [%rd84+24576];
	add.f64 	%fd98, %fd96, %fd97;
	ld.global.f64 	%fd99, [%rd84+28672];
	add.f64 	%fd346, %fd98, %fd99;
	add.s32 	%r242, %r242, 8192;
	add.s32 	%r240, %r240, 16;
	add.s64 	%rd84, %rd84, 65536;
	setp.ne.s32 	%p10, %r240, 0;
	@%p10 bra 	$L__BB9_35;
$L__BB9_36:
	setp.eq.s32 	%p11, %r26, 0;
	@%p11 bra 	$L__BB9_45;
	and.b32  	%r33, %r25, 7;
	setp.lt.u32 	%p12, %r26, 8;
	@%p12 bra 	$L__BB9_39;
	cvt.u64.u32 	%rd30, %r242;
	add.s64 	%rd31, %rd83, %rd30;
	shl.b64 	%rd32, %rd31, 3;
	add.s64 	%rd33, %rd2, %rd32;
	ld.global.f64 	%fd101, [%rd33];
	add.f64 	%fd102, %fd346, %fd101;
	ld.global.f64 	%fd103, [%rd33+4096];
	add.f64 	%fd104, %fd102, %fd103;
	ld.global.f64 	%fd105, [%rd33+8192];
	add.f64 	%fd106, %fd104, %fd105;
	ld.global.f64 	%fd107, [%rd33+12288];
	add.f64 	%fd108, %fd106, %fd107;
	ld.global.f64 	%fd109, [%rd33+16384];
	add.f64 	%fd110, %fd108, %fd109;
	ld.global.f64 	%fd111, [%rd33+20480];
	add.f64 	%fd112, %fd110, %fd111;
	ld.global.f64 	%fd113, [%rd33+24576];
	add.f64 	%fd114, %fd112, %fd113;
	ld.global.f64 	%fd115, [%rd33+28672];
	add.f64 	%fd346, %fd114, %fd115;
	add.s32 	%r242, %r242, 4096;
$L__BB9_39:
	setp.eq.s32 	%p13, %r33, 0;
	@%p13 bra 	$L__BB9_45;
	and.b32  	%r36, %r25, 3;
	setp.lt.u32 	%p14, %r33, 4;
	@%p14 bra 	$L__BB9_42;
	cvt.u64.u32 	%rd34, %r242;
	add.s64 	%rd35, %rd83, %rd34;
	shl.b64 	%rd36, %rd35, 3;
	add.s64 	%rd37, %rd2, %rd36;
	ld.global.f64 	%fd117, [%rd37];
	add.f64 	%fd118, %fd346, %fd117;
	ld.global.f64 	%fd119, [%rd37+4096];
	add.f64 	%fd120, %fd118, %fd119;
	ld.global.f64 	%fd121, [%rd37+8192];
	add.f64 	%fd122, %fd120, %fd121;
	ld.global.f64 	%fd123, [%rd37+12288];
	add.f64 	%fd346, %fd122, %fd123;
	add.s32 	%r242, %r242, 2048;
$L__BB9_42:
	setp.eq.s32 	%p15, %r36, 0;
	@%p15 bra 	$L__BB9_45;
	cvt.u64.u32 	%rd38, %r242;
	add.s64 	%rd39, %rd83, %rd38;
	shl.b64 	%rd40, %rd39, 3;
	add.s64 	%rd85, %rd2, %rd40;
	neg.s32 	%r245, %r36;
$L__BB9_44:
	.pragma "nounroll";
	ld.global.f64 	%fd124, [%rd85];
	add.f64 	%fd346, %fd346, %fd124;
	add.s64 	%rd85, %rd85, 4096;
	add.s32 	%r245, %r245, 1;
	setp.ne.s32 	%p16, %r245, 0;
	@%p16 bra 	$L__BB9_44;
$L__BB9_45:
	// begin inline asm
	mov.u32 %r53, %laneid;
	// end inline asm
	mov.b64 	%rd41, %fd346;
	mov.b64 	{%r55, %r60}, %rd41;
	mov.b32 	%r61, 1;
	mov.b32 	%r102, 31;
	mov.b32 	%r103, -1;
	// begin inline asm
	shfl.sync.down.b32 %r54, %r55, %r61, %r102, %r103;
	// end inline asm
	// begin inline asm
	shfl.sync.down.b32 %r59, %r60, %r61, %r102, %r103;
	// end inline asm
	mov.b64 	%rd42, {%r54, %r59};
	mov.b64 	%fd125, %rd42;
	setp.gt.s32 	%p17, %r53, 30;
	add.f64 	%fd126, %fd346, %fd125;
	selp.f64 	%fd127, %fd346, %fd126, %p17;
	mov.b64 	%rd43, %fd127;
	mov.b64 	{%r65, %r70}, %rd43;
	mov.b32 	%r71, 2;
	// begin inline asm
	shfl.sync.down.b32 %r64, %r65, %r71, %r102, %r103;
	// end inline asm
	// begin inline asm
	shfl.sync.down.b32 %r69, %r70, %r71, %r102, %r103;
	// end inline asm
	mov.b64 	%rd44, {%r64, %r69};
	mov.b64 	%fd128, %rd44;
	setp.gt.s32 	%p18, %r53, 29;
	add.f64 	%fd129, %fd127, %fd128;
	selp.f64 	%fd130, %fd127, %fd129, %p18;
	mov.b64 	%rd45, %fd130;
	mov.b64 	{%r75, %r80}, %rd45;
	mov.b32 	%r81, 4;
	// begin inline asm
	shfl.sync.down.b32 %r74, %r75, %r81, %r102, %r103;
	// end inline asm
	// begin inline asm
	shfl.sync.down.b32 %r79, %r80, %r81, %r102, %r103;
	// end inline asm
	mov.b64 	%rd46, {%r74, %r79};
	mov.b64 	%fd131, %rd46;
	setp.gt.s32 	%p19, %r53, 27;
	add.f64 	%fd132, %fd130, %fd131;
	selp.f64 	%fd133, %fd130, %fd132, %p19;
	mov.b64 	%rd47, %fd133;
	mov.b64 	{%r85, %r90}, %rd47;
	mov.b32 	%r91, 8;
	// begin inline asm
	shfl.sync.down.b32 %r84, %r85, %r91, %r102, %r103;
	// end inline asm
	// begin inline asm
	shfl.sync.down.b32 %r89, %r90, %r91, %r102, %r103;
	// end inline asm
	mov.b64 	%rd48, {%r84, %r89};
	mov.b64 	%fd134, %rd48;
	setp.gt.s32 	%p20, %r53, 23;
	add.f64 	%fd135, %fd133, %fd134;
	selp.f64 	%fd136, %fd133, %fd135, %p20;
	mov.b64 	%rd49, %fd136;
	mov.b64 	{%r95, %r100}, %rd49;
	mov.b32 	%r101, 16;
	// begin inline asm
	shfl.sync.down.b32 %r94, %r95, %r101, %r102, %r103;
	// end inline asm
	// begin inline asm
	shfl.sync.down.b32 %r99, %r100, %r101, %r102, %r103;
	// end inline asm
	mov.b64 	%rd50, {%r94, %r99};
	mov.b64 	%fd137, %rd50;
	setp.gt.s32 	%p21, %r53, 15;
	add.f64 	%fd38, %fd136, %fd137;
	selp.f64 	%fd347, %fd136, %fd38, %p21;
	setp.ne.s32 	%p22, %r53, 0;
	@%p22 bra 	$L__BB9_47;
	shr.u32 	%r104, %r24, 2;
	and.b32  	%r105, %r104, 248;
	mov.u32 	%r106, _ZZN3cub18CUB_300001_SM_10006detail6reduce28DeviceReduceSingleTileKernelINS2_10policy_hubIdyN4cuda3std3__44plusIdEEE10Policy1000EN6thrust24THRUST_300001_SM_1000_NS10device_ptrIdEEPdyS9_ddNS7_10__identityEEEvT0_T1_T2_T3_T4_T6_E12temp_storage;
	add.s32 	%r107, %r106, %r105;
	st.shared.f64 	[%r107+16], %fd38;
$L__BB9_47:
	bar.sync 	0;
	setp.ne.s32 	%p23, %r24, 0;
	@%p23 bra 	$L__BB9_49;
	ld.shared.f64 	%fd138, [_ZZN3cub18CUB_300001_SM_10006detail6reduce28DeviceReduceSingleTileKernelINS2_10policy_hubIdyN4cuda3std3__44plusIdEEE10Policy1000EN6thrust24THRUST_300001_SM_1000_NS10device_ptrIdEEPdyS9_ddNS7_10__identityEEEvT0_T1_T2_T3_T4_T6_E12temp_storage+24];
	add.f64 	%fd139, %fd347, %fd138;
	ld.shared.f64 	%fd140, [_ZZN3cub18CUB_300001_SM_10006detail6reduce28DeviceReduceSingleTileKernelINS2_10policy_hubIdyN4cuda3std3__44plusIdEEE10Policy1000EN6thrust24THRUST_300001_SM_1000_NS10device_ptrIdEEPdyS9_ddNS7_10__identityEEEvT0_T1_T2_T3_T4_T6_E12temp_storage+32];
	add.f64 	%fd141, %fd139, %fd140;
	ld.shared.f64 	%fd142, [_ZZN3cub18CUB_300001_SM_10006detail6reduce28DeviceReduceSingleTileKernelINS2_10policy_hubIdyN4cuda3std3__44plusIdEEE10Policy1000EN6thrust24THRUST_300001_SM_1000_NS10device_ptrIdEEPdyS9_ddNS7_10__identityEEEvT0_T1_T2_T3_T4_T6_E12temp_storage+40];
	add.f64 	%fd143, %fd141, %fd142;
	ld.shared.f64 	%fd144, [_ZZN3cub18CUB_300001_SM_10006detail6reduce28DeviceReduceSingleTileKernelINS2_10policy_hubIdyN4cuda3std3__44plusIdEEE10Policy1000EN6thrust24THRUST_300001_SM_1000_NS10device_ptrIdEEPdyS9_ddNS7_10__identityEEEvT0_T1_T2_T3_T4_T6_E12temp_storage+48];
	add.f64 	%fd145, %fd143, %fd144;
	ld.shared.f64 	%fd146, [_ZZN3cub18CUB_300001_SM_10006detail6reduce28DeviceReduceSingleTileKernelINS2_10policy_hubIdyN4cuda3std3__44plusIdEEE10Policy1000EN6thrust24THRUST_300001_SM_1000_NS10device_ptrIdEEPdyS9_ddNS7_10__identityEEEvT0_T1_T2_T3_T4_T6_E12temp_storage+56];
	add.f64 	%fd147, %fd145, %fd146;
	ld.shared.f64 	%fd148, [_ZZN3cub18CUB_300001_SM_10006detail6reduce28DeviceReduceSingleTileKernelINS2_10policy_hubIdyN4cuda3std3__44plusIdEEE10Policy1000EN6thrust24THRUST_300001_SM_1000_NS10device_ptrIdEEPdyS9_ddNS7_10__identityEEEvT0_T1_T2_T3_T4_T6_E12temp_storage+64];
	add.f64 	%fd149, %fd147, %fd148;
	ld.shared.f64 	%fd150, [_ZZN3cub18CUB_300001_SM_10006detail6reduce28DeviceReduceSingleTileKernelINS2_10policy_hubIdyN4cuda3std3__44plusIdEEE10Policy1000EN6thrust24THRUST_300001_SM_1000_NS10device_ptrIdEEPdyS9_ddNS7_10__identityEEEvT0_T1_T2_T3_T4_T6_E12temp_storage+72];
	add.f64 	%fd151, %fd149, %fd150;
	ld.shared.f64 	%fd152, [_ZZN3cub18CUB_300001_SM_10006detail6reduce28DeviceReduceSingleTileKernelINS2_10policy_hubIdyN4cuda3std3__44plusIdEEE10Policy1000EN6thrust24THRUST_300001_SM_1000_NS10device_ptrIdEEPdyS9_ddNS7_10__identityEEEvT0_T1_T2_T3_T4_T6_E12temp_storage+80];
	add.f64 	%fd153, %fd151, %fd152;
	ld.shared.f64 	%fd154, [_ZZN3cub18CUB_300001_SM_10006detail6reduce28DeviceReduceSingleTileKernelINS2_10policy_hubIdyN4cuda3std3__44plusIdEEE10Policy1000EN6thrust24THRUST_300001_SM_1000_NS10device_ptrIdEEPdyS9_ddNS7_10__identityEEEvT0_T1_T2_T3_T4_T6_E12temp_storage+88];
	add.f64 	%fd155, %fd153, %fd154;
	ld.shared.f64 	%fd156, [_ZZN3cub18CUB_300001_SM_10006detail6reduce28DeviceReduceSingleTileKernelINS2_10policy_hubIdyN4cuda3std3__44plusIdEEE10Policy1000EN6thrust24THRUST_300001_SM_1000_NS10device_ptrIdEEPdyS9_ddNS7_10__identityEEEvT0_T1_T2_T3_T4_T6_E12temp_storage+96];
	add.f64 	%fd157, %fd155, %fd156;
	ld.shared.f64 	%fd158, [_ZZN3cub18CUB_300001_SM_10006detail6reduce28DeviceReduceSingleTileKernelINS2_10policy_hubIdyN4cuda3std3__44plusIdEEE10Policy1000EN6thrust24THRUST_300001_SM_1000_NS10device_ptrIdEEPdyS9_ddNS7_10__identityEEEvT0_T1_T2_T3_T4_T6_E12temp_storage+104];
	add.f64 	%fd159, %fd157, %fd158;
	ld.shared.f64 	%fd160, [_ZZN3cub18CUB_300001_SM_10006detail6reduce28DeviceReduceSingleTileKernelINS2_10policy_hubIdyN4cuda3std3__44plusIdEEE10Policy1000EN6thrust24THRUST_300001_SM_1000_NS10device_ptrIdEEPdyS9_ddNS7_10__identityEEEvT0_T1_T2_T3_T4_T6_E12temp_storage+112];
	add.f64 	%fd161, %fd159, %fd160;
	ld.shared.f64 	%fd162, [_ZZN3cub18CUB_300001_SM_10006detail6reduce28DeviceReduceSingleTileKernelINS2_10policy_hubIdyN4cuda3std3__44plusIdEEE10Policy1000EN6thrust24THRUST_300001_SM_1000_NS10device_ptrIdEEPdyS9_ddNS7_10__identityEEEvT0_T1_T2_T3_T4_T6_E12temp_storage+120];
	add.f64 	%fd163, %fd161, %fd162;
	ld.shared.f64 	%fd164, [_ZZN3cub18CUB_300001_SM_10006detail6reduce28DeviceReduceSingleTileKernelINS2_10policy_hubIdyN4cuda3std3__44plusIdEEE10Policy1000EN6thrust24THRUST_300001_SM_1000_NS10device_ptrIdEEPdyS9_ddNS7_10__identityEEEvT0_T1_T2_T3_T4_T6_E12temp_storage+128];
	add.f64 	%fd165, %fd163, %fd164;
	ld.shared.f64 	%fd166, [_ZZN3cub18CUB_300001_SM_10006detail6reduce28DeviceReduceSingleTileKernelINS2_10policy_hubIdyN4cuda3std3__44plusIdEEE10Policy1000EN6thrust24THRUST_300001_SM_1000_NS10device_ptrIdEEPdyS9_ddNS7_10__identityEEEvT0_T1_T2_T3_T4_T6_E12temp_storage+136];
	add.f64 	%fd347, %fd165, %fd166;
$L__BB9_49:
	mov.u32 	%r230, %tid.x;
	setp.ne.s32 	%p65, %r230, 0;
	@%p65 bra 	$L__BB9_51;
	add.f64 	%fd325, %fd42, %fd347;
	st.global.f64 	[%rd1], %fd325;
$L__BB9_51:
	ret;

}
	// .globl	_ZN3cub18CUB_300001_SM_10006detail6reduce18DeviceReduceKernelINS2_10policy_hubIdyN4cuda3std3__44plusIdEEE10Policy1000EN6thrust24THRUST_300001_SM_1000_NS10device_ptrIdEEyS9_dNS7_10__identityEEEvT0_PT3_T1_NS0_13GridEvenShareISK_EET2_T4_
.visible .entry _ZN3cub18CUB_300001_SM_10006detail6reduce18DeviceReduceKernelINS2_10policy_hubIdyN4cuda3std3__44plusIdEEE10Policy1000EN6thrust24THRUST_300001_SM_1000_NS10device_ptrIdEEyS9_dNS7_10__identityEEEvT0_PT3_T1_NS0_13GridEvenShareISK_EET2_T4_(
	.param .align 8 .b8 _ZN3cub18CUB_300001_SM_10006detail6reduce18DeviceReduceKernelINS2_10policy_hubIdyN4cuda3std3__44plusIdEEE10Policy1000EN6thrust24THRUST_300001_SM_1000_NS10device_ptrIdEEyS9_dNS7_10__identityEEEvT0_PT3_T1_NS0_13GridEvenShareISK_EET2_T4__param_0[8],
	.param .u64 .ptr .align 1 _ZN3cub18CUB_300001_SM_10006detail6reduce18DeviceReduceKernelINS2_10policy_hubIdyN4cuda3std3__44plusIdEEE10Policy1000EN6thrust24THRUST_300001_SM_1000_NS10device_ptrIdEEyS9_dNS7_10__identityEEEvT0_PT3_T1_NS0_13GridEvenShareISK_EET2_T4__param_1,
	.param .u64 _ZN3cub18CUB_300001_SM_10006detail6reduce18DeviceReduceKernelINS2_10policy_hubIdyN4cuda3std3__44plusIdEEE10Policy1000EN6thrust24THRUST_300001_SM_1000_NS10device_ptrIdEEyS9_dNS7_10__identityEEEvT0_PT3_T1_NS0_13GridEvenShareISK_EET2_T4__param_2,
	.param .align 8 .b8 _ZN3cub18CUB_300001_SM_10006detail6reduce18DeviceReduceKernelINS2_10policy_hubIdyN4cuda3std3__44plusIdEEE10Policy1000EN6thrust24THRUST_300001_SM_1000_NS10device_ptrIdEEyS9_dNS7_10__identityEEEvT0_PT3_T1_NS0_13GridEvenShareISK_EET2_T4__param_3[72],
	.param .align 1 .b8 _ZN3cub18CUB_300001_SM_10006detail6reduce18DeviceReduceKernelINS2_10policy_hubIdyN4cuda3std3__44plusIdEEE10Policy1000EN6thrust24THRUST_300001_SM_1000_NS10device_ptrIdEEyS9_dNS7_10__identityEEEvT0_PT3_T1_NS0_13GridEvenShareISK_EET2_T4__param_4[1],
	.param .align 1 .b8 _ZN3cub18CUB_300001_SM_10006detail6reduce18DeviceReduceKernelINS2_10policy_hubIdyN4cuda3std3__44plusIdEEE10Policy1000EN6thrust24THRUST_300001_SM_1000_NS10device_ptrIdEEyS9_dNS7_10__identityEEEvT0_PT3_T1_NS0_13GridEvenShareISK_EET2_T4__param_5[1]
)
.maxntid 512
{
	.reg .pred 	%p<65>;
	.reg .b16 	%rs<4>;
	.reg .b32 	%r<280>;
	.reg .b64 	%rd<107>;
	.reg .b64 	%fd<344>;
	// demoted variable
	.shared .align 8 .b8 _ZZN3cub18CUB_300001_SM_10006detail6reduce18DeviceReduceKernelINS2_10policy_hubIdyN4cuda3std3__44plusIdEEE10Policy1000EN6thrust24THRUST_300001_SM_1000_NS10device_ptrIdEEyS9_dNS7_10__identityEEEvT0_PT3_T1_NS0_13GridEvenShareISK_EET2_T4_E12temp_storage[152];
	ld.param.u64 	%rd1, [_ZN3cub18CUB_300001_SM_10006detail6reduce18DeviceReduceKernelINS2_10policy_hubIdyN4cuda3std3__44plusIdEEE10Policy1000EN6thrust24THRUST_300001_SM_1000_NS10device_ptrIdEEyS9_dNS7_10__identityEEEvT0_PT3_T1_NS0_13GridEvenShareISK_EET2_T4__param_3+32];
	ld.param.u32 	%r1, [_ZN3cub18CUB_300001_SM_10006detail6reduce18DeviceReduceKernelINS2_10policy_hubIdyN4cuda3std3__44plusIdEEE10Policy1000EN6thrust24THRUST_300001_SM_1000_NS10device_ptrIdEEyS9_dNS7_10__identityEEEvT0_PT3_T1_NS0_13GridEvenShareISK_EET2_T4__param_3+40];
	ld.param.u64 	%rd26, [_ZN3cub18CUB_300001_SM_10006detail6reduce18DeviceReduceKernelINS2_10policy_hubIdyN4cuda3std3__44plusIdEEE10Policy1000EN6thrust24THRUST_300001_SM_1000_NS10device_ptrIdEEyS9_dNS7_10__identityEEEvT0_PT3_T1_NS0_13GridEvenShareISK_EET2_T4__param_0];
	cvta.to.global.u64 	%rd2, %rd26;
	mov.u32 	%r2, %ctaid.x;
	mul.lo.s32 	%r50, %r1, 3584;
	cvt.s64.s32 	%rd3, %r50;
	mul.lo.s32 	%r51, %r2, 3584;
	cvt.u64.u32 	%rd4, %r51;
	sub.s64 	%rd5, %rd1, %rd4;
	setp.gt.u64 	%p1, %rd5, 3583;
	@%p1 bra 	$L__BB10_25;
	cvt.u32.u64 	%r136, %rd4;
	cvt.u32.u64 	%r3, %rd1;
	sub.s32 	%r4, %r3, %r136;
	mov.u32 	%r5, %tid.x;
	setp.ge.s32 	%p23, %r5, %r4;
	mov.f64 	%fd332, 0d0000000000000000;
	mov.u32 	%r267, %r5;
	@%p23 bra 	$L__BB10_3;
	add.s32 	%r138, %r136, %r5;
	mul.wide.u32 	%rd60, %r138, 8;
	add.s64 	%rd61, %rd2, %rd60;
	ld.global.f64 	%fd332, [%rd61];
	add.s32 	%r267, %r5, 512;
$L__BB10_3:
	setp.ge.s32 	%p24, %r267, %r4;
	@%p24 bra 	$L__BB10_16;
	not.b32 	%r140, %r267;
	add.s32 	%r141, %r140, %r3;
	sub.s32 	%r142, %r141, %r136;
	shr.u32 	%r143, %r142, 9;
	add.s32 	%r8, %r143, 1;
	and.b32  	%r9, %r8, 15;
	setp.lt.u32 	%p25, %r142, 7680;
	@%p25 bra 	$L__BB10_7;
	and.b32  	%r144, %r8, 16777200;
	neg.s32 	%r265, %r144;
	mul.wide.u32 	%rd62, %r2, 28672;
	mul.wide.u32 	%rd63, %r267, 8;
	add.s64 	%rd64, %rd62, %rd63;
	add.s64 	%rd65, %rd64, %rd2;
	add.s64 	%rd101, %rd65, 32768;
$L__BB10_6:
	.pragma "nounroll";
	ld.global.f64 	%fd167, [%rd101+-32768];
	add.f64 	%fd168, %fd332, %fd167;
	ld.global.f64 	%fd169, [%rd101+-28672];
	add.f64 	%fd170, %fd168, %fd169;
	ld.global.f64 	%fd171, [%rd101+-24576];
	add.f64 	%fd172, %fd170, %fd171;
	ld.global.f64 	%fd173, [%rd101+-20480];
	add.f64 	%fd174, %fd172, %fd173;
	ld.global.f64 	%fd175, [%rd101+-16384];
	add.f64 	%fd176, %fd174, %fd175;
	ld.global.f64 	%fd177, [%rd101+-12288];
	add.f64 	%fd178, %fd176, %fd177;
	ld.global.f64 	%fd179, [%rd101+-8192];
	add.f64 	%fd180, %fd178, %fd179;
	ld.global.f64 	%fd181, [%rd101+-4096];
	add.f64 	%fd182, %fd180, %fd181;
	ld.global.f64 	%fd183, [%rd101];
	add.f64 	%fd184, %fd182, %fd183;
	ld.global.f64 	%fd185, [%rd101+4096];
	add.f64 	%fd186, %fd184, %fd185;
	ld.global.f64 	%fd187, [%rd101+8192];
	add.f64 	%fd188, %fd186, %fd187;
	ld.global.f64 	%fd189, [%rd101+12288];
	add.f64 	%fd190, %fd188, %fd189;
	ld.global.f64 	%fd191, [%rd101+16384];
	add.f64 	%fd192, %fd190, %fd191;
	ld.global.f64 	%fd193, [%rd101+20480];
	add.f64 	%fd194, %fd192, %fd193;
	ld.global.f64 	%fd195, [%rd101+24576];
	add.f64 	%fd196, %fd194, %fd195;
	ld.global.f64 	%fd197, [%rd101+28672];
	add.f64 	%fd332, %fd196, %fd197;
	add.s32 	%r267, %r267, 8192;
	add.s32 	%r265, %r265, 16;
	add.s64 	%rd101, %rd101, 65536;
	setp.ne.s32 	%p26, %r265, 0;
	@%p26 bra 	$L__BB10_6;
$L__BB10_7:
	setp.eq.s32 	%p27, %r9, 0;
	@%p27 bra 	$L__BB10_16;
	and.b32  	%r16, %r8, 7;
	setp.lt.u32 	%p28, %r9, 8;
	@%p28 bra 	$L__BB10_10;
	cvt.s64.s32 	%rd66, %r267;
	add.s64 	%rd67, %rd66, %rd4;
	shl.b64 	%rd68, %rd67, 3;
	add.s64 	%rd69, %rd2, %rd68;
	ld.global.f64 	%fd199, [%rd69];
	add.f64 	%fd200, %fd332, %fd199;
	ld.global.f64 	%fd201, [%rd69+4096];
	add.f64 	%fd202, %fd200, %fd201;
	ld.global.f64 	%fd203, [%rd69+8192];
	add.f64 	%fd204, %fd202, %fd203;
	ld.global.f64 	%fd205, [%rd69+12288];
	add.f64 	%fd206, %fd204, %fd205;
	ld.global.f64 	%fd207, [%rd69+16384];
	add.f64 	%fd208, %fd206, %fd207;
	ld.global.f64 	%fd209, [%rd69+20480];
	add.f64 	%fd210, %fd208, %fd209;
	ld.global.f64 	%fd211, [%rd69+24576];
	add.f64 	%fd212, %fd210, %fd211;
	ld.global.f64 	%fd213, [%rd69+28672];
	add.f64 	%fd332, %fd212, %fd213;
	add.s32 	%r267, %r267, 4096;
$L__BB10_10:
	setp.eq.s32 	%p29, %r16, 0;
	@%p29 bra 	$L__BB10_16;
	and.b32  	%r19, %r8, 3;
	setp.lt.u32 	%p30, %r16, 4;
	@%p30 bra 	$L__BB10_13;
	cvt.s64.s32 	%rd70, %r267;
	add.s64 	%rd71, %rd70, %rd4;
	shl.b64 	%rd72, %rd71, 3;
	add.s64 	%rd73, %rd2, %rd72;
	ld.global.f64 	%fd215, [%rd73];
	add.f64 	%fd216, %fd332, %fd215;
	ld.global.f64 	%fd217, [%rd73+4096];
	add.f64 	%fd218, %fd216, %fd217;
	ld.global.f64 	%fd219, [%rd73+8192];
	add.f64 	%fd220, %fd218, %fd219;
	ld.global.f64 	%fd221, [%rd73+12288];
	add.f64 	%fd332, %fd220, %fd221;
	add.s32 	%r267, %r267, 2048;
$L__BB10_13:
	setp.eq.s32 	%p31, %r19, 0;
	@%p31 bra 	$L__BB10_16;
	mul.wide.u32 	%rd74, %r2, 28672;
	add.s64 	%rd9, %rd2, %rd74;
	neg.s32 	%r270, %r19;
$L__BB10_15:
	.pragma "nounroll";
	mul.wide.s32 	%rd75, %r267, 8;
	add.s64 	%rd76, %rd9, %rd75;
	ld.global.f64 	%fd222, [%rd76];
	add.f64 	%fd332, %fd332, %fd222;
	add.s32 	%r267, %r267, 512;
	add.s32 	%r270, %r270, 1;
	setp.ne.s32 	%p32, %r270, 0;
	@%p32 bra 	$L__BB10_15;
$L__BB10_16:
	setp.lt.s32 	%p33, %r4, 512;
	@%p33 bra 	$L__BB10_21;
	// begin inline asm
	mov.u32 %r208, %laneid;
	// end inline asm
	mov.b64 	%rd87, %fd332;
	mov.b64 	{%r210, %r215}, %rd87;
	mov.b32 	%r216, 1;
	mov.b32 	%r257, 31;
	mov.b32 	%r258, -1;
	// begin inline asm
	shfl.sync.down.b32 %r209, %r210, %r216, %r257, %r258;
	// end inline asm
	// begin inline asm
	shfl.sync.down.b32 %r214, %r215, %r216, %r257, %r258;
	// end inline asm
	mov.b64 	%rd88, {%r209, %r214};
	mov.b64 	%fd281, %rd88;
	setp.gt.s32 	%p57, %r208, 30;
	add.f64 	%fd282, %fd332, %fd281;
	selp.f64 	%fd283, %fd332, %fd282, %p57;
	mov.b64 	%rd89, %fd283;
	mov.b64 	{%r220, %r225}, %rd89;
	mov.b32 	%r226, 2;
	// begin inline asm
	shfl.sync.down.b32 %r219, %r220, %r226, %r257, %r258;
	// end inline asm
	// begin inline asm
	shfl.sync.down.b32 %r224, %r225, %r226, %r257, %r258;
	// end inline asm
	mov.b64 	%rd90, {%r219, %r224};
	mov.b64 	%fd284, %rd90;
	setp.gt.s32 	%p58, %r208, 29;
	add.f64 	%fd285, %fd283, %fd284;
	selp.f64 	%fd286, %fd283, %fd285, %p58;
	mov.b64 	%rd91, %fd286;
	mov.b64 	{%r230, %r235}, %rd91;
	mov.b32 	%r236, 4;
	// begin inline asm
	shfl.sync.down.b32 %r229, %r230, %r236, %r257, %r258;
	// end inline asm
	// begin inline asm
	shfl.sync.down.b32 %r234, %r235, %r236, %r257, %r258;
	// end inline asm
	mov.b64 	%rd92, {%r229, %r234};
	mov.b64 	%fd287, %rd92;
	setp.gt.s32 	%p59, %r208, 27;
	add.f64 	%fd288, %fd286, %fd287;
	selp.f64 	%fd289, %fd286, %fd288, %p59;
	mov.b64 	%rd93, %fd289;
	mov.b64 	{%r240, %r245}, %rd93;
	mov.b32 	%r246, 8;
	// begin inline asm
	shfl.sync.down.b32 %r239, %r240, %r246, %r257, %r258;
	// end inline asm
	// begin inline asm
	shfl.sync.down.b32 %r244, %r245, %r246, %r257, %r258;
	// end inline asm
	mov.b64 	%rd94, {%r239, %r244};
	mov.b64 	%fd290, %rd94;
	setp.gt.s32 	%p60, %r208, 23;
	add.f64 	%fd291, %fd289, %fd290;
	selp.f64 	%fd292, %fd289, %fd291, %p60;
	mov.b64 	%rd95, %fd292;
	mov.b64 	{%r250, %r255}, %rd95;
	mov.b32 	%r256, 16;
	// begin inline asm
	shfl.sync.down.b32 %r249, %r250, %r256, %r257, %r258;
	// end inline asm
	// begin inline asm
	shfl.sync.down.b32 %r254, %r255, %r256, %r257, %r258;
	// end inline asm
	mov.b64 	%rd96, {%r249, %r254};
	mov.b64 	%fd293, %rd96;
	setp.gt.s32 	%p61, %r208, 15;
	add.f64 	%fd16, %fd292, %fd293;
	selp.f64 	%fd343, %fd292, %fd16, %p61;
	setp.ne.s32 	%p62, %r208, 0;
	@%p62 bra 	$L__BB10_19;
	shr.u32 	%r259, %r5, 2;
	and.b32  	%r260, %r259, 248;
	mov.u32 	%r261, _ZZN3cub18CUB_300001_SM_10006detail6reduce18DeviceReduceKernelINS2_10policy_hubIdyN4cuda3std3__44plusIdEEE10Policy1000EN6thrust24THRUST_300001_SM_1000_NS10device_ptrIdEEyS9_dNS7_10__identityEEEvT0_PT3_T1_NS0_13GridEvenShareISK_EET2_T4_E12temp_storage;
	add.s32 	%r262, %r261, %r260;
	st.shared.f64 	[%r262+16], %fd16;
$L__BB10_19:
	bar.sync 	0;
	setp.ne.s32 	%p63, %r5, 0;
	@%p63 bra 	$L__BB10_46;
	ld.shared.f64 	%fd294, [_ZZN3cub18CUB_300001_SM_10006detail6reduce18DeviceReduceKernelINS2_10policy_hubIdyN4cuda3std3__44plusIdEEE10Policy1000EN6thrust24THRUST_300001_SM_1000_NS10device_ptrIdEEyS9_dNS7_10__identityEEEvT0_PT3_T1_NS0_13GridEvenShareISK_EET2_T4_E12temp_storage+24];
	add.f64 	%fd295, %fd343, %fd294;
	ld.shared.f64 	%fd296, [_ZZN3cub18CUB_300001_SM_10006detail6reduce18DeviceReduceKernelINS2_10policy_hubIdyN4cuda3std3__44plusIdEEE10Policy1000EN6thrust24THRUST_300001_SM_1000_NS10device_ptrIdEEyS9_dNS7_10__identityEEEvT0_PT3_T1_NS0_13GridEvenShareISK_EET2_T4_E12temp_storage+32];
	add.f64 	%fd297, %fd295, %fd296;
	ld.shared.f64 	%fd298, [_ZZN3cub18CUB_300001_SM_10006detail6reduce18DeviceReduceKernelINS2_10policy_hubIdyN4cuda3std3__44plusIdEEE10Policy1000EN6thrust24THRUST_300001_SM_1000_NS10device_ptrIdEEyS9_dNS7_10__identityEEEvT0_PT3_T1_NS0_13GridEvenShareISK_EET2_T4_E12temp_storage+40];
	add.f64 	%fd299, %fd297, %fd298;
	ld.shared.f64 	%fd300, [_ZZN3cub18CUB_300001_SM_10006detail6reduce18DeviceReduceKernelINS2_10policy_hubIdyN4cuda3std3__44plusIdEEE10Policy1000EN6thrust24THRUST_300001_SM_1000_NS10device_ptrIdEEyS9_dNS7_10__identityEEEvT0_PT3_T1_NS0_13GridEvenShareISK_EET2_T4_E12temp_storage+48];
	add.f64 	%fd301, %fd299, %fd300;
	ld.shared.f64 	%fd302, [_ZZN3cub18CUB_300001_SM_10006detail6reduce18DeviceReduceKernelINS2_10policy_hubIdyN4cuda3std3__44plusIdEEE10Policy1000EN6thrust24THRUST_300001_SM_1000_NS10device_ptrIdEEyS9_dNS7_10__identityEEEvT0_PT3_T1_NS0_13GridEvenShareISK_EET2_T4_E12temp_storage+56];
	add.f64 	%fd303, %fd301, %fd302;
	ld.shared.f64 	%fd304, [_ZZN3cub18CUB_300001_SM_10006detail6reduce18DeviceReduceKernelINS2_10policy_hubIdyN4cuda3std3__44plusIdEEE10Policy1000EN6thrust24THRUST_300001_SM_1000_NS10device_ptrIdEEyS9_dNS7_10__identityEEEvT0_PT3_T1_NS0_13GridEvenShareISK_EET2_T4_E12temp_storage+64];
	add.f64 	%fd305, %fd303, %fd304;
	ld.shared.f64 	%fd306, [_ZZN3cub18CUB_300001_SM_10006detail6reduce18DeviceReduceKernelINS2_10policy_hubIdyN4cuda3std3__44plusIdEEE10Policy1000EN6thrust24THRUST_300001_SM_1000_NS10device_ptrIdEEyS9_dNS7_10__identityEEEvT0_PT3_T1_NS0_13GridEvenShareISK_EET2_T4_E12temp_storage+72];
	add.f64 	%fd307, %fd305, %fd306;
	ld.shared.f64 	%fd308, [_ZZN3cub18CUB_300001_SM_10006detail6reduce18DeviceReduceKernelINS2_10policy_hubIdyN4cuda3std3__44plusIdEEE10Policy1000EN6thrust24THRUST_300001_SM_1000_NS10device_ptrIdEEyS9_dNS7_10__identityEEEvT0_PT3_T1_NS0_13GridEvenShareISK_EET2_T4_E12temp_storage+80];
	add.f64 	%fd309, %fd307, %fd308;
	ld.shared.f64 	%fd310, [_ZZN3cub18CUB_300001_SM_10006detail6reduce18DeviceReduceKernelINS2_10policy_hubIdyN4cuda3std3__44plusIdEEE10Policy1000EN6thrust24THRUST_300001_SM_1000_NS10device_ptrIdEEyS9_dNS7_10__identityEEEvT0_PT3_T1_NS0_13GridEvenShareISK_EET2_T4_E12temp_storage+88];
	add.f64 	%fd311, %fd309, %fd310;
	ld.shared.f64 	%fd312, [_ZZN3cub18CUB_300001_SM_10006detail6reduce18DeviceReduceKernelINS2_10policy_hubIdyN4cuda3std3__44plusIdEEE10Policy1000EN6thrust24THRUST_300001_SM_1000_NS10device_ptrIdEEyS9_dNS7_10__identityEEEvT0_PT3_T1_NS0_13GridEvenShareISK_EET2_T4_E12temp_storage+96];
	add.f64 	%fd313, %fd311, %fd312;
	ld.shared.f64 	%fd314, [_ZZN3cub18CUB_300001_SM_10006detail6reduce18DeviceReduceKernelINS2_10policy_hubIdyN4cuda3std3__44plusIdEEE10Policy1000EN6thrust24THRUST_300001_SM_1000_NS10device_ptrIdEEyS9_dNS7_10__identityEEEvT0_PT3_T1_NS0_13GridEvenShareISK_EET2_T4_E12temp_storage+104];
	add.f64 	%fd315, %fd313, %fd314;
	ld.shared.f64 	%fd316, [_ZZN3cub18CUB_300001_SM_10006detail6reduce18DeviceReduceKernelINS2_10policy_hubIdyN4cuda3std3__44plusIdEEE10Policy1000EN6thrust24THRUST_300001_SM_1000_NS10device_ptrIdEEyS9_dNS7_10__identityEEEvT0_PT3_T1_NS0_13GridEvenShareISK_EET2_T4_E12temp_storage+112];
	add.f64 	%fd317, %fd315, %fd316;
	ld.shared.f64 	%fd318, [_ZZN3cub18CUB_300001_SM_10006detail6reduce18DeviceReduceKernelINS2_10policy_hubIdyN4cuda3std3__44plusIdEEE10Policy1000EN6thrust24THRUST_300001_SM_1000_NS10device_ptrIdEEyS9_dNS7_10__identityEEEvT0_PT3_T1_NS0_13GridEvenShareISK_EET2_T4_E12temp_storage+120];
	add.f64 	%fd319, %fd317, %fd318;
	ld.shared.f64 	%fd320, [_ZZN3cub18CUB_300001_SM_10006detail6reduce18DeviceReduceKernelINS2_10policy_hubIdyN4cuda3std3__44plusIdEEE10Policy1000EN6thrust24THRUST_300001_SM_1000_NS10device_ptrIdEEyS9_dNS7_10__identityEEEvT0_PT3_T1_NS0_13GridEvenShareISK_EET2_T4_E12temp_storage+128];
	add.f64 	%fd321, %fd319, %fd320;
	ld.shared.f64 	%fd322, [_ZZN3cub18CUB_300001_SM_10006detail6reduce18DeviceReduceKernelINS2_10policy_hubIdyN4cuda3std3__44plusIdEEE10Policy1000EN6thrust24THRUST_300001_SM_1000_NS10device_ptrIdEEyS9_dNS7_10__identityEEEvT0_PT3_T1_NS0_13GridEvenShareISK_EET2_T4_E12temp_storage+136];
	add.f64 	%fd343, %fd321, %fd322;
	bra.uni 	$L__BB10_46;
$L__BB10_21:
	// begin inline asm
	mov.u32 %r145, %laneid;
	// end inline asm
	and.b32  	%r196, %r5, 992;
	add.s32 	%r197, %r196, 32;
	setp.gt.s32 	%p34, %r197, %r4;
	not.b32 	%r198, %r196;
	add.s32 	%r199, %r4, %r198;
	selp.b32 	%r194, %r199, 31, %p34;
	mov.b64 	%rd77, %fd332;
	mov.b64 	{%r147, %r152}, %rd77;
	mov.b32 	%r153, 1;
	mov.b32 	%r195, -1;
	// begin inline asm
	shfl.sync.down.b32 %r146, %r147, %r153, %r194, %r195;
	// end inline asm
	// begin inline asm
	shfl.sync.down.b32 %r151, %r152, %r153, %r194, %r195;
	// end inline asm
	mov.b64 	%rd78, {%r146, %r151};
	mov.b64 	%fd223, %rd78;
	setp.lt.s32 	%p35, %r145, %r194;
	add.f64 	%fd224, %fd332, %fd223;
	selp.f64 	%fd225, %fd224, %fd332, %p35;
	mov.b64 	%rd79, %fd225;
	mov.b64 	{%r157, %r162}, %rd79;
	mov.b32 	%r163, 2;
	// begin inline asm
	shfl.sync.down.b32 %r156, %r157, %r163, %r194, %r195;
	// end inline asm
	// begin inline asm
	shfl.sync.down.b32 %r161, %r162, %r163, %r194, %r195;
	// end inline asm
	mov.b64 	%rd80, {%r156, %r161};
	mov.b64 	%fd226, %rd80;
	add.s32 	%r200, %r145, 2;
	setp.gt.s32 	%p36, %r200, %r194;
	add.f64 	%fd227, %fd225, %fd226;
	selp.f64 	%fd228, %fd225, %fd227, %p36;
	mov.b64 	%rd81, %fd228;
	mov.b64 	{%r167, %r172}, %rd81;
	mov.b32 	%r173, 4;
	// begin inline asm
	shfl.sync.down.b32 %r166, %r167, %r173, %r194, %r195;
	// end inline asm
	// begin inline asm
	shfl.sync.down.b32 %r171, %r172, %r173, %r194, %r195;
	// end inline asm
	mov.b64 	%rd82, {%r166, %r171};
	mov.b64 	%fd229, %rd82;
	add.s32 	%r201, %r145, 4;
	setp.gt.s32 	%p37, %r201, %r194;
	add.f64 	%fd230, %fd228, %fd229;
	selp.f64 	%fd231, %fd228, %fd230, %p37;
	mov.b64 	%rd83, %fd231;
	mov.b64 	{%r177, %r182}, %rd83;
	mov.b32 	%r183, 8;
	// begin inline asm
	shfl.sync.down.b32 %r176, %r177, %r183, %r194, %r195;
	// end inline asm
	// begin inline asm
	shfl.sync.down.b32 %r181, %r182, %r183, %r194, %r195;
	// end inline asm
	mov.b64 	%rd84, {%r176, %r181};
	mov.b64 	%fd232, %rd84;
	add.s32 	%r202, %r145, 8;
	setp.gt.s32 	%p38, %r202, %r194;
	add.f64 	%fd233, %fd231, %fd232;
	selp.f64 	%fd234, %fd231, %fd233, %p38;
	mov.b64 	%rd85, %fd234;
	mov.b64 	{%r187, %r192}, %rd85;
	mov.b32 	%r193, 16;
	// begin inline asm
	shfl.sync.down.b32 %r186, %r187, %r193, %r194, %r195;
	// end inline asm
	// begin inline asm
	shfl.sync.down.b32 %r191, %r192, %r193, %r194, %r195;
	// end inline asm
	mov.b64 	%rd86, {%r186, %r191};
	mov.b64 	%fd235, %rd86;
	add.s32 	%r203, %r145, 16;
	setp.gt.s32 	%p39, %r203, %r194;
	add.f64 	%fd236, %fd234, %fd235;
	selp.f64 	%fd343, %fd234, %fd236, %p39;
	setp.ne.s32 	%p40, %r145, 0;
	@%p40 bra 	$L__BB10_23;
	shr.u32 	%r204, %r5, 2;
	and.b32  	%r205, %r204, 248;
	mov.u32 	%r206, _ZZN3cub18CUB_300001_SM_10006detail6reduce18DeviceReduceKernelINS2_10policy_hubIdyN4cuda3std3__44plusIdEEE10Policy1000EN6thrust24THRUST_300001_SM_1000_NS10device_ptrIdEEyS9_dNS7_10__identityEEEvT0_PT3_T1_NS0_13GridEvenShareISK_EET2_T4_E12temp_storage;
	add.s32 	%r207, %r206, %r205;
	st.shared.f64 	[%r207+16], %fd343;
$L__BB10_23:
	bar.sync 	0;
	setp.ne.s32 	%p41, %r5, 0;
	@%p41 bra 	$L__BB10_46;
	setp.gt.s32 	%p42, %r4, 32;
	ld.shared.f64 	%fd237, [_ZZN3cub18CUB_300001_SM_10006detail6reduce18DeviceReduceKernelINS2_10policy_hubIdyN4cuda3std3__44plusIdEEE10Policy1000EN6thrust24THRUST_300001_SM_1000_NS10device_ptrIdEEyS9_dNS7_10__identityEEEvT0_PT3_T1_NS0_13GridEvenShareISK_EET2_T4_E12temp_storage+24];
	add.f64 	%fd238, %fd343, %fd237;
	selp.f64 	%fd239, %fd238, %fd343, %p42;
	setp.gt.s32 	%p43, %r4, 64;
	ld.shared.f64 	%fd240, [_ZZN3cub18CUB_300001_SM_10006detail6reduce18DeviceReduceKernelINS2_10policy_hubIdyN4cuda3std3__44plusIdEEE10Policy1000EN6thrust24THRUST_300001_SM_1000_NS10device_ptrIdEEyS9_dNS7_10__identityEEEvT0_PT3_T1_NS0_13GridEvenShareISK_EET2_T4_E12temp_storage+32];
	add.f64 	%fd241, %fd240, %fd239;
	selp.f64 	%fd242, %fd241, %fd239, %p43;
	setp.gt.s32 	%p44, %r4, 96;
	ld.shared.f64 	%fd243, [_ZZN3cub18CUB_300001_SM_10006detail6reduce18DeviceReduceKernelINS2_10policy_hubIdyN4cuda3std3__44plusIdEEE10Policy1000EN6thrust24THRUST_300001_SM_1000_NS10device_ptrIdEEyS9_dNS7_10__identityEEEvT0_PT3_T1_NS0_13GridEvenShareISK_EET2_T4_E12temp_storage+40];
	add.f64 	%fd244, %fd243, %fd242;
	selp.f64 	%fd245, %fd244, %fd242, %p44;
	setp.gt.s32 	%p45, %r4, 128;
	ld.shared.f64 	%fd246, [_ZZN3cub18CUB_300001_SM_10006detail6reduce18DeviceReduceKernelINS2_10policy_hubIdyN4cuda3std3__44plusIdEEE10Policy1000EN6thrust24THRUST_300001_SM_1000_NS10device_ptrIdEEyS9_dNS7_10__identityEEEvT0_PT3_T1_NS0_13GridEvenShareISK_EET2_T4_E12temp_storage+48];
	add.f64 	%fd247, %fd246, %fd245;
	selp.f64 	%fd248, %fd247, %fd245, %p45;
	setp.gt.s32 	%p46, %r4, 160;
	ld.shared.f64 	%fd249, [_ZZN3cub18CUB_300001_SM_10006detail6reduce18DeviceReduceKernelINS2_10policy_hubIdyN4cuda3std3__44plusIdEEE10Policy1000EN6thrust24THRUST_300001_SM_1000_NS10device_ptrIdEEyS9_dNS7_10__identityEEEvT0_PT3_T1_NS0_13GridEvenShareISK_EET2_T4_E12temp_storage+56];
	add.f64 	%fd250, %fd249, %fd248;
	selp.f64 	%fd251, %fd250, %fd248, %p46;
	setp.gt.s32 	%p47, %r4, 192;
	ld.shared.f64 	%fd252, [_ZZN3cub18CUB_300001_SM_10006detail6reduce18DeviceReduceKernelINS2_10policy_hubIdyN4cuda3std3__44plusIdEEE10Policy1000EN6thrust24THRUST_300001_SM_1000_NS10device_ptrIdEEyS9_dNS7_10__identityEEEvT0_PT3_T1_NS0_13GridEvenShareISK_EET2_T4_E12temp_storage+64];
	add.f64 	%fd253, %fd252, %fd251;
	selp.f64 	%fd254, %fd253, %fd251, %p47;
	setp.gt.s32 	%p48, %r4, 224;
	ld.shared.f64 	%fd255, [_ZZN3cub18CUB_300001_SM_10006detail6reduce18DeviceReduceKernelINS2_10policy_hubIdyN4cuda3std3__44plusIdEEE10Policy1000EN6thrust24THRUST_300001_SM_1000_NS10device_ptrIdEEyS9_dNS7_10__identityEEEvT0_PT3_T1_NS0_13GridEvenShareISK_EET2_T4_E12temp_storage+72];
	add.f64 	%fd256, %fd255, %fd254;
	selp.f64 	%fd257, %fd256, %fd254, %p48;
	setp.gt.s32 	%p49, %r4, 256;
	ld.shared.f64 	%fd258, [_ZZN3cub18CUB_300001_SM_10006detail6reduce18DeviceReduceKernelINS2_10policy_hubIdyN4cuda3std3__44plusIdEEE10Policy1000EN6thrust24THRUST_300001_SM_1000_NS10device_ptrIdEEyS9_dNS7_10__identityEEEvT0_PT3_T1_NS0_13GridEvenShareISK_EET2_T4_E12temp_storage+80];
	add.f64 	%fd259, %fd258, %fd257;
	selp.f64 	%fd260, %fd259, %fd257, %p49;
	setp.gt.s32 	%p50, %r4, 288;
	ld.shared.f64 	%fd261, [_ZZN3cub18CUB_300001_SM_10006detail6reduce18DeviceReduceKernelINS2_10policy_hubIdyN4cuda3std3__44plusIdEEE10Policy1000EN6thrust24THRUST_300001_SM_1000_NS10device_ptrIdEEyS9_dNS7_10__identityEEEvT0_PT3_T1_NS0_13GridEvenShareISK_EET2_T4_E12temp_storage+88];
	add.f64 	%fd262, %fd261, %fd260;
	selp.f64 	%fd263, %fd262, %fd260, %p50;
	setp.gt.s32 	%p51, %r4, 320;
	ld.shared.f64 	%fd264, [_ZZN3cub18CUB_300001_SM_10006detail6reduce18DeviceReduceKernelINS2_10policy_hubIdyN4cuda3std3__44plusIdEEE10Policy1000EN6thrust24THRUST_300001_SM_1000_NS10device_ptrIdEEyS9_dNS7_10__identityEEEvT0_PT3_T1_NS0_13GridEvenShareISK_EET2_T4_E12temp_storage+96];
	add.f64 	%fd265, %fd264, %fd263;
	selp.f64 	%fd266, %fd265, %fd263, %p51;
	setp.gt.s32 	%p52, %r4, 352;
	ld.shared.f64 	%fd267, [_ZZN3cub18CUB_300001_SM_10006detail6reduce18DeviceReduceKernelINS2_10policy_hubIdyN4cuda3std3__44plusIdEEE10Policy1000EN6thrust24THRUST_300001_SM_1000_NS10device_ptrIdEEyS9_dNS7_10__identityEEEvT0_PT3_T1_NS0_13GridEvenShareISK_EET2_T4_E12temp_storage+104];
	add.f64 	%fd268, %fd267, %fd266;
	selp.f64 	%fd269, %fd268, %fd266, %p52;
	setp.gt.s32 	%p53, %r4, 384;
	ld.shared.f64 	%fd270, [_ZZN3cub18CUB_300001_SM_10006detail6reduce18DeviceReduceKernelINS2_10policy_hubIdyN4cuda3std3__44plusIdEEE10Policy1000EN6thrust24THRUST_300001_SM_1000_NS10device_ptrIdEEyS9_dNS7_10__identityEEEvT0_PT3_T1_NS0_13GridEvenShareISK_EET2_T4_E12temp_storage+112];
	add.f64 	%fd271, %fd270, %fd269;
	selp.f64 	%fd272, %fd271, %fd269, %p53;
	setp.gt.s32 	%p54, %r4, 416;
	ld.shared.f64 	%fd273, [_ZZN3cub18CUB_300001_SM_10006detail6reduce18DeviceReduceKernelINS2_10policy_hubIdyN4cuda3std3__44plusIdEEE10Policy1000EN6thrust24THRUST_300001_SM_1000_NS10device_ptrIdEEyS9_dNS7_10__identityEEEvT0_PT3_T1_NS0_13GridEvenShareISK_EET2_T4_E12temp_storage+120];
	add.f64 	%fd274, %fd273, %fd272;
	selp.f64 	%fd275, %fd274, %fd272, %p54;
	setp.gt.s32 	%p55, %r4, 448;
	ld.shared.f64 	%fd276, [_ZZN3cub18CUB_300001_SM_10006detail6reduce18DeviceReduceKernelINS2_10policy_hubIdyN4cuda3std3__44plusIdEEE10Policy1000EN6thrust24THRUST_300001_SM_1000_NS10device_ptrIdEEyS9_dNS7_10__identityEEEvT0_PT3_T1_NS0_13GridEvenShareISK_EET2_T4_E12temp_storage+128];
	add.f64 	%fd277, %fd276, %fd275;
	selp.f64 	%fd278, %fd277, %fd275, %p55;
	setp.gt.s32 	%p56, %r4, 480;
	ld.shared.f64 	%fd279, [_ZZN3cub18CUB_300001_SM_10006detail6reduce18DeviceReduceKernelINS2_10policy_hubIdyN4cuda3std3__44plusIdEEE10Policy1000EN6thrust24THRUST_300001_SM_1000_NS10device_ptrIdEEyS9_dNS7_10__identityEEEvT0_PT3_T1_NS0_13GridEvenShareISK_EET2_T4_E12temp_storage+136];
	add.f64 	%fd280, %fd279, %fd278;
	selp.f64 	%fd343, %fd280, %fd278, %p56;
	bra.uni 	$L__BB10_46;
$L__BB10_25:
	cvt.u32.u64 	%r52, %rd4;
	mov.u32 	%r27, %tid.x;
	add.s32 	%r53, %r52, %r27;
	mul.wide.u32 	%rd27, %r53, 8;
	add.s64 	%rd28, %rd2, %rd27;
	ld.global.f64 	%fd41, [%rd28];
	ld.global.f64 	%fd42, [%rd28+4096];
	ld.global.f64 	%fd43, [%rd28+8192];
	ld.global.f64 	%fd44, [%rd28+12288];
	ld.global.f64 	%fd45, [%rd28+16384];
	ld.global.f64 	%fd46, [%rd28+20480];
	ld.global.f64 	%fd47, [%rd28+24576];
	add.f64 	%fd48, %fd41, %fd42;
	add.f64 	%fd49, %fd48, %fd43;
	add.f64 	%fd50, %fd49, %fd44;
	add.f64 	%fd51, %fd50, %fd45;
	add.f64 	%fd52, %fd51, %fd46;
	add.f64 	%fd342, %fd52, %fd47;
	setp.lt.u64 	%p2, %rd5, %rd3;
	@%p2 bra 	$L__BB10_42;
	cvt.u32.u64 	%r55, %rd3;
	cvt.u64.u32 	%rd10, %r27;
	add.s64 	%rd103, %rd4, %rd3;
	cvt.u32.u64 	%r28, %rd1;
	not.b32 	%r57, %r27;
	add.s32 	%r58, %r57, %r28;
	sub.s32 	%r59, %r58, %r55;
	sub.s32 	%r272, %r59, %r52;
	add.s64 	%rd29, %rd103, %rd10;
	shl.b64 	%rd30, %rd29, 3;
	add.s64 	%rd31, %rd30, %rd2;
	add.s64 	%rd102, %rd31, 32768;
	mov.b32 	%r273, 0;
	mov.u64 	%rd104, %rd4;
$L__BB10_27:
	cvt.s64.s32 	%rd16, %r50;
	add.s64 	%rd104, %rd104, %rd16;
	add.s64 	%rd32, %rd1, -3584;
	setp.gt.u64 	%p3, %rd104, %rd32;
	@%p3 bra 	$L__BB10_29;
	mul.lo.s32 	%r61, %r1, 3584;
	cvt.s64.s32 	%rd33, %r61;
	add.s64 	%rd34, %rd104, %rd10;
	shl.b64 	%rd35, %rd34, 3;
	add.s64 	%rd36, %rd2, %rd35;
	ld.global.f64 	%fd53, [%rd36];
	ld.global.f64 	%fd54, [%rd36+4096];
	ld.global.f64 	%fd55, [%rd36+8192];
	ld.global.f64 	%fd56, [%rd36+12288];
	ld.global.f64 	%fd57, [%rd36+16384];
	ld.global.f64 	%fd58, [%rd36+20480];
	ld.global.f64 	%fd59, [%rd36+24576];
	add.f64 	%fd60, %fd342, %fd53;
	add.f64 	%fd61, %fd60, %fd54;
	add.f64 	%fd62, %fd61, %fd55;
	add.f64 	%fd63, %fd62, %fd56;
	add.f64 	%fd64, %fd63, %fd57;
	add.f64 	%fd65, %fd64, %fd58;
	add.f64 	%fd342, %fd65, %fd59;
	sub.s64 	%rd37, %rd1, %rd104;
	setp.lt.u64 	%p4, %rd37, %rd33;
	add.s32 	%r273, %r273, 1;
	add.s64 	%rd103, %rd103, %rd33;
	sub.s32 	%r272, %r272, %r61;
	mul.wide.s32 	%rd38, %r61, 8;
	add.s64 	%rd102, %rd102, %rd38;
	@%p4 bra 	$L__BB10_42;
	bra.uni 	$L__BB10_27;
$L__BB10_29:
	setp.le.u64 	%p5, %rd1, %rd104;
	cvt.u32.u64 	%r62, %rd104;
	cvt.u32.u64 	%r63, %rd1;
	sub.s32 	%r64, %r63, %r62;
	setp.ge.s32 	%p6, %r27, %r64;
	or.pred  	%p7, %p5, %p6;
	@%p7 bra 	$L__BB10_42;
	cvt.u32.u64 	%r66, %rd16;
	cvt.u32.u64 	%r67, %rd4;
	not.b32 	%r68, %r27;
	add.s32 	%r69, %r68, %r28;
	add.s32 	%r70, %r66, %r67;
	sub.s32 	%r71, %r69, %r70;
	mul.lo.s32 	%r72, %r1, %r273;
	mad.lo.s32 	%r73, %r72, -3584, %r71;
	shr.u32 	%r74, %r73, 9;
	add.s32 	%r34, %r74, 1;
	and.b32  	%r35, %r34, 15;
	setp.lt.u32 	%p8, %r73, 7680;
	mov.u32 	%r276, %r27;
	@%p8 bra 	$L__BB10_33;
	shr.u32 	%r75, %r272, 9;
	add.s32 	%r76, %r75, 1;
	and.b32  	%r77, %r76, 16777200;
	neg.s32 	%r274, %r77;
	mov.u32 	%r276, %r27;
$L__BB10_32:
	.pragma "nounroll";
	ld.global.f64 	%fd67, [%rd102+-32768];
	add.f64 	%fd68, %fd342, %fd67;
	ld.global.f64 	%fd69, [%rd102+-28672];
	add.f64 	%fd70, %fd68, %fd69;
	ld.global.f64 	%fd71, [%rd102+-24576];
	add.f64 	%fd72, %fd70, %fd71;
	ld.global.f64 	%fd73, [%rd102+-20480];
	add.f64 	%fd74, %fd72, %fd73;
	ld.global.f64 	%fd75, [%rd102+-16384];
	add.f64 	%fd76, %fd74, %fd75;
	ld.global.f64 	%fd77, [%rd102+-12288];
	add.f64 	%fd78, %fd76, %fd77;
	ld.global.f64 	%fd79, [%rd102+-8192];
	add.f64 	%fd80, %fd78, %fd79;
	ld.global.f64 	%fd81, [%rd102+-4096];
	add.f64 	%fd82, %fd80, %fd81;
	ld.global.f64 	%fd83, [%rd102];
	add.f64 	%fd84, %fd82, %fd83;
	ld.global.f64 	%fd85, [%rd102+4096];
	add.f64 	%fd86, %fd84, %fd85;
	ld.global.f64 	%fd87, [%rd102+8192];
	add.f64 	%fd88, %fd86, %fd87;
	ld.global.f64 	%fd89, [%rd102+12288];
	add.f64 	%fd90, %fd88, %fd89;
	ld.global.f64 	%fd91, [%rd102+16384];
	add.f64 	%fd92, %fd90, %fd91;
	ld.global.f64 	%fd93, [%rd102+20480];
	add.f64 	%fd94, %fd92, %fd93;
	ld.global.f64 	%fd95, [%rd102+24576];
	add.f64 	%fd96, %fd94, %fd95;
	ld.global.f64 	%fd97, [%rd102+28672];
	add.f64 	%fd342, %fd96, %fd97;
	add.s32 	%r276, %r276, 8192;
	add.s32 	%r274, %r274, 16;
	add.s64 	%rd102, %rd102, 65536;
	setp.ne.s32 	%p9, %r274, 0;
	@%p9 bra 	$L__BB10_32;
$L__BB10_33:
	setp.eq.s32 	%p10, %r35, 0;
	@%p10 bra 	$L__BB10_42;
	and.b32  	%r42, %r34, 7;
	setp.lt.u32 	%p11, %r35, 8;
	@%p11 bra 	$L__BB10_36;
	cvt.u64.u32 	%rd39, %r276;
	add.s64 	%rd40, %rd104, %rd39;
	shl.b64 	%rd41, %rd40, 3;
	add.s64 	%rd42, %rd2, %rd41;
	ld.global.f64 	%fd99, [%rd42];
	add.f64 	%fd100, %fd342, %fd99;
	ld.global.f64 	%fd101, [%rd42+4096];
	add.f64 	%fd102, %fd100, %fd101;
	ld.global.f64 	%fd103, [%rd42+8192];
	add.f64 	%fd104, %fd102, %fd103;
	ld.global.f64 	%fd105, [%rd42+12288];
	add.f64 	%fd106, %fd104, %fd105;
	ld.global.f64 	%fd107, [%rd42+16384];
	add.f64 	%fd108, %fd106, %fd107;
	ld.global.f64 	%fd109, [%rd42+20480];
	add.f64 	%fd110, %fd108, %fd109;
	ld.global.f64 	%fd111, [%rd42+24576];
	add.f64 	%fd112, %fd110, %fd111;
	ld.global.f64 	%fd113, [%rd42+28672];
	add.f64 	%fd342, %fd112, %fd113;
	add.s32 	%r276, %r276, 4096;
$L__BB10_36:
	setp.eq.s32 	%p12, %r42, 0;
	@%p12 bra 	$L__BB10_42;
	setp.lt.u32 	%p13, %r42, 4;
	@%p13 bra 	$L__BB10_39;
	cvt.u64.u32 	%rd43, %r276;
	add.s64 	%rd44, %rd104, %rd43;
	shl.b64 	%rd45, %rd44, 3;
	add.s64 	%rd46, %rd2, %rd45;
	ld.global.f64 	%fd115, [%rd46];
	add.f64 	%fd116, %fd342, %fd115;
	ld.global.f64 	%fd117, [%rd46+4096];
	add.f64 	%fd118, %fd116, %fd117;
	ld.global.f64 	%fd119, [%rd46+8192];
	add.f64 	%fd120, %fd118, %fd119;
	ld.global.f64 	%fd121, [%rd46+12288];
	add.f64 	%fd342, %fd120, %fd121;
	add.s32 	%r276, %r276, 2048;
$L__BB10_39:
	and.b32  	%r78, %r34, 3;
	setp.eq.s32 	%p14, %r78, 0;
	@%p14 bra 	$L__BB10_42;
	cvt.u64.u32 	%rd47, %r276;
	add.s64 	%rd48, %rd47, %rd103;
	shl.b64 	%rd49, %rd48, 3;
	add.s64 	%rd106, %rd2, %rd49;
	cvt.u16.u32 	%rs1, %r272;
	shr.u16 	%rs2, %rs1, 9;
	add.s16 	%rs3, %rs2, 1;
	cvt.u32.u16 	%r79, %rs3;
	and.b32  	%r80, %r79, 3;
	neg.s32 	%r279, %r80;
$L__BB10_41:
	.pragma "nounroll";
	ld.global.f64 	%fd122, [%rd106];
	add.f64 	%fd342, %fd342, %fd122;
	add.s64 	%rd106, %rd106, 4096;
	add.s32 	%r279, %r279, 1;
	setp.ne.s32 	%p15, %r279, 0;
	@%p15 bra 	$L__BB10_41;
$L__BB10_42:
	// begin inline asm
	mov.u32 %r81, %laneid;
	// end inline asm
	mov.b64 	%rd50, %fd342;
	mov.b64 	{%r83, %r88}, %rd50;
	mov.b32 	%r89, 1;
	mov.b32 	%r130, 31;
	mov.b32 	%r131, -1;
	// begin inline asm
	shfl.sync.down.b32 %r82, %r83, %r89, %r130, %r131;
	// end inline asm
	// begin inline asm
	shfl.sync.down.b32 %r87, %r88, %r89, %r130, %r131;
	// end inline asm
	mov.b64 	%rd51, {%r82, %r87};
	mov.b64 	%fd123, %rd51;
	setp.gt.s32 	%p16, %r81, 30;
	add.f64 	%fd124, %fd342, %fd123;
	selp.f64 	%fd125, %fd342, %fd124, %p16;
	mov.b64 	%rd52, %fd125;
	mov.b64 	{%r93, %r98}, %rd52;
	mov.b32 	%r99, 2;
	// begin inline asm
	shfl.sync.down.b32 %r92, %r93, %r99, %r130, %r131;
	// end inline asm
	// begin inline asm
	shfl.sync.down.b32 %r97, %r98, %r99, %r130, %r131;
	// end inline asm
	mov.b64 	%rd53, {%r92, %r97};
	mov.b64 	%fd126, %rd53;
	setp.gt.s32 	%p17, %r81, 29;
	add.f64 	%fd127, %fd125, %fd126;
	selp.f64 	%fd128, %fd125, %fd127, %p17;
	mov.b64 	%rd54, %fd128;
	mov.b64 	{%r103, %r108}, %rd54;
	mov.b32 	%r109, 4;
	// begin inline asm
	shfl.sync.down.b32 %r102, %r103, %r109, %r130, %r131;
	// end inline asm
	// begin inline asm
	shfl.sync.down.b32 %r107, %r108, %r109, %r130, %r131;
	// end inline asm
	mov.b64 	%rd55, {%r102, %r107};
	mov.b64 	%fd129, %rd55;
	setp.gt.s32 	%p18, %r81, 27;
	add.f64 	%fd130, %fd128, %fd129;
	selp.f64 	%fd131, %fd128, %fd130, %p18;
	mov.b64 	%rd56, %fd131;
	mov.b64 	{%r113, %r118}, %rd56;
	mov.b32 	%r119, 8;
	// begin inline asm
	shfl.sync.down.b32 %r112, %r113, %r119, %r130, %r131;
	// end inline asm
	// begin inline asm
	shfl.sync.down.b32 %r117, %r118, %r119, %r130, %r131;
	// end inline asm
	mov.b64 	%rd57, {%r112, %r117};
	mov.b64 	%fd132, %rd57;
	setp.gt.s32 	%p19, %r81, 23;
	add.f64 	%fd133, %fd131, %fd132;
	selp.f64 	%fd134, %fd131, %fd133, %p19;
	mov.b64 	%rd58, %fd134;
	mov.b64 	{%r123, %r128}, %rd58;
	mov.b32 	%r129, 16;
	// begin inline asm
	shfl.sync.down.b32 %r122, %r123, %r129, %r130, %r131;
	// end inline asm
	// begin inline asm
	shfl.sync.down.b32 %r127, %r128, %r129, %r130, %r131;
	// end inline asm
	mov.b64 	%rd59, {%r122, %r127};
	mov.b64 	%fd135, %rd59;
	setp.gt.s32 	%p20, %r81, 15;
	add.f64 	%fd37, %fd134, %fd135;
	selp.f64 	%fd343, %fd134, %fd37, %p20;
	setp.ne.s32 	%p21, %r81, 0;
	@%p21 bra 	$L__BB10_44;
	shr.u32 	%r132, %r27, 2;
	and.b32  	%r133, %r132, 248;
	mov.u32 	%r134, _ZZN3cub18CUB_300001_SM_10006detail6reduce18DeviceReduceKernelINS2_10policy_hubIdyN4cuda3std3__44plusIdEEE10Policy1000EN6thrust24THRUST_300001_SM_1000_NS10device_ptrIdEEyS9_dNS7_10__identityEEEvT0_PT3_T1_NS0_13GridEvenShareISK_EET2_T4_E12temp_storage;
	add.s32 	%r135, %r134, %r133;
	st.shared.f64 	[%r135+16], %fd37;
$L__BB10_44:
	bar.sync 	0;
	setp.ne.s32 	%p22, %r27, 0;
	@%p22 bra 	$L__BB10_46;
	ld.shared.f64 	%fd136, [_ZZN3cub18CUB_300001_SM_10006detail6reduce18DeviceReduceKernelINS2_10policy_hubIdyN4cuda3std3__44plusIdEEE10Policy1000EN6thrust24THRUST_300001_SM_1000_NS10device_ptrIdEEyS9_dNS7_10__identityEEEvT0_PT3_T1_NS0_13GridEvenShareISK_EET2_T4_E12temp_storage+24];
	add.f64 	%fd137, %fd343, %fd136;
	ld.shared.f64 	%fd138, [_ZZN3cub18CUB_300001_SM_10006detail6reduce18DeviceReduceKernelINS2_10policy_hubIdyN4cuda3std3__44plusIdEEE10Policy1000EN6thrust24THRUST_300001_SM_1000_NS10device_ptrIdEEyS9_dNS7_10__identityEEEvT0_PT3_T1_NS0_13GridEvenShareISK_EET2_T4_E12temp_storage+32];
	add.f64 	%fd139, %fd137, %fd138;
	ld.shared.f64 	%fd140, [_ZZN3cub18CUB_300001_SM_10006detail6reduce18DeviceReduceKernelINS2_10policy_hubIdyN4cuda3std3__44plusIdEEE10Policy1000EN6thrust24THRUST_300001_SM_1000_NS10device_ptrIdEEyS9_dNS7_10__identityEEEvT0_PT3_T1_NS0_13GridEvenShareISK_EET2_T4_E12temp_storage+40];
	add.f64 	%fd141, %fd139, %fd140;
	ld.shared.f64 	%fd142, [_ZZN3cub18CUB_300001_SM_10006detail6reduce18DeviceReduceKernelINS2_10policy_hubIdyN4cuda3std3__44plusIdEEE10Policy1000EN6thrust24THRUST_300001_SM_1000_NS10device_ptrIdEEyS9_dNS7_10__identityEEEvT0_PT3_T1_NS0_13GridEvenShareISK_EET2_T4_E12temp_storage+48];
	add.f64 	%fd143, %fd141, %fd142;
	ld.shared.f64 	%fd144, [_ZZN3cub18CUB_300001_SM_10006detail6reduce18DeviceReduceKernelINS2_10policy_hubIdyN4cuda3std3__44plusIdEEE10Policy1000EN6thrust24THRUST_300001_SM_1000_NS10device_ptrIdEEyS9_dNS7_10__identityEEEvT0_PT3_T1_NS0_13GridEvenShareISK_EET2_T4_E12temp_storage+56];
	add.f64 	%fd145, %fd143, %fd144;
	ld.shared.f64 	%fd146, [_ZZN3cub18CUB_300001_SM_10006detail6reduce18DeviceReduceKernelINS2_10policy_hubIdyN4cuda3std3__44plusIdEEE10Policy1000EN6thrust24THRUST_300001_SM_1000_NS10device_ptrIdEEyS9_dNS7_10__identityEEEvT0_PT3_T1_NS0_13GridEvenShareISK_EET2_T4_E12temp_storage+64];
	add.f64 	%fd147, %fd145, %fd146;
	ld.shared.f64 	%fd148, [_ZZN3cub18CUB_300001_SM_10006detail6reduce18DeviceReduceKernelINS2_10policy_hubIdyN4cuda3std3__44plusIdEEE10Policy1000EN6thrust24THRUST_300001_SM_1000_NS10device_ptrIdEEyS9_dNS7_10__identityEEEvT0_PT3_T1_NS0_13GridEvenShareISK_EET2_T4_E12temp_storage+72];
	add.f64 	%fd149, %fd147, %fd148;
	ld.shared.f64 	%fd150, [_ZZN3cub18CUB_300001_SM_10006detail6reduce18DeviceReduceKernelINS2_10policy_hubIdyN4cuda3std3__44plusIdEEE10Policy1000EN6thrust24THRUST_300001_SM_1000_NS10device_ptrIdEEyS9_dNS7_10__identityEEEvT0_PT3_T1_NS0_13GridEvenShareISK_EET2_T4_E12temp_storage+80];
	add.f64 	%fd151, %fd149, %fd150;
	ld.shared.f64 	%fd152, [_ZZN3cub18CUB_300001_SM_10006detail6reduce18DeviceReduceKernelINS2_10policy_hubIdyN4cuda3std3__44plusIdEEE10Policy1000EN6thrust24THRUST_300001_SM_1000_NS10device_ptrIdEEyS9_dNS7_10__identityEEEvT0_PT3_T1_NS0_13GridEvenShareISK_EET2_T4_E12temp_storage+88];
	add.f64 	%fd153, %fd151, %fd152;
	ld.shared.f64 	%fd154, [_ZZN3cub18CUB_300001_SM_10006detail6reduce18DeviceReduceKernelINS2_10policy_hubIdyN4cuda3std3__44plusIdEEE10Policy1000EN6thrust24THRUST_300001_SM_1000_NS10device_ptrIdEEyS9_dNS7_10__identityEEEvT0_PT3_T1_NS0_13GridEvenShareISK_EET2_T4_E12temp_storage+96];
	add.f64 	%fd155, %fd153, %fd154;
	ld.shared.f64 	%fd156, [_ZZN3cub18CUB_300001_SM_10006detail6reduce18DeviceReduceKernelINS2_10policy_hubIdyN4cuda3std3__44plusIdEEE10Policy1000EN6thrust24THRUST_300001_SM_1000_NS10device_ptrIdEEyS9_dNS7_10__identityEEEvT0_PT3_T1_NS0_13GridEvenShareISK_EET2_T4_E12temp_storage+104];
	add.f64 	%fd157, %fd155, %fd156;
	ld.shared.f64 	%fd158, [_ZZN3cub18CUB_300001_SM_10006detail6reduce18DeviceReduceKernelINS2_10policy_hubIdyN4cuda3std3__44plusIdEEE10Policy1000EN6thrust24THRUST_300001_SM_1000_NS10device_ptrIdEEyS9_dNS7_10__identityEEEvT0_PT3_T1_NS0_13GridEvenShareISK_EET2_T4_E12temp_storage+112];
	add.f64 	%fd159, %fd157, %fd158;
	ld.shared.f64 	%fd160, [_ZZN3cub18CUB_300001_SM_10006detail6reduce18DeviceReduceKernelINS2_10policy_hubIdyN4cuda3std3__44plusIdEEE10Policy1000EN6thrust24THRUST_300001_SM_1000_NS10device_ptrIdEEyS9_dNS7_10__identityEEEvT0_PT3_T1_NS0_13GridEvenShareISK_EET2_T4_E12temp_storage+120];
	add.f64 	%fd161, %fd159, %fd160;
	ld.shared.f64 	%fd162, [_ZZN3cub18CUB_300001_SM_10006detail6reduce18DeviceReduceKernelINS2_10policy_hubIdyN4cuda3std3__44plusIdEEE10Policy1000EN6thrust24THRUST_300001_SM_1000_NS10device_ptrIdEEyS9_dNS7_10__identityEEEvT0_PT3_T1_NS0_13GridEvenShareISK_EET2_T4_E12temp_storage+128];
	add.f64 	%fd163, %fd161, %fd162;
	ld.shared.f64 	%fd164, [_ZZN3cub18CUB_300001_SM_10006detail6reduce18DeviceReduceKernelINS2_10policy_hubIdyN4cuda3std3__44plusIdEEE10Policy1000EN6thrust24THRUST_300001_SM_1000_NS10device_ptrIdEEyS9_dNS7_10__identityEEEvT0_PT3_T1_NS0_13GridEvenShareISK_EET2_T4_E12temp_storage+136];
	add.f64 	%fd343, %fd163, %fd164;
$L__BB10_46:
	mov.u32 	%r263, %tid.x;
	setp.ne.s32 	%p64, %r263, 0;
	@%p64 bra 	$L__BB10_48;
	ld.param.u64 	%rd100, [_ZN3cub18CUB_300001_SM_10006detail6reduce18DeviceReduceKernelINS2_10policy_hubIdyN4cuda3std3__44plusIdEEE10Policy1000EN6thrust24THRUST_300001_SM_1000_NS10device_ptrIdEEyS9_dNS7_10__identityEEEvT0_PT3_T1_NS0_13GridEvenShareISK_EET2_T4__param_1];
	cvta.to.global.u64 	%rd97, %rd100;
	mul.wide.u32 	%rd98, %r2, 8;
	add.s64 	%rd99, %rd97, %rd98;
	st.global.f64 	[%rd99], %fd343;
$L__BB10_48:
	ret;

}
	// .globl	_ZN3cub18CUB_300001_SM_10006detail6reduce28DeviceReduceSingleTileKernelINS2_10policy_hubIdyN4cuda3std3__44plusIdEEE10Policy1000EPdSC_iS9_ddNS7_10__identityEEEvT0_T1_T2_T3_T4_T6_
.visible .entry _ZN3cub18CUB_300001_SM_10006detail6reduce28DeviceReduceSingleTileKernelINS2_10policy_hubIdyN4cuda3std3__44plusIdEEE10Policy1000EPdSC_iS9_ddNS7_10__identityEEEvT0_T1_T2_T3_T4_T6_(
	.param .u64 .ptr .align 1 _ZN3cub18CUB_300001_SM_10006detail6reduce28DeviceReduceSingleTileKernelINS2_10policy_hubIdyN4cuda3std3__44plusIdEEE10Policy1000EPdSC_iS9_ddNS7_10__identityEEEvT0_T1_T2_T3_T4_T6__param_0,
	.param .u64 .ptr .align 1 _ZN3cub18CUB_300001_SM_10006detail6reduce28DeviceReduceSingleTileKernelINS2_10policy_hubIdyN4cuda3std3__44plusIdEEE10Policy1000EPdSC_iS9_ddNS7_10__identityEEEvT0_T1_T2_T3_T4_T6__param_1,
	.param .u32 _ZN3cub18CUB_300001_SM_10006detail6reduce28DeviceReduceSingleTileKernelINS2_10policy_hubIdyN4cuda3std3__44plusIdEEE10Policy1000EPdSC_iS9_ddNS7_10__identityEEEvT0_T1_T2_T3_T4_T6__param_2,
	.param .align 1 .b8 _ZN3cub18CUB_300001_SM_10006detail6reduce28DeviceReduceSingleTileKernelINS2_10policy_hubIdyN4cuda3std3__44plusIdEEE10Policy1000EPdSC_iS9_ddNS7_10__identityEEEvT0_T1_T2_T3_T4_T6__param_3[1],
	.param .f64 _ZN3cub18CUB_300001_SM_10006detail6reduce28DeviceReduceSingleTileKernelINS2_10policy_hubIdyN4cuda3std3__44plusIdEEE10Policy1000EPdSC_iS9_ddNS7_10__identityEEEvT0_T1_T2_T3_T4_T6__param_4,
	.param .align 1 .b8 _ZN3cub18CUB_300001_SM_10006detail6reduce28DeviceReduceSingleTileKernelINS2_10policy_hubIdyN4cuda3std3__44plusIdEEE10Policy1000EPdSC_iS9_ddNS7_10__identityEEEvT0_T1_T2_T3_T4_T6__param_5[1]
)
.maxntid 512
.minnctapersm 1
{
	.reg .pred 	%p<58>;
	.reg .b32 	%r<238>;
	.reg .b64 	%rd<104>;
	.reg .b64 	%fd<232>;
	// demoted variable
	.shared .align 8 .b8 _ZZN3cub18CUB_300001_SM_10006detail6reduce28DeviceReduceSingleTileKernelINS2_10policy_hubIdyN4cuda3std3__44plusIdEEE10Policy1000EPdSC_iS9_ddNS7_10__identityEEEvT0_T1_T2_T3_T4_T6_E12temp_storage[152];
	ld.param.u64 	%rd8, [_ZN3cub18CUB_300001_SM_10006detail6reduce28DeviceReduceSingleTileKernelINS2_10policy_hubIdyN4cuda3std3__44plusIdEEE10Policy1000EPdSC_iS9_ddNS7_10__identityEEEvT0_T1_T2_T3_T4_T6__param_0];
	ld.param.u64 	%rd9, [_ZN3cub18CUB_300001_SM_10006detail6reduce28DeviceReduceSingleTileKernelINS2_10policy_hubIdyN4cuda3std3__44plusIdEEE10Policy1000EPdSC_iS9_ddNS7_10__identityEEEvT0_T1_T2_T3_T4_T6__param_1];
	ld.param.u32 	%r34, [_ZN3cub18CUB_300001_SM_10006detail6reduce28DeviceReduceSingleTileKernelINS2_10policy_hubIdyN4cuda3std3__44plusIdEEE10Policy1000EPdSC_iS9_ddNS7_10__identityEEEvT0_T1_T2_T3_T4_T6__param_2];
	ld.param.f64 	%fd30, [_ZN3cub18CUB_300001_SM_10006detail6reduce28DeviceReduceSingleTileKernelINS2_10policy_hubIdyN4cuda3std3__44plusIdEEE10Policy1000EPdSC_iS9_ddNS7_10__identityEEEvT0_T1_T2_T3_T4_T6__param_4];
	cvta.to.global.u64 	%rd1, %rd9;
	setp.ne.s32 	%p1, %r34, 0;
	@%p1 bra 	$L__BB11_3;
	mov.u32 	%r224, %tid.x;
	setp.ne.s32 	%p57, %r224, 0;
	@%p57 bra 	$L__BB11_39;
	st.global.f64 	[%rd1], %fd30;
	bra.uni 	$L__BB11_39;
$L__BB11_3:
	setp.gt.s32 	%p2, %r34, 3583;
	@%p2 bra 	$L__BB11_21;
	mov.u32 	%r1, %tid.x;
	setp.ge.s32 	%p19, %r1, %r34;
	mov.f64 	%fd223, 0d0000000000000000;
	mov.u32 	%r228, %r1;
	@%p19 bra 	$L__BB11_6;
	mul.wide.u32 	%rd69, %r1, 8;
	add.s64 	%rd68, %rd8, %rd69;
	// begin inline asm
	ld.global.nc.u64 %rd67, [%rd68];
	// end inline asm
	mov.b64 	%fd223, %rd67;
	add.s32 	%r228, %r1, 512;
$L__BB11_6:
	setp.ge.s32 	%p20, %r228, %r34;
	@%p20 bra 	$L__BB11_12;
	not.b32 	%r100, %r228;
	add.s32 	%r4, %r34, %r100;
	and.b32  	%r101, %r4, 1536;
	setp.eq.s32 	%p21, %r101, 1536;
	@%p21 bra 	$L__BB11_10;
	mul.wide.u32 	%rd70, %r228, 8;
	add.s64 	%rd102, %rd8, %rd70;
	shr.u32 	%r102, %r4, 9;
	add.s32 	%r103, %r102, 1;
	and.b32  	%r104, %r103, 3;
	neg.s32 	%r226, %r104;
$L__BB11_9:
	.pragma "nounroll";
	// begin inline asm
	ld.global.nc.u64 %rd71, [%rd102];
	// end inline asm
	mov.b64 	%fd109, %rd71;
	add.f64 	%fd223, %fd223, %fd109;
	add.s32 	%r228, %r228, 512;
	add.s64 	%rd102, %rd102, 4096;
	add.s32 	%r226, %r226, 1;
	setp.ne.s32 	%p22, %r226, 0;
	@%p22 bra 	$L__BB11_9;
$L__BB11_10:
	setp.lt.u32 	%p23, %r4, 1536;
	@%p23 bra 	$L__BB11_12;
$L__BB11_11:
	mul.wide.s32 	%rd81, %r228, 8;
	add.s64 	%rd74, %rd8, %rd81;
	// begin inline asm
	ld.global.nc.u64 %rd73, [%rd74];
	// end inline asm
	mov.b64 	%fd110, %rd73;
	add.f64 	%fd111, %fd223, %fd110;
	add.s64 	%rd76, %rd74, 4096;
	// begin inline asm
	ld.global.nc.u64 %rd75, [%rd76];
	// end inline asm
	mov.b64 	%fd112, %rd75;
	add.f64 	%fd113, %fd111, %fd112;
	add.s64 	%rd78, %rd74, 8192;
	// begin inline asm
	ld.global.nc.u64 %rd77, [%rd78];
	// end inline asm
	mov.b64 	%fd114, %rd77;
	add.f64 	%fd115, %fd113, %fd114;
	add.s64 	%rd80, %rd74, 12288;
	// begin inline asm
	ld.global.nc.u64 %rd79, [%rd80];
	// end inline asm
	mov.b64 	%fd116, %rd79;
	add.f64 	%fd223, %fd115, %fd116;
	add.s32 	%r228, %r228, 2048;
	setp.lt.s32 	%p24, %r228, %r34;
	@%p24 bra 	$L__BB11_11;
$L__BB11_12:
	setp.lt.s32 	%p25, %r34, 512;
	@%p25 bra 	$L__BB11_17;
	// begin inline asm
	mov.u32 %r168, %laneid;
	// end inline asm
	mov.b64 	%rd92, %fd223;
	mov.b64 	{%r170, %r175}, %rd92;
	mov.b32 	%r176, 1;
	mov.b32 	%r217, 31;
	mov.b32 	%r218, -1;
	// begin inline asm
	shfl.sync.down.b32 %r169, %r170, %r176, %r217, %r218;
	// end inline asm
	// begin inline asm
	shfl.sync.down.b32 %r174, %r175, %r176, %r217, %r218;
	// end inline asm
	mov.b64 	%rd93, {%r169, %r174};
	mov.b64 	%fd175, %rd93;
	setp.gt.s32 	%p49, %r168, 30;
	add.f64 	%fd176, %fd223, %fd175;
	selp.f64 	%fd177, %fd223, %fd176, %p49;
	mov.b64 	%rd94, %fd177;
	mov.b64 	{%r180, %r185}, %rd94;
	mov.b32 	%r186, 2;
	// begin inline asm
	shfl.sync.down.b32 %r179, %r180, %r186, %r217, %r218;
	// end inline asm
	// begin inline asm
	shfl.sync.down.b32 %r184, %r185, %r186, %r217, %r218;
	// end inline asm
	mov.b64 	%rd95, {%r179, %r184};
	mov.b64 	%fd178, %rd95;
	setp.gt.s32 	%p50, %r168, 29;
	add.f64 	%fd179, %fd177, %fd178;
	selp.f64 	%fd180, %fd177, %fd179, %p50;
	mov.b64 	%rd96, %fd180;
	mov.b64 	{%r190, %r195}, %rd96;
	mov.b32 	%r196, 4;
	// begin inline asm
	shfl.sync.down.b32 %r189, %r190, %r196, %r217, %r218;
	// end inline asm
	// begin inline asm
	shfl.sync.down.b32 %r194, %r195, %r196, %r217, %r218;
	// end inline asm
	mov.b64 	%rd97, {%r189, %r194};
	mov.b64 	%fd181, %rd97;
	setp.gt.s32 	%p51, %r168, 27;
	add.f64 	%fd182, %fd180, %fd181;
	selp.f64 	%fd183, %fd180, %fd182, %p51;
	mov.b64 	%rd98, %fd183;
	mov.b64 	{%r200, %r205}, %rd98;
	mov.b32 	%r206, 8;
	// begin inline asm
	shfl.sync.down.b32 %r199, %r200, %r206, %r217, %r218;
	// end inline asm
	// begin inline asm
	shfl.sync.down.b32 %r204, %r205, %r206, %r217, %r218;
	// end inline asm
	mov.b64 	%rd99, {%r199, %r204};
	mov.b64 	%fd184, %rd99;
	setp.gt.s32 	%p52, %r168, 23;
	add.f64 	%fd185, %fd183, %fd184;
	selp.f64 	%fd186, %fd183, %fd185, %p52;
	mov.b64 	%rd100, %fd186;
	mov.b64 	{%r210, %r215}, %rd100;
	mov.b32 	%r216, 16;
	// begin inline asm
	shfl.sync.down.b32 %r209, %r210, %r216, %r217, %r218;
	// end inline asm
	// begin inline asm
	shfl.sync.down.b32 %r214, %r215, %r216, %r217, %r218;
	// end inline asm
	mov.b64 	%rd101, {%r209, %r214};
	mov.b64 	%fd187, %rd101;
	setp.gt.s32 	%p53, %r168, 15;
	add.f64 	%fd10, %fd186, %fd187;
	selp.f64 	%fd231, %fd186, %fd10, %p53;
	setp.ne.s32 	%p54, %r168, 0;
	@%p54 bra 	$L__BB11_15;
	shr.u32 	%r219, %r1, 2;
	and.b32  	%r220, %r219, 248;
	mov.u32 	%r221, _ZZN3cub18CUB_300001_SM_10006detail6reduce28DeviceReduceSingleTileKernelINS2_10policy_hubIdyN4cuda3std3__44plusIdEEE10Policy1000EPdSC_iS9_ddNS7_10__identityEEEvT0_T1_T2_T3_T4_T6_E12temp_storage;
	add.s32 	%r222, %r221, %r220;
	st.shared.f64 	[%r222+16], %fd10;
$L__BB11_15:
	bar.sync 	0;
	setp.ne.s32 	%p55, %r1, 0;
	@%p55 bra 	$L__BB11_37;
	ld.shared.f64 	%fd188, [_ZZN3cub18CUB_300001_SM_10006detail6reduce28DeviceReduceSingleTileKernelINS2_10policy_hubIdyN4cuda3std3__44plusIdEEE10Policy1000EPdSC_iS9_ddNS7_10__identityEEEvT0_T1_T2_T3_T4_T6_E12temp_storage+24];
	add.f64 	%fd189, %fd231, %fd188;
	ld.shared.f64 	%fd190, [_ZZN3cub18CUB_300001_SM_10006detail6reduce28DeviceReduceSingleTileKernelINS2_10policy_hubIdyN4cuda3std3__44plusIdEEE10Policy1000EPdSC_iS9_ddNS7_10__identityEEEvT0_T1_T2_T3_T4_T6_E12temp_storage+32];
	add.f64 	%fd191, %fd189, %fd190;
	ld.shared.f64 	%fd192, [_ZZN3cub18CUB_300001_SM_10006detail6reduce28DeviceReduceSingleTileKernelINS2_10policy_hubIdyN4cuda3std3__44plusIdEEE10Policy1000EPdSC_iS9_ddNS7_10__identityEEEvT0_T1_T2_T3_T4_T6_E12temp_storage+40];
	add.f64 	%fd193, %fd191, %fd192;
	ld.shared.f64 	%fd194, [_ZZN3cub18CUB_300001_SM_10006detail6reduce28DeviceReduceSingleTileKernelINS2_10policy_hubIdyN4cuda3std3__44plusIdEEE10Policy1000EPdSC_iS9_ddNS7_10__identityEEEvT0_T1_T2_T3_T4_T6_E12temp_storage+48];
	add.f64 	%fd195, %fd193, %fd194;
	ld.shared.f64 	%fd196, [_ZZN3cub18CUB_300001_SM_10006detail6reduce28DeviceReduceSingleTileKernelINS2_10policy_hubIdyN4cuda3std3__44plusIdEEE10Policy1000EPdSC_iS9_ddNS7_10__identityEEEvT0_T1_T2_T3_T4_T6_E12temp_storage+56];
	add.f64 	%fd197, %fd195, %fd196;
	ld.shared.f64 	%fd198, [_ZZN3cub18CUB_300001_SM_10006detail6reduce28DeviceReduceSingleTileKernelINS2_10policy_hubIdyN4cuda3std3__44plusIdEEE10Policy1000EPdSC_iS9_ddNS7_10__identityEEEvT0_T1_T2_T3_T4_T6_E12temp_storage+64];
	add.f64 	%fd199, %fd197, %fd198;
	ld.shared.f64 	%fd200, [_ZZN3cub18CUB_300001_SM_10006detail6reduce28DeviceReduceSingleTileKernelINS2_10policy_hubIdyN4cuda3std3__44plusIdEEE10Policy1000EPdSC_iS9_ddNS7_10__identityEEEvT0_T1_T2_T3_T4_T6_E12temp_storage+72];
	add.f64 	%fd201, %fd199, %fd200;
	ld.shared.f64 	%fd202, [_ZZN3cub18CUB_300001_SM_10006detail6reduce28DeviceReduceSingleTileKernelINS2_10policy_hubIdyN4cuda3std3__44plusIdEEE10Policy1000EPdSC_iS9_ddNS7_10__identityEEEvT0_T1_T2_T3_T4_T6_E12temp_storage+80];
	add.f64 	%fd203, %fd201, %fd202;
	ld.shared.f64 	%fd204, [_ZZN3cub18CUB_300001_SM_10006detail6reduce28DeviceReduceSingleTileKernelINS2_10policy_hubIdyN4cuda3std3__44plusIdEEE10Policy1000EPdSC_iS9_ddNS7_10__identityEEEvT0_T1_T2_T3_T4_T6_E12temp_storage+88];
	add.f64 	%fd205, %fd203, %fd204;
	ld.shared.f64 	%fd206, [_ZZN3cub18CUB_300001_SM_10006detail6reduce28DeviceReduceSingleTileKernelINS2_10policy_hubIdyN4cuda3std3__44plusIdEEE10Policy1000EPdSC_iS9_ddNS7_10__identityEEEvT0_T1_T2_T3_T4_T6_E12temp_storage+96];
	add.f64 	%fd207, %fd205, %fd206;
	ld.shared.f64 	%fd208, [_ZZN3cub18CUB_300001_SM_10006detail6reduce28DeviceReduceSingleTileKernelINS2_10policy_hubIdyN4cuda3std3__44plusIdEEE10Policy1000EPdSC_iS9_ddNS7_10__identityEEEvT0_T1_T2_T3_T4_T6_E12temp_storage+104];
	add.f64 	%fd209, %fd207, %fd208;
	ld.shared.f64 	%fd210, [_ZZN3cub18CUB_300001_SM_10006detail6reduce28DeviceReduceSingleTileKernelINS2_10policy_hubIdyN4cuda3std3__44plusIdEEE10Policy1000EPdSC_iS9_ddNS7_10__identityEEEvT0_T1_T2_T3_T4_T6_E12temp_storage+112];
	add.f64 	%fd211, %fd209, %fd210;
	ld.shared.f64 	%fd212, [_ZZN3cub18CUB_300001_SM_10006detail6reduce28DeviceReduceSingleTileKernelINS2_10policy_hubIdyN4cuda3std3__44plusIdEEE10Policy1000EPdSC_iS9_ddNS7_10__identityEEEvT0_T1_T2_T3_T4_T6_E12temp_storage+120];
	add.f64 	%fd213, %fd211, %fd212;
	ld.shared.f64 	%fd214, [_ZZN3cub18CUB_300001_SM_10006detail6reduce28DeviceReduceSingleTileKernelINS2_10policy_hubIdyN4cuda3std3__44plusIdEEE10Policy1000EPdSC_iS9_ddNS7_10__identityEEEvT0_T1_T2_T3_T4_T6_E12temp_storage+128];
	add.f64 	%fd215, %fd213, %fd214;
	ld.shared.f64 	%fd216, [_ZZN3cub18CUB_300001_SM_10006detail6reduce28DeviceReduceSingleTileKernelINS2_10policy_hubIdyN4cuda3std3__44plusIdEEE10Policy1000EPdSC_iS9_ddNS7_10__identityEEEvT0_T1_T2_T3_T4_T6_E12temp_storage+136];
	add.f64 	%fd231, %fd215, %fd216;
	bra.uni 	$L__BB11_37;
$L__BB11_17:
	// begin inline asm
	mov.u32 %r105, %laneid;
	// end inline asm
	and.b32  	%r156, %r1, 992;
	add.s32 	%r157, %r156, 32;
	setp.gt.s32 	%p26, %r157, %r34;
	not.b32 	%r158, %r156;
	add.s32 	%r159, %r34, %r158;
	selp.b32 	%r154, %r159, 31, %p26;
	mov.b64 	%rd82, %fd223;
	mov.b64 	{%r107, %r112}, %rd82;
	mov.b32 	%r113, 1;
	mov.b32 	%r155, -1;
	// begin inline asm
	shfl.sync.down.b32 %r106, %r107, %r113, %r154, %r155;
	// end inline asm
	// begin inline asm
	shfl.sync.down.b32 %r111, %r112, %r113, %r154, %r155;
	// end inline asm
	mov.b64 	%rd83, {%r106, %r111};
	mov.b64 	%fd117, %rd83;
	setp.lt.s32 	%p27, %r105, %r154;
	add.f64 	%fd118, %fd223, %fd117;
	selp.f64 	%fd119, %fd118, %fd223, %p27;
	mov.b64 	%rd84, %fd119;
	mov.b64 	{%r117, %r122}, %rd84;
	mov.b32 	%r123, 2;
	// begin inline asm
	shfl.sync.down.b32 %r116, %r117, %r123, %r154, %r155;
	// end inline asm
	// begin inline asm
	shfl.sync.down.b32 %r121, %r122, %r123, %r154, %r155;
	// end inline asm
	mov.b64 	%rd85, {%r116, %r121};
	mov.b64 	%fd120, %rd85;
	add.s32 	%r160, %r105, 2;
	setp.gt.s32 	%p28, %r160, %r154;
	add.f64 	%fd121, %fd119, %fd120;
	selp.f64 	%fd122, %fd119, %fd121, %p28;
	mov.b64 	%rd86, %fd122;
	mov.b64 	{%r127, %r132}, %rd86;
	mov.b32 	%r133, 4;
	// begin inline asm
	shfl.sync.down.b32 %r126, %r127, %r133, %r154, %r155;
	// end inline asm
	// begin inline asm
	shfl.sync.down.b32 %r131, %r132, %r133, %r154, %r155;
	// end inline asm
	mov.b64 	%rd87, {%r126, %r131};
	mov.b64 	%fd123, %rd87;
	add.s32 	%r161, %r105, 4;
	setp.gt.s32 	%p29, %r161, %r154;
	add.f64 	%fd124, %fd122, %fd123;
	selp.f64 	%fd125, %fd122, %fd124, %p29;
	mov.b64 	%rd88, %fd125;
	mov.b64 	{%r137, %r142}, %rd88;
	mov.b32 	%r143, 8;
	// begin inline asm
	shfl.sync.down.b32 %r136, %r137, %r143, %r154, %r155;
	// end inline asm
	// begin inline asm
	shfl.sync.down.b32 %r141, %r142, %r143, %r154, %r155;
	// end inline asm
	mov.b64 	%rd89, {%r136, %r141};
	mov.b64 	%fd126, %rd89;
	add.s32 	%r162, %r105, 8;
	setp.gt.s32 	%p30, %r162, %r154;
	add.f64 	%fd127, %fd125, %fd126;
	selp.f64 	%fd128, %fd125, %fd127, %p30;
	mov.b64 	%rd90, %fd128;
	mov.b64 	{%r147, %r152}, %rd90;
	mov.b32 	%r153, 16;
	// begin inline asm
	shfl.sync.down.b32 %r146, %r147, %r153, %r154, %r155;
	// end inline asm
	// begin inline asm
	shfl.sync.down.b32 %r151, %r152, %r153, %r154, %r155;
	// end inline asm
	mov.b64 	%rd91, {%r146, %r151};
	mov.b64 	%fd129, %rd91;
	add.s32 	%r163, %r105, 16;
	setp.gt.s32 	%p31, %r163, %r154;
	add.f64 	%fd130, %fd128, %fd129;
	selp.f64 	%fd231, %fd128, %fd130, %p31;
	setp.ne.s32 	%p32, %r105, 0;
	@%p32 bra 	$L__BB11_19;
	shr.u32 	%r164, %r1, 2;
	and.b32  	%r165, %r164, 248;
	mov.u32 	%r166, _ZZN3cub18CUB_300001_SM_10006detail6reduce28DeviceReduceSingleTileKernelINS2_10policy_hubIdyN4cuda3std3__44plusIdEEE10Policy1000EPdSC_iS9_ddNS7_10__identityEEEvT0_T1_T2_T3_T4_T6_E12temp_storage;
	add.s32 	%r167, %r166, %r165;
	st.shared.f64 	[%r167+16], %fd231;
$L__BB11_19:
	bar.sync 	0;
	setp.ne.s32 	%p33, %r1, 0;
	@%p33 bra 	$L__BB11_37;
	setp.gt.s32 	%p34, %r34, 32;
	ld.shared.f64 	%fd131, [_ZZN3cub18CUB_300001_SM_10006detail6reduce28DeviceReduceSingleTileKernelINS2_10policy_hubIdyN4cuda3std3__44plusIdEEE10Policy1000EPdSC_iS9_ddNS7_10__identityEEEvT0_T1_T2_T3_T4_T6_E12temp_storage+24];
	add.f64 	%fd132, %fd231, %fd131;
	selp.f64 	%fd133, %fd132, %fd231, %p34;
	setp.gt.s32 	%p35, %r34, 64;
	ld.shared.f64 	%fd134, [_ZZN3cub18CUB_300001_SM_10006detail6reduce28DeviceReduceSingleTileKernelINS2_10policy_hubIdyN4cuda3std3__44plusIdEEE10Policy1000EPdSC_iS9_ddNS7_10__identityEEEvT0_T1_T2_T3_T4_T6_E12temp_storage+32];
	add.f64 	%fd135, %fd134, %fd133;
	selp.f64 	%fd136, %fd135, %fd133, %p35;
	setp.gt.s32 	%p36, %r34, 96;
	ld.shared.f64 	%fd137, [_ZZN3cub18CUB_300001_SM_10006detail6reduce28DeviceReduceSingleTileKernelINS2_10policy_hubIdyN4cuda3std3__44plusIdEEE10Policy1000EPdSC_iS9_ddNS7_10__identityEEEvT0_T1_T2_T3_T4_T6_E12temp_storage+40];
	add.f64 	%fd138, %fd137, %fd136;
	selp.f64 	%fd139, %fd138, %fd136, %p36;
	setp.gt.s32 	%p37, %r34, 128;
	ld.shared.f64 	%fd140, [_ZZN3cub18CUB_300001_SM_10006detail6reduce28DeviceReduceSingleTileKernelINS2_10policy_hubIdyN4cuda3std3__44plusIdEEE10Policy1000EPdSC_iS9_ddNS7_10__identityEEEvT0_T1_T2_T3_T4_T6_E12temp_storage+48];
	add.f64 	%fd141, %fd140, %fd139;
	selp.f64 	%fd142, %fd141, %fd139, %p37;
	setp.gt.s32 	%p38, %r34, 160;
	ld.shared.f64 	%fd143, [_ZZN3cub18CUB_300001_SM_10006detail6reduce28DeviceReduceSingleTileKernelINS2_10policy_hubIdyN4cuda3std3__44plusIdEEE10Policy1000EPdSC_iS9_ddNS7_10__identityEEEvT0_T1_T2_T3_T4_T6_E12temp_storage+56];
	add.f64 	%fd144, %fd143, %fd142;
	selp.f64 	%fd145, %fd144, %fd142, %p38;
	setp.gt.s32 	%p39, %r34, 192;
	ld.shared.f64 	%fd146, [_ZZN3cub18CUB_300001_SM_10006detail6reduce28DeviceReduceSingleTileKernelINS2_10policy_hubIdyN4cuda3std3__44plusIdEEE10Policy1000EPdSC_iS9_ddNS7_10__identityEEEvT0_T1_T2_T3_T4_T6_E12temp_storage+64];
	add.f64 	%fd147, %fd146, %fd145;
	selp.f64 	%fd148, %fd147, %fd145, %p39;
	setp.gt.s32 	%p40, %r34, 224;
	ld.shared.f64 	%fd149, [_ZZN3cub18CUB_300001_SM_10006detail6reduce28DeviceReduceSingleTileKernelINS2_10policy_hubIdyN4cuda3std3__44plusIdEEE10Policy1000EPdSC_iS9_ddNS7_10__identityEEEvT0_T1_T2_T3_T4_T6_E12temp_storage+72];
	add.f64 	%fd150, %fd149, %fd148;
	selp.f64 	%fd151, %fd150, %fd148, %p40;
	setp.gt.s32 	%p41, %r34, 256;
	ld.shared.f64 	%fd152, [_ZZN3cub18CUB_300001_SM_10006detail6reduce28DeviceReduceSingleTileKernelINS2_10policy_hubIdyN4cuda3std3__44plusIdEEE10Policy1000EPdSC_iS9_ddNS7_10__identityEEEvT0_T1_T2_T3_T4_T6_E12temp_storage+80];
	add.f64 	%fd153, %fd152, %fd151;
	selp.f64 	%fd154, %fd153, %fd151, %p41;
	setp.gt.s32 	%p42, %r34, 288;
	ld.shared.f64 	%fd155, [_ZZN3cub18CUB_300001_SM_10006detail6reduce28DeviceReduceSingleTileKernelINS2_10policy_hubIdyN4cuda3std3__44plusIdEEE10Policy1000EPdSC_iS9_ddNS7_10__identityEEEvT0_T1_T2_T3_T4_T6_E12temp_storage+88];
	add.f64 	%fd156, %fd155, %fd154;
	selp.f64 	%fd157, %fd156, %fd154, %p42;
	setp.gt.s32 	%p43, %r34, 320;
	ld.shared.f64 	%fd158, [_ZZN3cub18CUB_300001_SM_10006detail6reduce28DeviceReduceSingleTileKernelINS2_10policy_hubIdyN4cuda3std3__44plusIdEEE10Policy1000EPdSC_iS9_ddNS7_10__identityEEEvT0_T1_T2_T3_T4_T6_E12temp_storage+96];
	add.f64 	%fd159, %fd158, %fd157;
	selp.f64 	%fd160, %fd159, %fd157, %p43;
	setp.gt.s32 	%p44, %r34, 352;
	ld.shared.f64 	%fd161, [_ZZN3cub18CUB_300001_SM_10006detail6reduce28DeviceReduceSingleTileKernelINS2_10policy_hubIdyN4cuda3std3__44plusIdEEE10Policy1000EPdSC_iS9_ddNS7_10__identityEEEvT0_T1_T2_T3_T4_T6_E12temp_storage+104];
	add.f64 	%fd162, %fd161, %fd160;
	selp.f64 	%fd163, %fd162, %fd160, %p44;
	setp.gt.s32 	%p45, %r34, 384;
	ld.shared.f64 	%fd164, [_ZZN3cub18CUB_300001_SM_10006detail6reduce28DeviceReduceSingleTileKernelINS2_10policy_hubIdyN4cuda3std3__44plusIdEEE10Policy1000EPdSC_iS9_ddNS7_10__identityEEEvT0_T1_T2_T3_T4_T6_E12temp_storage+112];
	add.f64 	%fd165, %fd164, %fd163;
	selp.f64 	%fd166, %fd165, %fd163, %p45;
	setp.gt.s32 	%p46, %r34, 416;
	ld.shared.f64 	%fd167, [_ZZN3cub18CUB_300001_SM_10006detail6reduce28DeviceReduceSingleTileKernelINS2_10policy_hubIdyN4cuda3std3__44plusIdEEE10Policy1000EPdSC_iS9_ddNS7_10__identityEEEvT0_T1_T2_T3_T4_T6_E12temp_storage+120];
	add.f64 	%fd168, %fd167, %fd166;
	selp.f64 	%fd169, %fd168, %fd166, %p46;
	setp.gt.s32 	%p47, %r34, 448;
	ld.shared.f64 	%fd170, [_ZZN3cub18CUB_300001_SM_10006detail6reduce28DeviceReduceSingleTileKernelINS2_10policy_hubIdyN4cuda3std3__44plusIdEEE10Policy1000EPdSC_iS9_ddNS7_10__identityEEEvT0_T1_T2_T3_T4_T6_E12temp_storage+128];
	add.f64 	%fd171, %fd170, %fd169;
	selp.f64 	%fd172, %fd171, %fd169, %p47;
	setp.gt.s32 	%p48, %r34, 480;
	ld.shared.f64 	%fd173, [_ZZN3cub18CUB_300001_SM_10006detail6reduce28DeviceReduceSingleTileKernelINS2_10policy_hubIdyN4cuda3std3__44plusIdEEE10Policy1000EPdSC_iS9_ddNS7_10__identityEEEvT0_T1_T2_T3_T4_T6_E12temp_storage+136];
	add.f64 	%fd174, %fd173, %fd172;
	selp.f64 	%fd231, %fd174, %fd172, %p48;
	bra.uni 	$L__BB11_37;
$L__BB11_21:
	mov.u32 	%r13, %tid.x;
	mul.wide.u32 	%rd24, %r13, 8;
	add.s64 	%rd11, %rd8, %rd24;
	// begin inline asm
	ld.global.nc.u64 %rd10, [%rd11];
	// end inline asm
	mov.b64 	%fd31, %rd10;
	add.s64 	%rd13, %rd11, 4096;
	// begin inline asm
	ld.global.nc.u64 %rd12, [%rd13];
	// end inline asm
	mov.b64 	%fd32, %rd12;
	add.s64 	%rd15, %rd11, 8192;
	// begin inline asm
	ld.global.nc.u64 %rd14, [%rd15];
	// end inline asm
	mov.b64 	%fd33, %rd14;
	add.s64 	%rd17, %rd11, 12288;
	// begin inline asm
	ld.global.nc.u64 %rd16, [%rd17];
	// end inline asm
	mov.b64 	%fd34, %rd16;
	add.s64 	%rd19, %rd11, 16384;
	// begin inline asm
	ld.global.nc.u64 %rd18, [%rd19];
	// end inline asm
	mov.b64 	%fd35, %rd18;
	add.s64 	%rd21, %rd11, 20480;
	// begin inline asm
	ld.global.nc.u64 %rd20, [%rd21];
	// end inline asm
	mov.b64 	%fd36, %rd20;
	add.s64 	%rd23, %rd11, 24576;
	// begin inline asm
	ld.global.nc.u64 %rd22, [%rd23];
	// end inline asm
	mov.b64 	%fd37, %rd22;
	add.f64 	%fd38, %fd31, %fd32;
	add.f64 	%fd39, %fd38, %fd33;
	add.f64 	%fd40, %fd39, %fd34;
	add.f64 	%fd41, %fd40, %fd35;
	add.f64 	%fd42, %fd41, %fd36;
	add.f64 	%fd230, %fd42, %fd37;
	setp.lt.u32 	%p3, %r34, 7168;
	mov.b32 	%r231, 3584;
	@%p3 bra 	$L__BB11_25;
	add.s32 	%r14, %r34, -3584;
	mov.b32 	%r231, 3584;
$L__BB11_23:
	add.s32 	%r37, %r231, %r13;
	mul.wide.u32 	%rd39, %r37, 8;
	add.s64 	%rd26, %rd8, %rd39;
	// begin inline asm
	ld.global.nc.u64 %rd25, [%rd26];
	// end inline asm
	mov.b64 	%fd43, %rd25;
	add.s64 	%rd28, %rd26, 4096;
	// begin inline asm
	ld.global.nc.u64 %rd27, [%rd28];
	// end inline asm
	mov.b64 	%fd44, %rd27;
	add.s64 	%rd30, %rd26, 8192;
	// begin inline asm
	ld.global.nc.u64 %rd29, [%rd30];
	// end inline asm
	mov.b64 	%fd45, %rd29;
	add.s64 	%rd32, %rd26, 12288;
	// begin inline asm
	ld.global.nc.u64 %rd31, [%rd32];
	// end inline asm
	mov.b64 	%fd46, %rd31;
	add.s64 	%rd34, %rd26, 16384;
	// begin inline asm
	ld.global.nc.u64 %rd33, [%rd34];
	// end inline asm
	mov.b64 	%fd47, %rd33;
	add.s64 	%rd36, %rd26, 20480;
	// begin inline asm
	ld.global.nc.u64 %rd35, [%rd36];
	// end inline asm
	mov.b64 	%fd48, %rd35;
	add.s64 	%rd38, %rd26, 24576;
	// begin inline asm
	ld.global.nc.u64 %rd37, [%rd38];
	// end inline asm
	mov.b64 	%fd49, %rd37;
	add.f64 	%fd50, %fd230, %fd43;
	add.f64 	%fd51, %fd50, %fd44;
	add.f64 	%fd52, %fd51, %fd45;
	add.f64 	%fd53, %fd52, %fd46;
	add.f64 	%fd54, %fd53, %fd47;
	add.f64 	%fd55, %fd54, %fd48;
	add.f64 	%fd230, %fd55, %fd49;
	sub.s32 	%r38, %r34, %r231;
	setp.lt.s32 	%p4, %r38, 3584;
	@%p4 bra 	$L__BB11_33;
	add.s32 	%r231, %r231, 3584;
	setp.le.s32 	%p5, %r231, %r14;
	@%p5 bra 	$L__BB11_23;
$L__BB11_25:
	setp.le.s32 	%p6, %r34, %r231;
	@%p6 bra 	$L__BB11_33;
	sub.s32 	%r18, %r34, %r231;
	setp.ge.s32 	%p7, %r13, %r18;
	@%p7 bra 	$L__BB11_33;
	not.b32 	%r39, %r13;
	add.s32 	%r40, %r34, %r39;
	sub.s32 	%r19, %r40, %r231;
	and.b32  	%r41, %r19, 1536;
	setp.eq.s32 	%p8, %r41, 1536;
	mov.u32 	%r235, %r13;
	@%p8 bra 	$L__BB11_30;
	add.s32 	%r233, %r13, %r231;
	shr.u32 	%r42, %r19, 9;
	add.s32 	%r43, %r42, 1;
	and.b32  	%r44, %r43, 3;
	neg.s32 	%r232, %r44;
	mov.u32 	%r235, %r13;
$L__BB11_29:
	.pragma "nounroll";
	mul.wide.u32 	%rd42, %r233, 8;
	add.s64 	%rd41, %rd8, %rd42;
	// begin inline asm
	ld.global.nc.u64 %rd40, [%rd41];
	// end inline asm
	mov.b64 	%fd57, %rd40;
	add.f64 	%fd230, %fd230, %fd57;
	add.s32 	%r235, %r235, 512;
	add.s32 	%r233, %r233, 512;
	add.s32 	%r232, %r232, 1;
	setp.ne.s32 	%p9, %r232, 0;
	@%p9 bra 	$L__BB11_29;
$L__BB11_30:
	setp.lt.u32 	%p10, %r19, 1536;
	@%p10 bra 	$L__BB11_33;
	cvt.u64.u32 	%rd43, %r235;
	cvt.u64.u32 	%rd44, %r231;
	add.s64 	%rd45, %rd43, %rd44;
	shl.b64 	%rd46, %rd45, 3;
	add.s64 	%rd47, %rd46, %rd8;
	add.s64 	%rd103, %rd47, 8192;
	add.s32 	%r236, %r235, %r231;
$L__BB11_32:
	mul.wide.u32 	%rd56, %r236, 8;
	add.s64 	%rd49, %rd8, %rd56;
	// begin inline asm
	ld.global.nc.u64 %rd48, [%rd49];
	// end inline asm
	mov.b64 	%fd58, %rd48;
	add.f64 	%fd59, %fd230, %fd58;
	add.s64 	%rd51, %rd103, -4096;
	// begin inline asm
	ld.global.nc.u64 %rd50, [%rd51];
	// end inline asm
	mov.b64 	%fd60, %rd50;
	add.f64 	%fd61, %fd59, %fd60;
	// begin inline asm
	ld.global.nc.u64 %rd52, [%rd103];
	// end inline asm
	mov.b64 	%fd62, %rd52;
	add.f64 	%fd63, %fd61, %fd62;
	add.s64 	%rd55, %rd103, 4096;
	// begin inline asm
	ld.global.nc.u64 %rd54, [%rd55];
	// end inline asm
	mov.b64 	%fd64, %rd54;
	add.f64 	%fd230, %fd63, %fd64;
	add.s32 	%r235, %r235, 2048;
	add.s64 	%rd103, %rd103, 16384;
	add.s32 	%r236, %r236, 2048;
	setp.lt.s32 	%p11, %r235, %r18;
	@%p11 bra 	$L__BB11_32;
$L__BB11_33:
	// begin inline asm
	mov.u32 %r45, %laneid;
	// end inline asm
	mov.b64 	%rd57, %fd230;
	mov.b64 	{%r47, %r52}, %rd57;
	mov.b32 	%r53, 1;
	mov.b32 	%r94, 31;
	mov.b32 	%r95, -1;
	// begin inline asm
	shfl.sync.down.b32 %r46, %r47, %r53, %r94, %r95;
	// end inline asm
	// begin inline asm
	shfl.sync.down.b32 %r51, %r52, %r53, %r94, %r95;
	// end inline asm
	mov.b64 	%rd58, {%r46, %r51};
	mov.b64 	%fd65, %rd58;
	setp.gt.s32 	%p12, %r45, 30;
	add.f64 	%fd66, %fd230, %fd65;
	selp.f64 	%fd67, %fd230, %fd66, %p12;
	mov.b64 	%rd59, %fd67;
	mov.b64 	{%r57, %r62}, %rd59;
	mov.b32 	%r63, 2;
	// begin inline asm
	shfl.sync.down.b32 %r56, %r57, %r63, %r94, %r95;
	// end inline asm
	// begin inline asm
	shfl.sync.down.b32 %r61, %r62, %r63, %r94, %r95;
	// end inline asm
	mov.b64 	%rd60, {%r56, %r61};
	mov.b64 	%fd68, %rd60;
	setp.gt.s32 	%p13, %r45, 29;
	add.f64 	%fd69, %fd67, %fd68;
	selp.f64 	%fd70, %fd67, %fd69, %p13;
	mov.b64 	%rd61, %fd70;
	mov.b64 	{%r67, %r72}, %rd61;
	mov.b32 	%r73, 4;
	// begin inline asm
	shfl.sync.down.b32 %r66, %r67, %r73, %r94, %r95;
	// end inline asm
	// begin inline asm
	shfl.sync.down.b32 %r71, %r72, %r73, %r94, %r95;
	// end inline asm
	mov.b64 	%rd62, {%r66, %r71};
	mov.b64 	%fd71, %rd62;
	setp.gt.s32 	%p14, %r45, 27;
	add.f64 	%fd72, %fd70, %fd71;
	selp.f64 	%fd73, %fd70, %fd72, %p14;
	mov.b64 	%rd63, %fd73;
	mov.b64 	{%r77, %r82}, %rd63;
	mov.b32 	%r83, 8;
	// begin inline asm
	shfl.sync.down.b32 %r76, %r77, %r83, %r94, %r95;
	// end inline asm
	// begin inline asm
	shfl.sync.down.b32 %r81, %r82, %r83, %r94, %r95;
	// end inline asm
	mov.b64 	%rd64, {%r76, %r81};
	mov.b64 	%fd74, %rd64;
	setp.gt.s32 	%p15, %r45, 23;
	add.f64 	%fd75, %fd73, %fd74;
	selp.f64 	%fd76, %fd73, %fd75, %p15;
	mov.b64 	%rd65, %fd76;
	mov.b64 	{%r87, %r92}, %rd65;
	mov.b32 	%r93, 16;
	// begin inline asm
	shfl.sync.down.b32 %r86, %r87, %r93, %r94, %r95;
	// end inline asm
	// begin inline asm
	shfl.sync.down.b32 %r91, %r92, %r93, %r94, %r95;
	// end inline asm
	mov.b64 	%rd66, {%r86, %r91};
	mov.b64 	%fd77, %rd66;
	setp.gt.s32 	%p16, %r45, 15;
	add.f64 	%fd26, %fd76, %fd77;
	selp.f64 	%fd231, %fd76, %fd26, %p16;
	setp.ne.s32 	%p17, %r45, 0;
	@%p17 bra 	$L__BB11_35;
	shr.u32 	%r96, %r13, 2;
	and.b32  	%r97, %r96, 248;
	mov.u32 	%r98, _ZZN3cub18CUB_300001_SM_10006detail6reduce28DeviceReduceSingleTileKernelINS2_10policy_hubIdyN4cuda3std3__44plusIdEEE10Policy1000EPdSC_iS9_ddNS7_10__identityEEEvT0_T1_T2_T3_T4_T6_E12temp_storage;
	add.s32 	%r99, %r98, %r97;
	st.shared.f64 	[%r99+16], %fd26;
$L__BB11_35:
	bar.sync 	0;
	setp.ne.s32 	%p18, %r13, 0;
	@%p18 bra 	$L__BB11_37;
	ld.shared.f64 	%fd78, [_ZZN3cub18CUB_300001_SM_10006detail6reduce28DeviceReduceSingleTileKernelINS2_10policy_hubIdyN4cuda3std3__44plusIdEEE10Policy1000EPdSC_iS9_ddNS7_10__identityEEEvT0_T1_T2_T3_T4_T6_E12temp_storage+24];
	add.f64 	%fd79, %fd231, %fd78;
	ld.shared.f64 	%fd80, [_ZZN3cub18CUB_300001_SM_10006detail6reduce28DeviceReduceSingleTileKernelINS2_10policy_hubIdyN4cuda3std3__44plusIdEEE10Policy1000EPdSC_iS9_ddNS7_10__identityEEEvT0_T1_T2_T3_T4_T6_E12temp_storage+32];
	add.f64 	%fd81, %fd79, %fd80;
	ld.shared.f64 	%fd82, [_ZZN3cub18CUB_300001_SM_10006detail6reduce28DeviceReduceSingleTileKernelINS2_10policy_hubIdyN4cuda3std3__44plusIdEEE10Policy1000EPdSC_iS9_ddNS7_10__identityEEEvT0_T1_T2_T3_T4_T6_E12temp_storage+40];
	add.f64 	%fd83, %fd81, %fd82;
	ld.shared.f64 	%fd84, [_ZZN3cub18CUB_300001_SM_10006detail6reduce28DeviceReduceSingleTileKernelINS2_10policy_hubIdyN4cuda3std3__44plusIdEEE10Policy1000EPdSC_iS9_ddNS7_10__identityEEEvT0_T1_T2_T3_T4_T6_E12temp_storage+48];
	add.f64 	%fd85, %fd83, %fd84;
	ld.shared.f64 	%fd86, [_ZZN3cub18CUB_300001_SM_10006detail6reduce28DeviceReduceSingleTileKernelINS2_10policy_hubIdyN4cuda3std3__44plusIdEEE10Policy1000EPdSC_iS9_ddNS7_10__identityEEEvT0_T1_T2_T3_T4_T6_E12temp_storage+56];
	add.f64 	%fd87, %fd85, %fd86;
	ld.shared.f64 	%fd88, [_ZZN3cub18CUB_300001_SM_10006detail6reduce28DeviceReduceSingleTileKernelINS2_10policy_hubIdyN4cuda3std3__44plusIdEEE10Policy1000EPdSC_iS9_ddNS7_10__identityEEEvT0_T1_T2_T3_T4_T6_E12temp_storage+64];
	add.f64 	%fd89, %fd87, %fd88;
	ld.shared.f64 	%fd90, [_ZZN3cub18CUB_300001_SM_10006detail6reduce28DeviceReduceSingleTileKernelINS2_10policy_hubIdyN4cuda3std3__44plusIdEEE10Policy1000EPdSC_iS9_ddNS7_10__identityEEEvT0_T1_T2_T3_T4_T6_E12temp_storage+72];
	add.f64 	%fd91, %fd89, %fd90;
	ld.shared.f64 	%fd92, [_ZZN3cub18CUB_300001_SM_10006detail6reduce28DeviceReduceSingleTileKernelINS2_10policy_hubIdyN4cuda3std3__44plusIdEEE10Policy1000EPdSC_iS9_ddNS7_10__identityEEEvT0_T1_T2_T3_T4_T6_E12temp_storage+80];
	add.f64 	%fd93, %fd91, %fd92;
	ld.shared.f64 	%fd94, [_ZZN3cub18CUB_300001_SM_10006detail6reduce28DeviceReduceSingleTileKernelINS2_10policy_hubIdyN4cuda3std3__44plusIdEEE10Policy1000EPdSC_iS9_ddNS7_10__identityEEEvT0_T1_T2_T3_T4_T6_E12temp_storage+88];
	add.f64 	%fd95, %fd93, %fd94;
	ld.shared.f64 	%fd96, [_ZZN3cub18CUB_300001_SM_10006detail6reduce28DeviceReduceSingleTileKernelINS2_10policy_hubIdyN4cuda3std3__44plusIdEEE10Policy1000EPdSC_iS9_ddNS7_10__identityEEEvT0_T1_T2_T3_T4_T6_E12temp_storage+96];
	add.f64 	%fd97, %fd95, %fd96;
	ld.shared.f64 	%fd98, [_ZZN3cub18CUB_300001_SM_10006detail6reduce28DeviceReduceSingleTileKernelINS2_10policy_hubIdyN4cuda3std3__44plusIdEEE10Policy1000EPdSC_iS9_ddNS7_10__identityEEEvT0_T1_T2_T3_T4_T6_E12temp_storage+104];
	add.f64 	%fd99, %fd97, %fd98;
	ld.shared.f64 	%fd100, [_ZZN3cub18CUB_300001_SM_10006detail6reduce28DeviceReduceSingleTileKernelINS2_10policy_hubIdyN4cuda3std3__44plusIdEEE10Policy1000EPdSC_iS9_ddNS7_10__identityEEEvT0_T1_T2_T3_T4_T6_E12temp_storage+112];
	add.f64 	%fd101, %fd99, %fd100;
	ld.shared.f64 	%fd102, [_ZZN3cub18CUB_300001_SM_10006detail6reduce28DeviceReduceSingleTileKernelINS2_10policy_hubIdyN4cuda3std3__44plusIdEEE10Policy1000EPdSC_iS9_ddNS7_10__identityEEEvT0_T1_T2_T3_T4_T6_E12temp_storage+120];
	add.f64 	%fd103, %fd101, %fd102;
	ld.shared.f64 	%fd104, [_ZZN3cub18CUB_300001_SM_10006detail6reduce28DeviceReduceSingleTileKernelINS2_10policy_hubIdyN4cuda3std3__44plusIdEEE10Policy1000EPdSC_iS9_ddNS7_10__identityEEEvT0_T1_T2_T3_T4_T6_E12temp_storage+128];
	add.f64 	%fd105, %fd103, %fd104;
	ld.shared.f64 	%fd106, [_ZZN3cub18CUB_300001_SM_10006detail6reduce28DeviceReduceSingleTileKernelINS2_10policy_hubIdyN4cuda3std3__44plusIdEEE10Policy1000EPdSC_iS9_ddNS7_10__identityEEEvT0_T1_T2_T3_T4_T6_E12temp_storage+136];
	add.f64 	%fd231, %fd105, %fd106;
$L__BB11_37:
	mov.u32 	%r223, %tid.x;
	setp.ne.s32 	%p56, %r223, 0;
	@%p56 bra 	$L__BB11_39;
	add.f64 	%fd217, %fd30, %fd231;
	st.global.f64 	[%rd1], %fd217;
$L__BB11_39:
	ret;

}


// ===== COMPILED SASS (sm_100) =====

	.target	sm_100

	.elftype	@"ET_EXEC"


//--------------------- .note.nv.tkinfo           --------------------------
	.section	.note.nv.tkinfo,"",@"SHT_NOTE"
	.sectionflags	@"SHF_NOTE_NV_TKINFO"
	.tkinfo
        /*0018*/ 	.word	0x00000002
        /*0030*/ 	.string	""
        /*0030*/ 	.string	"ptxas"
        /*0030*/ 	.string	"Cuda compilation tools, release 13.0, V13.0.88"
        /*0030*/ 	.string	"Build cuda_13.0.r13.0/compiler.36424714_0"
        /*0030*/ 	.string	"-arch sm_100 -m 64 "



//--------------------- .note.nv.cuinfo           --------------------------
	.section	.note.nv.cuinfo,"",@"SHT_NOTE"
	.sectionflags	@"SHF_NOTE_NV_CUINFO"
        /*0018*/ 	.short	0x0002
        /*001a*/ 	.short	0x0064
        /*001c*/ 	.short	0x0082
	.zero		2


//--------------------- .nv.info                  --------------------------
	.section	.nv.info,"",@"SHT_CUDA_INFO"
	.align	4


	//----- nvinfo : EIATTR_REGCOUNT
	.align		4
        /*0000*/ 	.byte	0x04, 0x2f
        /*0002*/ 	.short	(.L_46 - .L_45)
	.align		4
.L_45:
        /*0004*/ 	.word	index@(_Z10GPU_SOLVERPdS_PKdS_)
        /*0008*/ 	.word	0x00000020


	//----- nvinfo : EIATTR_FRAME_SIZE
	.align		4
.L_46:
        /*000c*/ 	.byte	0x04, 0x11
        /*000e*/ 	.short	(.L_48 - .L_47)
	.align		4
.L_47:
        /*0010*/ 	.word	index@(_Z10GPU_SOLVERPdS_PKdS_)
        /*0014*/ 	.word	0x00000000


	//----- nvinfo : EIATTR_REGCOUNT
	.align		4
.L_48:
        /*0018*/ 	.byte	0x04, 0x2f
        /*001a*/ 	.short	(.L_50 - .L_49)
	.align		4
.L_49:
        /*001c*/ 	.word	index@(_Z13UPDATE_VALUESPdS_PKdS_)
        /*0020*/ 	.word	0x00000018


	//----- nvinfo : EIATTR_FRAME_SIZE
	.align		4
.L_50:
        /*0024*/ 	.byte	0x04, 0x11
        /*0026*/ 	.short	(.L_52 - .L_51)
	.align		4
.L_51:
        /*0028*/ 	.word	index@(_Z13UPDATE_VALUESPdS_PKdS_)
        /*002c*/ 	.word	0x00000000


	//----- nvinfo : EIATTR_REGCOUNT
	.align		4
.L_52:
        /*0030*/ 	.byte	0x04, 0x2f
        /*0032*/ 	.short	(.L_54 - .L_53)
	.align		4
.L_53:
        /*0034*/ 	.word	index@(_Z16UPDATE_VALUES_RBPdS_PKdS_)
        /*0038*/ 	.word	0x0000001e


	//----- nvinfo : EIATTR_FRAME_SIZE
	.align		4
.L_54:
        /*003c*/ 	.byte	0x04, 0x11
        /*003e*/ 	.short	(.L_56 - .L_55)
	.align		4
.L_55:
        /*0040*/ 	.word	index@(_Z16UPDATE_VALUES_RBPdS_PKdS_)
        /*0044*/ 	.word	0x00000000


	//----- nvinfo : EIATTR_REGCOUNT
	.align		4
.L_56:
        /*0048*/ 	.byte	0x04, 0x2f
        /*004a*/ 	.short	(.L_58 - .L_57)
	.align		4
.L_57:
        /*004c*/ 	.word	index@(_Z12UPDATE_RESIDPdS_PKdS_)
        /*0050*/ 	.word	0x00000018


	//----- nvinfo : EIATTR_FRAME_SIZE
	.align		4
.L_58:
        /*0054*/ 	.byte	0x04, 0x11
        /*0056*/ 	.short	(.L_60 - .L_59)
	.align		4
.L_59:
        /*0058*/ 	.word	index@(_Z12UPDATE_RESIDPdS_PKdS_)
        /*005c*/ 	.word	0x00000000


	//----- nvinfo : EIATTR_REGCOUNT
	.align		4
.L_60:
        /*0060*/ 	.byte	0x04, 0x2f
        /*0062*/ 	.short	(.L_62 - .L_61)
	.align		4
.L_61:
        /*0064*/ 	.word	index@(_Z7L2_NORMPdPf)
        /*0068*/ 	.word	0x0000000c


	//----- nvinfo : EIATTR_FRAME_SIZE
	.align		4
.L_62:
        /*006c*/ 	.byte	0x04, 0x11
        /*006e*/ 	.short	(.L_64 - .L_63)
	.align		4
.L_63:
        /*0070*/ 	.word	index@(_Z7L2_NORMPdPf)
        /*0074*/ 	.word	0x00000000


	//----- nvinfo : EIATTR_REGCOUNT
	.align		4
.L_64:
        /*0078*/ 	.byte	0x04, 0x2f
        /*007a*/ 	.short	(.L_66 - .L_65)
	.align		4
.L_65:
        /*007c*/ 	.word	index@(_ZN3cub18CUB_300001_SM_10006detail11EmptyKernelIvEEvv)
        /*0080*/ 	.word	0x00000004


	//----- nvinfo : EIATTR_FRAME_SIZE
	.align		4
.L_66:
        /*0084*/ 	.byte	0x04, 0x11
        /*0086*/ 	.short	(.L_68 - .L_67)
	.align		4
.L_67:
        /*0088*/ 	.word	index@(_ZN3cub18CUB_300001_SM_10006detail11EmptyKernelIvEEvv)
        /*008c*/ 	.word	0x00000000


	//----- nvinfo : EIATTR_REGCOUNT
	.align		4
.L_68:
        /*0090*/ 	.byte	0x04, 0x2f
        /*0092*/ 	.short	(.L_70 - .L_69)
	.align		4
.L_69:
        /*0094*/ 	.word	index@(_ZN3cub18CUB_300001_SM_10006detail6reduce28DeviceReduceSingleTileKernelINS2_10policy_hubIdjN4cuda3std3__44plusIdEEE10Policy1000EN6thrust24THRUST_300001_SM_1000_NS10device_ptrIdEEPdjS9_ddNS7_10__identityEEEvT0_T1_T2_T3_T4_T6_)
        /*0098*/ 	.word	0x0000002d


	//----- nvinfo : EIATTR_FRAME_SIZE
	.align		4
.L_70:
        /*009c*/ 	.byte	0x04, 0x11
        /*009e*/ 	.short	(.L_72 - .L_71)
	.align		4
.L_71:
        /*00a0*/ 	.word	index@(_ZN3cub18CUB_300001_SM_10006detail6reduce28DeviceReduceSingleTileKernelINS2_10policy_hubIdjN4cuda3std3__44plusIdEEE10Policy1000EN6thrust24THRUST_300001_SM_1000_NS10device_ptrIdEEPdjS9_ddNS7_10__identityEEEvT0_T1_T2_T3_T4_T6_)
        /*00a4*/ 	.word	0x00000000


	//----- nvinfo : EIATTR_REGCOUNT
	.align		4
.L_72:
        /*00a8*/ 	.byte	0x04, 0x2f
        /*00aa*/ 	.short	(.L_74 - .L_73)
	.align		4
.L_73:
        /*00ac*/ 	.word	index@(_ZN3cub18CUB_300001_SM_10006detail6reduce18DeviceReduceKernelINS2_10policy_hubIdjN4cuda3std3__44plusIdEEE10Policy1000EN6thrust24THRUST_300001_SM_1000_NS10device_ptrIdEEjS9_dNS7_10__identityEEEvT0_PT3_T1_NS0_13GridEvenShareISK_EET2_T4_)
        /*00b0*/ 	.word	0x00000020


	//----- nvinfo : EIATTR_FRAME_SIZE
	.align		4
.L_74:
        /*00b4*/ 	.byte	0x04, 0x11
        /*00b6*/ 	.short	(.L_76 - .L_75)
	.align		4
.L_75:
        /*00b8*/ 	.word	index@(_ZN3cub18CUB_300001_SM_10006detail6reduce18DeviceReduceKernelINS2_10policy_hubIdjN4cuda3std3__44plusIdEEE10Policy1000EN6thrust24THRUST_300001_SM_1000_NS10device_ptrIdEEjS9_dNS7_10__identityEEEvT0_PT3_T1_NS0_13GridEvenShareISK_EET2_T4_)
        /*00bc*/ 	.word	0x00000000


	//----- nvinfo : EIATTR_REGCOUNT
	.align		4
.L_76:
        /*00c0*/ 	.byte	0x04, 0x2f
        /*00c2*/ 	.short	(.L_78 - .L_77)
	.align		4
.L_77:
        /*00c4*/ 	.word	index@(_ZN3cub18CUB_300001_SM_10006detail6reduce28DeviceReduceSingleTileKernelINS2_10policy_hubIdjN4cuda3std3__44plusIdEEE10Policy1000EPdSC_iS9_ddNS7_10__identityEEEvT0_T1_T2_T3_T4_T6_)
        /*00c8*/ 	.word	0x00000030


	//----- nvinfo : EIATTR_FRAME_SIZE
	.align		4
.L_78:
        /*00cc*/ 	.byte	0x04, 0x11
        /*00ce*/ 	.short	(.L_80 - .L_79)
	.align		4
.L_79:
        /*00d0*/ 	.word	index@(_ZN3cub18CUB_300001_SM_10006detail6reduce28DeviceReduceSingleTileKernelINS2_10policy_hubIdjN4cuda3std3__44plusIdEEE10Policy1000EPdSC_iS9_ddNS7_10__identityEEEvT0_T1_T2_T3_T4_T6_)
        /*00d4*/ 	.word	0x00000000


	//----- nvinfo : EIATTR_REGCOUNT
	.align		4
.L_80:
        /*00d8*/ 	.byte	0x04, 0x2f
        /*00da*/ 	.short	(.L_82 - .L_81)
	.align		4
.L_81:
        /*00dc*/ 	.word	index@(_ZN3cub18CUB_300001_SM_10006detail6reduce28DeviceReduceSingleTileKernelINS2_10policy_hubIdyN4cuda3std3__44plusIdEEE10Policy1000EN6thrust24THRUST_300001_SM_1000_NS10device_ptrIdEEPdyS9_ddNS7_10__identityEEEvT0_T1_T2_T3_T4_T6_)
        /*00e0*/ 	.word	0x0000002e


	//----- nvinfo : EIATTR_FRAME_SIZE
	.align		4
.L_82:
        /*00e4*/ 	.byte	0x04, 0x11
        /*00e6*/ 	.short	(.L_84 - .L_83)
	.align		4
.L_83:
        /*00e8*/ 	.word	index@(_ZN3cub18CUB_300001_SM_10006detail6reduce28DeviceReduceSingleTileKernelINS2_10policy_hubIdyN4cuda3std3__44plusIdEEE10Policy1000EN6thrust24THRUST_300001_SM_1000_NS10device_ptrIdEEPdyS9_ddNS7_10__identityEEEvT0_T1_T2_T3_T4_T6_)
        /*00ec*/ 	.word	0x00000000


	//----- nvinfo : EIATTR_REGCOUNT
	.align		4
.L_84:
        /*00f0*/ 	.byte	0x04, 0x2f
        /*00f2*/ 	.short	(.L_86 - .L_85)
	.align		4
.L_85:
        /*00f4*/ 	.word	index@(_ZN3cub18CUB_300001_SM_10006detail6reduce18DeviceReduceKernelINS2_10policy_hubIdyN4cuda3std3__44plusIdEEE10Policy1000EN6thrust24THRUST_300001_SM_1000_NS10device_ptrIdEEyS9_dNS7_10__identityEEEvT0_PT3_T1_NS0_13GridEvenShareISK_EET2_T4_)
        /*00f8*/ 	.word	0x0000001d


	//----- nvinfo : EIATTR_FRAME_SIZE
	.align		4
.L_86:
        /*00fc*/ 	.byte	0x04, 0x11
        /*00fe*/ 	.short	(.L_88 - .L_87)
	.align		4
.L_87:
        /*0100*/ 	.word	index@(_ZN3cub18CUB_300001_SM_10006detail6reduce18DeviceReduceKernelINS2_10policy_hubIdyN4cuda3std3__44plusIdEEE10Policy1000EN6thrust24THRUST_300001_SM_1000_NS10device_ptrIdEEyS9_dNS7_10__identityEEEvT0_PT3_T1_NS0_13GridEvenShareISK_EET2_T4_)
        /*0104*/ 	.word	0x00000000


	//----- nvinfo : EIATTR_REGCOUNT
	.align		4
.L_88:
        /*0108*/ 	.byte	0x04, 0x2f
        /*010a*/ 	.short	(.L_90 - .L_89)
	.align		4
.L_89:
        /*010c*/ 	.word	index@(_ZN3cub18CUB_300001_SM_10006detail6reduce28DeviceReduceSingleTileKernelINS2_10policy_hubIdyN4cuda3std3__44plusIdEEE10Policy1000EPdSC_iS9_ddNS7_10__identityEEEvT0_T1_T2_T3_T4_T6_)
        /*0110*/ 	.word	0x00000030


	//----- nvinfo : EIATTR_FRAME_SIZE
	.align		4
.L_90:
        /*0114*/ 	.byte	0x04, 0x11
        /*0116*/ 	.short	(.L_92 - .L_91)
	.align		4
.L_91:
        /*0118*/ 	.word	index@(_ZN3cub18CUB_300001_SM_10006detail6reduce28DeviceReduceSingleTileKernelINS2_10policy_hubIdyN4cuda3std3__44plusIdEEE10Policy1000EPdSC_iS9_ddNS7_10__identityEEEvT0_T1_T2_T3_T4_T6_)
        /*011c*/ 	.word	0x00000000


	//----- nvinfo : EIATTR_MIN_STACK_SIZE
	.align		4
.L_92:
        /*0120*/ 	.byte	0x04, 0x12
        /*0122*/ 	.short	(.L_94 - .L_93)
	.align		4
.L_93:
        /*0124*/ 	.word	index@(_ZN3cub18CUB_300001_SM_10006detail6reduce28DeviceReduceSingleTileKernelINS2_10policy_hubIdyN4cuda3std3__44plusIdEEE10Policy1000EPdSC_iS9_ddNS7_10__identityEEEvT0_T1_T2_T3_T4_T6_)
        /*0128*/ 	.word	0x00000000


	//----- nvinfo : EIATTR_MIN_STACK_SIZE
	.align		4
.L_94:
        /*012c*/ 	.byte	0x04, 0x12
        /*012e*/ 	.short	(.L_96 - .L_95)
	.align		4
.L_95:
        /*0130*/ 	.word	index@(_ZN3cub18CUB_300001_SM_10006detail6reduce18DeviceReduceKernelINS2_10policy_hubIdyN4cuda3std3__44plusIdEEE10Policy1000EN6thrust24THRUST_300001_SM_1000_NS10device_ptrIdEEyS9_dNS7_10__identityEEEvT0_PT3_T1_NS0_13GridEvenShareISK_EET2_T4_)
        /*0134*/ 	.word	0x00000000


	//----- nvinfo : EIATTR_MIN_STACK_SIZE
	.align		4
.L_96:
        /*0138*/ 	.byte	0x04, 0x12
        /*013a*/ 	.short	(.L_98 - .L_97)
	.align		4
.L_97:
        /*013c*/ 	.word	index@(_ZN3cub18CUB_300001_SM_10006detail6reduce28DeviceReduceSingleTileKernelINS2_10policy_hubIdyN4cuda3std3__44plusIdEEE10Policy1000EN6thrust24THRUST_300001_SM_1000_NS10device_ptrIdEEPdyS9_ddNS7_10__identityEEEvT0_T1_T2_T3_T4_T6_)
        /*0140*/ 	.word	0x00000000


	//----- nvinfo : EIATTR_MIN_STACK_SIZE
	.align		4
.L_98:
        /*0144*/ 	.byte	0x04, 0x12
        /*0146*/ 	.short	(.L_100 - .L_99)
	.align		4
.L_99:
        /*0148*/ 	.word	index@(_ZN3cub18CUB_300001_SM_10006detail6reduce28DeviceReduceSingleTileKernelINS2_10policy_hubIdjN4cuda3std3__44plusIdEEE10Policy1000EPdSC_iS9_ddNS7_10__identityEEEvT0_T1_T2_T3_T4_T6_)
        /*014c*/ 	.word	0x00000000


	//----- nvinfo : EIATTR_MIN_STACK_SIZE
	.align		4
.L_100:
        /*0150*/ 	.byte	0x04, 0x12
        /*0152*/ 	.short	(.L_102 - .L_101)
	.align		4
.L_101:
        /*0154*/ 	.word	index@(_ZN3cub18CUB_300001_SM_10006detail6reduce18DeviceReduceKernelINS2_10policy_hubIdjN4cuda3std3__44plusIdEEE10Policy1000EN6thrust24THRUST_300001_SM_1000_NS10device_ptrIdEEjS9_dNS7_10__identityEEEvT0_PT3_T1_NS0_13GridEvenShareISK_EET2_T4_)
        /*0158*/ 	.word	0x00000000


	//----- nvinfo : EIATTR_MIN_STACK_SIZE
	.align		4
.L_102:
        /*015c*/ 	.byte	0x04, 0x12
        /*015e*/ 	.short	(.L_104 - .L_103)
	.align		4
.L_103:
        /*0160*/ 	.word	index@(_ZN3cub18CUB_300001_SM_10006detail6reduce28DeviceReduceSingleTileKernelINS2_10policy_hubIdjN4cuda3std3__44plusIdEEE10Policy1000EN6thrust24THRUST_300001_SM_1000_NS10device_ptrIdEEPdjS9_ddNS7_10__identityEEEvT0_T1_T2_T3_T4_T6_)
        /*0164*/ 	.word	0x00000000


	//----- nvinfo : EIATTR_MIN_STACK_SIZE
	.align		4
.L_104:
        /*0168*/ 	.byte	0x04, 0x12
        /*016a*/ 	.short	(.L_106 - .L_105)
	.align		4
.L_105:
        /*016c*/ 	.word	index@(_ZN3cub18CUB_300001_SM_10006detail11EmptyKernelIvEEvv)
        /*0170*/ 	.word	0x00000000


	//----- nvinfo : EIATTR_MIN_STACK_SIZE
	.align		4
.L_106:
        /*0174*/ 	.byte	0x04, 0x12
        /*0176*/ 	.short	(.L_108 - .L_107)
	.align		4
.L_107:
        /*0178*/ 	.word	index@(_Z7L2_NORMPdPf)
        /*017c*/ 	.word	0x00000000


	//----- nvinfo : EIATTR_MIN_STACK_SIZE
	.align		4
.L_108:
        /*0180*/ 	.byte	0x04, 0x12
        /*0182*/ 	.short	(.L_110 - .L_109)
	.align		4
.L_109:
        /*0184*/ 	.word	index@(_Z12UPDATE_RESIDPdS_PKdS_)
        /*0188*/ 	.word	0x00000000


	//----- nvinfo : EIATTR_MIN_STACK_SIZE
	.align		4
.L_110:
        /*018c*/ 	.byte	0x04, 0x12
        /*018e*/ 	.short	(.L_112 - .L_111)
	.align		4
.L_111:
        /*0190*/ 	.word	index@(_Z16UPDATE_VALUES_RBPdS_PKdS_)
        /*0194*/ 	.word	0x00000000


	//----- nvinfo : EIATTR_MIN_STACK_SIZE
	.align		4
.L_112:
        /*0198*/ 	.byte	0x04, 0x12
        /*019a*/ 	.short	(.L_114 - .L_113)
	.align		4
.L_113:
        /*019c*/ 	.word	index@(_Z13UPDATE_VALUESPdS_PKdS_)
        /*01a0*/ 	.word	0x00000000


	//----- nvinfo : EIATTR_MIN_STACK_SIZE
	.align		4
.L_114:
        /*01a4*/ 	.byte	0x04, 0x12
        /*01a6*/ 	.short	(.L_116 - .L_115)
	.align		4
.L_115:
        /*01a8*/ 	.word	index@(_Z10GPU_SOLVERPdS_PKdS_)
        /*01ac*/ 	.word	0x00000000
.L_116:


//--------------------- .nv.compat                --------------------------
	.section	.nv.compat,"",@"SHT_CUDA_COMPAT_INFO"
	.align	4
        /*0000*/ 	.byte	0x02, 0x09, 0x00, 0x00, 0x02, 0x02, 0x01, 0x00, 0x02, 0x05, 0x05, 0x00, 0x03, 0x07, 0x01, 0x01
        /*0010*/ 	.byte	0x02, 0x03, 0x00, 0x00, 0x02, 0x06, 0x01, 0x00, 0x04, 0x0b, 0x08, 0x00, 0x01, 0x00, 0x00, 0x00
        /*0020*/ 	.byte	0x00, 0x00, 0x00, 0x00


//--------------------- .nv.info._ZN3cub18CUB_300001_SM_10006detail6reduce28DeviceReduceSingleTileKernelINS2_10policy_hubIdyN4cuda3std3__44plusIdEEE10Policy1000EPdSC_iS9_ddNS7_10__identityEEEvT0_T1_T2_T3_T4_T6_ --------------------------
	.section	.nv.info._ZN3cub18CUB_300001_SM_10006detail6reduce28DeviceReduceSingleTileKernelINS2_10policy_hubIdyN4cuda3std3__44plusIdEEE10Policy1000EPdSC_iS9_ddNS7_10__identityEEEvT0_T1_T2_T3_T4_T6_,"",@"SHT_CUDA_INFO"
	.sectionflags	@""
	.align	4


	//----- nvinfo : EIATTR_CUDA_API_VERSION
	.align		4
        /*0000*/ 	.byte	0x04, 0x37
        /*0002*/ 	.short	(.L_118 - .L_117)
.L_117:
        /*0004*/ 	.word	0x00000082


	//----- nvinfo : EIATTR_KPARAM_INFO
	.align		4
.L_118:
        /*0008*/ 	.byte	0x04, 0x17
        /*000a*/ 	.short	(.L_120 - .L_119)
.L_119:
        /*000c*/ 	.word	0x00000000
        /*0010*/ 	.short	0x0005
        /*0012*/ 	.short	0x0020
        /*0014*/ 	.byte	0x00, 0xf0, 0x05, 0x00


	//----- nvinfo : EIATTR_KPARAM_INFO
	.align		4
.L_120:
        /*0018*/ 	.byte	0x04, 0x17
        /*001a*/ 	.short	(.L_122 - .L_121)
.L_121:
        /*001c*/ 	.word	0x00000000
        /*0020*/ 	.short	0x0004
        /*0022*/ 	.short	0x0018
        /*0024*/ 	.byte	0x00, 0xf0, 0x21, 0x00


	//----- nvinfo : EIATTR_KPARAM_INFO
	.align		4
.L_122:
        /*0028*/ 	.byte	0x04, 0x17
        /*002a*/ 	.short	(.L_124 - .L_123)
.L_123:
        /*002c*/ 	.word	0x00000000
        /*0030*/ 	.short	0x0003
        /*0032*/ 	.short	0x0014
        /*0034*/ 	.byte	0x00, 0xf0, 0x05, 0x00


	//----- nvinfo : EIATTR_KPARAM_INFO
	.align		4
.L_124:
        /*0038*/ 	.byte	0x04, 0x17
        /*003a*/ 	.short	(.L_126 - .L_125)
.L_125:
        /*003c*/ 	.word	0x00000000
        /*0040*/ 	.short	0x0002
        /*0042*/ 	.short	0x0010
        /*0044*/ 	.byte	0x00, 0xf0, 0x11, 0x00


	//----- nvinfo : EIATTR_KPARAM_INFO
	.align		4
.L_126:
        /*0048*/ 	.byte	0x04, 0x17
        /*004a*/ 	.short	(.L_128 - .L_127)
.L_127:
        /*004c*/ 	.word	0x00000000
        /*0050*/ 	.short	0x0001
        /*0052*/ 	.short	0x0008
        /*0054*/ 	.byte	0x00, 0xf5, 0x21, 0x00


	//----- nvinfo : EIATTR_KPARAM_INFO
	.align		4
.L_128:
        /*0058*/ 	.byte	0x04, 0x17
        /*005a*/ 	.short	(.L_130 - .L_129)
.L_129:
        /*005c*/ 	.word	0x00000000
        /*0060*/ 	.short	0x0000
        /*0062*/ 	.short	0x0000
        /*0064*/ 	.byte	0x00, 0xf5, 0x21, 0x00


	//----- nvinfo : EIATTR_SPARSE_MMA_MASK
	.align		4
.L_130:
        /*0068*/ 	.byte	0x03, 0x50
        /*006a*/ 	.short	0x0000


	//----- nvinfo : EIATTR_MAXREG_COUNT
	.align		4
        /*006c*/ 	.byte	0x03, 0x1b
        /*006e*/ 	.short	0x0080


	//----- nvinfo : EIATTR_NUM_BARRIERS
	.align		4
        /*0070*/ 	.byte	0x02, 0x4c
        /*0072*/ 	.byte	0x01
	.zero		1


	//----- nvinfo : EIATTR_MERCURY_ISA_VERSION
	.align		4
        /*0074*/ 	.byte	0x03, 0x5f
        /*0076*/ 	.short	0x0101


	//----- nvinfo : EIATTR_COOP_GROUP_MASK_REGIDS
	.align		4
        /*0078*/ 	.byte	0x04, 0x29
        /*007a*/ 	.short	(.L_132 - .L_131)


	//   ....[0]....
.L_131:
        /*007c*/ 	.word	0xffffffff


	//   ....[1]....
        /*0080*/ 	.word	0xffffffff


	//   ....[2]....
        /*0084*/ 	.word	0xffffffff


	//   ....[3]....
        /*0088*/ 	.word	0xffffffff


	//   ....[4]....
        /*008c*/ 	.word	0xffffffff


	//   ....[5]....
        /*0090*/ 	.word	0xffffffff


	//   ....[6]....
        /*0094*/ 	.word	0xffffffff


	//   ....[7]....
        /*0098*/ 	.word	0xffffffff


	//   ....[8]....
        /*009c*/ 	.word	0xffffffff


	//   ....[9]....
        /*00a0*/ 	.word	0xffffffff


	//   ....[10]....
        /*00a4*/ 	.word	0xffffffff


	//   ....[11]....
        /*00a8*/ 	.word	0xffffffff


	//   ....[12]....
        /*00ac*/ 	.word	0xffffffff


	//   ....[13]....
        /*00b0*/ 	.word	0xffffffff


	//   ....[14]....
        /*00b4*/ 	.word	0xffffffff


	//   ....[15]....
        /*00b8*/ 	.word	0xffffffff


	//   ....[16]....
        /*00bc*/ 	.word	0xffffffff


	//   ....[17]....
        /*00c0*/ 	.word	0xffffffff


	//   ....[18]....
        /*00c4*/ 	.word	0xffffffff


	//   ....[19]....
        /*00c8*/ 	.word	0xffffffff


	//   ....[20]....
        /*00cc*/ 	.word	0xffffffff


	//   ....[21]....
        /*00d0*/ 	.word	0xffffffff


	//   ....[22]....
        /*00d4*/ 	.word	0xffffffff


	//   ....[23]....
        /*00d8*/ 	.word	0xffffffff


	//   ....[24]....
        /*00dc*/ 	.word	0xffffffff


	//   ....[25]....
        /*00e0*/ 	.word	0xffffffff


	//   ....[26]....
        /*00e4*/ 	.word	0xffffffff


	//   ....[27]....
        /*00e8*/ 	.word	0xffffffff


	//   ....[28]....
        /*00ec*/ 	.word	0xffffffff


	//   ....[29]....
        /*00f0*/ 	.word	0xffffffff


	//----- nvinfo : EIATTR_COOP_GROUP_INSTR_OFFSETS
	.align		4
.L_132:
        /*00f4*/ 	.byte	0x04, 0x28
        /*00f6*/ 	.short	(.L_134 - .L_133)


	//   ....[0]....
.L_133:
        /*00f8*/ 	.word	0x00000960


	//   ....[1]....
        /*00fc*/ 	.word	0x00000970


	//   ....[2]....
        /*0100*/ 	.word	0x000009e0


	//   ....[3]....
        /*0104*/ 	.word	0x00000a10


	//   ....[4]....
        /*0108*/ 	.word	0x00000a70


	//   ....[5]....
        /*010c*/ 	.word	0x00000a80


	//   ....[6]....
        /*0110*/ 	.word	0x00000ae0


	//   ....[7]....
        /*0114*/ 	.word	0x00000af0


	//   ....[8]....
        /*0118*/ 	.word	0x00000b40


	//   ....[9]....
        /*011c*/ 	.word	0x00000b60


	//   ....[10]....
        /*0120*/ 	.word	0x00000e10


	//   ....[11]....
        /*0124*/ 	.word	0x00000e20


	//   ....[12]....
        /*0128*/ 	.word	0x00000eb0


	//   ....[13]....
        /*012c*/ 	.word	0x00000ed0


	//   ....[14]....
        /*0130*/ 	.word	0x00000f20


	//   ....[15]....
        /*0134*/ 	.word	0x00000f40


	//   ....[16]....
        /*0138*/ 	.word	0x00000f90


	//   ....[17]....
        /*013c*/ 	.word	0x00000fb0


	//   ....[18]....
        /*0140*/ 	.word	0x00001000


	//   ....[19]....
        /*0144*/ 	.word	0x00001030


	//   ....[20]....
        /*0148*/ 	.word	0x000020b0


	//   ....[21]....
        /*014c*/ 	.word	0x000020c0


	//   ....[22]....
        /*0150*/ 	.word	0x00002130


	//   ....[23]....
        /*0154*/ 	.word	0x00002140


	//   ....[24]....
        /*0158*/ 	.word	0x000021a0


	//   ....[25]....
        /*015c*/ 	.word	0x000021b0


	//   ....[26]....
        /*0160*/ 	.word	0x00002200


	//   ....[27]....
        /*0164*/ 	.word	0x00002220


	//   ....[28]....
        /*0168*/ 	.word	0x00002280


	//   ....[29]....
        /*016c*/ 	.word	0x000022b0


	//----- nvinfo : EIATTR_VRC_CTA_INIT_COUNT
	.align		4
.L_134:
        /*0170*/ 	.byte	0x02, 0x4a
	.zero		1
	.zero		1


	//----- nvinfo : EIATTR_EXIT_INSTR_OFFSETS
	.align		4
        /*0174*/ 	.byte	0x04, 0x1c
        /*0176*/ 	.short	(.L_136 - .L_135)


	//   ....[0]....
.L_135:
        /*0178*/ 	.word	0x00000080


	//   ....[1]....
        /*017c*/ 	.word	0x000000c0


	//   ....[2]....
        /*0180*/ 	.word	0x00002510


	//   ....[3]....
        /*0184*/ 	.word	0x00002560


	//----- nvinfo : EIATTR_MAX_THREADS
	.align		4
.L_136:
        /*0188*/ 	.byte	0x04, 0x05
        /*018a*/ 	.short	(.L_138 - .L_137)
.L_137:
        /*018c*/ 	.word	0x00000200
        /*0190*/ 	.word	0x00000001
        /*0194*/ 	.word	0x00000001


	//----- nvinfo : EIATTR_CRS_STACK_SIZE
	.align		4
.L_138:
        /*0198*/ 	.byte	0x04, 0x1e
        /*019a*/ 	.short	(.L_140 - .L_139)
.L_139:
        /*019c*/ 	.word	0x00000000


	//----- nvinfo : EIATTR_CBANK_PARAM_SIZE
	.align		4
.L_140:
        /*01a0*/ 	.byte	0x03, 0x19
        /*01a2*/ 	.short	0x0021


	//----- nvinfo : EIATTR_PARAM_CBANK
	.align		4
        /*01a4*/ 	.byte	0x04, 0x0a
        /*01a6*/ 	.short	(.L_142 - .L_141)
	.align		4
.L_141:
        /*01a8*/ 	.word	index@(.nv.constant0._ZN3cub18CUB_300001_SM_10006detail6reduce28DeviceReduceSingleTileKernelINS2_10policy_hubIdyN4cuda3std3__44plusIdEEE10Policy1000EPdSC_iS9_ddNS7_10__identityEEEvT0_T1_T2_T3_T4_T6_)
        /*01ac*/ 	.short	0x0380
        /*01ae*/ 	.short	0x0021


	//----- nvinfo : EIATTR_SW_WAR
	.align		4
.L_142:
        /*01b0*/ 	.byte	0x04, 0x36
        /*01b2*/ 	.short	(.L_144 - .L_143)
.L_143:
        /*01b4*/ 	.word	0x00000008
.L_144:


//--------------------- .nv.info._ZN3cub18CUB_300001_SM_10006detail6reduce18DeviceReduceKernelINS2_10policy_hubIdyN4cuda3std3__44plusIdEEE10Policy1000EN6thrust24THRUST_300001_SM_1000_NS10device_ptrIdEEyS9_dNS7_10__identityEEEvT0_PT3_T1_NS0_13GridEvenShareISK_EET2_T4_ --------------------------
	.section	.nv.info._ZN3cub18CUB_300001_SM_10006detail6reduce18DeviceReduceKernelINS2_10policy_hubIdyN4cuda3std3__44plusIdEEE10Policy1000EN6thrust24THRUST_300001_SM_1000_NS10device_ptrIdEEyS9_dNS7_10__identityEEEvT0_PT3_T1_NS0_13GridEvenShareISK_EET2_T4_,"",@"SHT_CUDA_INFO"
	.sectionflags	@""
	.align	4


	//----- nvinfo : EIATTR_CUDA_API_VERSION
	.align		4
        /*0000*/ 	.byte	0x04, 0x37
        /*0002*/ 	.short	(.L_146 - .L_145)
.L_145:
        /*0004*/ 	.word	0x00000082


	//----- nvinfo : EIATTR_KPARAM_INFO
	.align		4
.L_146:
        /*0008*/ 	.byte	0x04, 0x17
        /*000a*/ 	.short	(.L_148 - .L_147)
.L_147:
        /*000c*/ 	.word	0x00000000
        /*0010*/ 	.short	0x0005
        /*0012*/ 	.short	0x0061
        /*0014*/ 	.byte	0x00, 0xf0, 0x05, 0x00


	//----- nvinfo : EIATTR_KPARAM_INFO
	.align		4
.L_148:
        /*0018*/ 	.byte	0x04, 0x17
        /*001a*/ 	.short	(.L_150 - .L_149)
.L_149:
        /*001c*/ 	.word	0x00000000
        /*0020*/ 	.short	0x0004
        /*0022*/ 	.short	0x0060
        /*0024*/ 	.byte	0x00, 0xf0, 0x05, 0x00


	//----- nvinfo : EIATTR_KPARAM_INFO
	.align		4
.L_150:
        /*0028*/ 	.byte	0x04, 0x17
        /*002a*/ 	.short	(.L_152 - .L_151)
.L_151:
        /*002c*/ 	.word	0x00000000
        /*0030*/ 	.short	0x0003
        /*0032*/ 	.short	0x0018
        /*0034*/ 	.byte	0x00, 0xf0, 0x21, 0x01


	//----- nvinfo : EIATTR_KPARAM_INFO
	.align		4
.L_152:
        /*0038*/ 	.byte	0x04, 0x17
        /*003a*/ 	.short	(.L_154 - .L_153)
.L_153:
        /*003c*/ 	.word	0x00000000
        /*0040*/ 	.short	0x0002
        /*0042*/ 	.short	0x0010
        /*0044*/ 	.byte	0x00, 0xf0, 0x21, 0x00


	//----- nvinfo : EIATTR_KPARAM_INFO
	.align		4
.L_154:
        /*0048*/ 	.byte	0x04, 0x17
        /*004a*/ 	.short	(.L_156 - .L_155)
.L_155:
        /*004c*/ 	.word	0x00000000
        /*0050*/ 	.short	0x0001
        /*0052*/ 	.short	0x0008
        /*0054*/ 	.byte	0x00, 0xf5, 0x21, 0x00


	//----- nvinfo : EIATTR_KPARAM_INFO
	.align		4
.L_156:
        /*0058*/ 	.byte	0x04, 0x17
        /*005a*/ 	.short	(.L_158 - .L_157)
.L_157:
        /*005c*/ 	.word	0x00000000
        /*0060*/ 	.short	0x0000
        /*0062*/ 	.short	0x0000
        /*0064*/ 	.byte	0x00, 0xf0, 0x21, 0x00


	//----- nvinfo : EIATTR_SPARSE_MMA_MASK
	.align		4
.L_158:
        /*0068*/ 	.byte	0x03, 0x50
        /*006a*/ 	.short	0x0000


	//----- nvinfo : EIATTR_MAXREG_COUNT
	.align		4
        /*006c*/ 	.byte	0x03, 0x1b
        /*006e*/ 	.short	0x0080


	//----- nvinfo : EIATTR_NUM_BARRIERS
	.align		4
        /*0070*/ 	.byte	0x02, 0x4c
        /*0072*/ 	.byte	0x01
	.zero		1


	//----- nvinfo : EIATTR_MERCURY_ISA_VERSION
	.align		4
        /*0074*/ 	.byte	0x03, 0x5f
        /*0076*/ 	.short	0x0101


	//----- nvinfo : EIATTR_COOP_GROUP_MASK_REGIDS
	.align		4
        /*0078*/ 	.byte	0x04, 0x29
        /*007a*/ 	.short	(.L_160 - .L_159)


	//   ....[0]....
.L_159:
        /*007c*/ 	.word	0xffffffff


	//   ....[1]....
        /*0080*/ 	.word	0xffffffff


	//   ....[2]....
        /*0084*/ 	.word	0xffffffff


	//   ....[3]....
        /*0088*/ 	.word	0xffffffff


	//   ....[4]....
        /*008c*/ 	.word	0xffffffff


	//   ....[5]....
        /*0090*/ 	.word	0xffffffff


	//   ....[6]....
        /*0094*/ 	.word	0xffffffff


	//   ....[7]....
        /*0098*/ 	.word	0xffffffff


	//   ....[8]....
        /*009c*/ 	.word	0xffffffff


	//   ....[9]....
        /*00a0*/ 	.word	0xffffffff


	//   ....[10]....
        /*00a4*/ 	.word	0xffffffff


	//   ....[11]....
        /*00a8*/ 	.word	0xffffffff


	//   ....[12]....
        /*00ac*/ 	.word	0xffffffff


	//   ....[13]....
        /*00b0*/ 	.word	0xffffffff


	//   ....[14]....
        /*00b4*/ 	.word	0xffffffff


	//   ....[15]....
        /*00b8*/ 	.word	0xffffffff


	//   ....[16]....
        /*00bc*/ 	.word	0xffffffff


	//   ....[17]....
        /*00c0*/ 	.word	0xffffffff


	//   ....[18]....
        /*00c4*/ 	.word	0xffffffff


	//   ....[19]....
        /*00c8*/ 	.word	0xffffffff


	//   ....[20]....
        /*00cc*/ 	.word	0xffffffff


	//   ....[21]....
        /*00d0*/ 	.word	0xffffffff


	//   ....[22]....
        /*00d4*/ 	.word	0xffffffff


	//   ....[23]....
        /*00d8*/ 	.word	0xffffffff


	//   ....[24]....
        /*00dc*/ 	.word	0xffffffff


	//   ....[25]....
        /*00e0*/ 	.word	0xffffffff


	//   ....[26]....
        /*00e4*/ 	.word	0xffffffff


	//   ....[27]....
        /*00e8*/ 	.word	0xffffffff


	//   ....[28]....
        /*00ec*/ 	.word	0xffffffff


	//   ....[29]....
        /*00f0*/ 	.word	0xffffffff


	//----- nvinfo : EIATTR_COOP_GROUP_INSTR_OFFSETS
	.align		4
.L_160:
        /*00f4*/ 	.byte	0x04, 0x28
        /*00f6*/ 	.short	(.L_162 - .L_161)


	//   ....[0]....
.L_161:
        /*00f8*/ 	.word	0x000009a0


	//   ....[1]....
        /*00fc*/ 	.word	0x000009b0


	//   ....[2]....
        /*0100*/ 	.word	0x00000a20


	//   ....[3]....
        /*0104*/ 	.word	0x00000a40


	//   ....[4]....
        /*0108*/ 	.word	0x00000ab0


	//   ....[5]....
        /*010c*/ 	.word	0x00000ac0


	//   ....[6]....
        /*0110*/ 	.word	0x00000b10


	//   ....[7]....
        /*0114*/ 	.word	0x00000b30


	//   ....[8]....
        /*0118*/ 	.word	0x00000ba0


	//   ....[9]....
        /*011c*/ 	.word	0x00000bb0


	//   ....[10]....
        /*0120*/ 	.word	0x00000e50


	//   ....[11]....
        /*0124*/ 	.word	0x00000e60


	//   ....[12]....
        /*0128*/ 	.word	0x00000ee0


	//   ....[13]....
        /*012c*/ 	.word	0x00000f00


	//   ....[14]....
        /*0130*/ 	.word	0x00000f50


	//   ....[15]....
        /*0134*/ 	.word	0x00000f80


	//   ....[16]....
        /*0138*/ 	.word	0x00000fd0


	//   ....[17]....
        /*013c*/ 	.word	0x00000ff0


	//   ....[18]....
        /*0140*/ 	.word	0x00001060


	//   ....[19]....
        /*0144*/ 	.word	0x00001090


	//   ....[20]....
        /*0148*/ 	.word	0x00002360


	//   ....[21]....
        /*014c*/ 	.word	0x00002370


	//   ....[22]....
        /*0150*/ 	.word	0x000023f0


	//   ....[23]....
        /*0154*/ 	.word	0x00002400


	//   ....[24]....
        /*0158*/ 	.word	0x00002460


	//   ....[25]....
        /*015c*/ 	.word	0x00002470


	//   ....[26]....
        /*0160*/ 	.word	0x000024c0


	//   ....[27]....
        /*0164*/ 	.word	0x000024f0


	//   ....[28]....
        /*0168*/ 	.word	0x00002570


	//   ....[29]....
        /*016c*/ 	.word	0x00002580


	//----- nvinfo : EIATTR_VRC_CTA_INIT_COUNT
	.align		4
.L_162:
        /*0170*/ 	.byte	0x02, 0x4a
	.zero		1
	.zero		1


	//----- nvinfo : EIATTR_EXIT_INSTR_OFFSETS
	.align		4
        /*0174*/ 	.byte	0x04, 0x1c
        /*0176*/ 	.short	(.L_164 - .L_163)


	//   ....[0]....
.L_163:
        /*0178*/ 	.word	0x000027b0


	//   ....[1]....
        /*017c*/ 	.word	0x00002810


	//----- nvinfo : EIATTR_MAX_THREADS
	.align		4
.L_164:
        /*0180*/ 	.byte	0x04, 0x05
        /*0182*/ 	.short	(.L_166 - .L_165)
.L_165:
        /*0184*/ 	.word	0x00000200
        /*0188*/ 	.word	0x00000001
        /*018c*/ 	.word	0x00000001


	//----- nvinfo : EIATTR_CRS_STACK_SIZE
	.align		4
.L_166:
        /*0190*/ 	.byte	0x04, 0x1e
        /*0192*/ 	.short	(.L_168 - .L_167)
.L_167:
        /*0194*/ 	.word	0x00000000


	//----- nvinfo : EIATTR_CBANK_PARAM_SIZE
	.align		4
.L_168:
        /*0198*/ 	.byte	0x03, 0x19
        /*019a*/ 	.short	0x0062


	//----- nvinfo : EIATTR_PARAM_CBANK
	.align		4
        /*019c*/ 	.byte	0x04, 0x0a
        /*019e*/ 	.short	(.L_170 - .L_169)
	.align		4
.L_169:
        /*01a0*/ 	.word	index@(.nv.constant0._ZN3cub18CUB_300001_SM_10006detail6reduce18DeviceReduceKernelINS2_10policy_hubIdyN4cuda3std3__44plusIdEEE10Policy1000EN6thrust24THRUST_300001_SM_1000_NS10device_ptrIdEEyS9_dNS7_10__identityEEEvT0_PT3_T1_NS0_13GridEvenShareISK_EET2_T4_)
        /*01a4*/ 	.short	0x0380
        /*01a6*/ 	.short	0x0062


	//----- nvinfo : EIATTR_SW_WAR
	.align		4
.L_170:
        /*01a8*/ 	.byte	0x04, 0x36
        /*01aa*/ 	.short	(.L_172 - .L_171)
.L_171:
        /*01ac*/ 	.word	0x00000008
.L_172:


//--------------------- .nv.info._ZN3cub18CUB_300001_SM_10006detail6reduce28DeviceReduceSingleTileKernelINS2_10policy_hubIdyN4cuda3std3__44plusIdEEE10Policy1000EN6thrust24THRUST_300001_SM_1000_NS10device_ptrIdEEPdyS9_ddNS7_10__identityEEEvT0_T1_T2_T3_T4_T6_ --------------------------
	.section	.nv.info._ZN3cub18CUB_300001_SM_10006detail6reduce28DeviceReduceSingleTileKernelINS2_10policy_hubIdyN4cuda3std3__44plusIdEEE10Policy1000EN6thrust24THRUST_300001_SM_1000_NS10device_ptrIdEEPdyS9_ddNS7_10__identityEEEvT0_T1_T2_T3_T4_T6_,"",@"SHT_CUDA_INFO"
	.sectionflags	@""
	.align	4


	//----- nvinfo : EIATTR_CUDA_API_VERSION
	.align		4
        /*0000*/ 	.byte	0x04, 0x37
        /*0002*/ 	.short	(.L_174 - .L_173)
.L_173:
        /*0004*/ 	.word	0x00000082


	//----- nvinfo : EIATTR_KPARAM_INFO
	.align		4
.L_174:
        /*0008*/ 	.byte	0x04, 0x17
        /*000a*/ 	.short	(.L_176 - .L_175)
.L_175:
        /*000c*/ 	.word	0x00000000
        /*0010*/ 	.short	0x0005
        /*0012*/ 	.short	0x0028
        /*0014*/ 	.byte	0x00, 0xf0, 0x05, 0x00


	//----- nvinfo : EIATTR_KPARAM_INFO
	.align		4
.L_176:
        /*0018*/ 	.byte	0x04, 0x17
        /*001a*/ 	.short	(.L_178 - .L_177)
.L_177:
        /*001c*/ 	.word	0x00000000
        /*0020*/ 	.short	0x0004
        /*0022*/ 	.short	0x0020
        /*0024*/ 	.byte	0x00, 0xf0, 0x21, 0x00


	//----- nvinfo : EIATTR_KPARAM_INFO
	.align		4
.L_178:
        /*0028*/ 	.byte	0x04, 0x17
        /*002a*/ 	.short	(.L_180 - .L_179)
.L_179:
        /*002c*/ 	.word	0x00000000
        /*0030*/ 	.short	0x0003
        /*0032*/ 	.short	0x0018
        /*0034*/ 	.byte	0x00, 0xf0, 0x05, 0x00


	//----- nvinfo : EIATTR_KPARAM_INFO
	.align		4
.L_180:
        /*0038*/ 	.byte	0x04, 0x17
        /*003a*/ 	.short	(.L_182 - .L_181)
.L_181:
        /*003c*/ 	.word	0x00000000
        /*0040*/ 	.short	0x0002
        /*0042*/ 	.short	0x0010
        /*0044*/ 	.byte	0x00, 0xf0, 0x21, 0x00


	//----- nvinfo : EIATTR_KPARAM_INFO
	.align		4
.L_182:
        /*0048*/ 	.byte	0x04, 0x17
        /*004a*/ 	.short	(.L_184 - .L_183)
.L_183:
        /*004c*/ 	.word	0x00000000
        /*0050*/ 	.short	0x0001
        /*0052*/ 	.short	0x0008
        /*0054*/ 	.byte	0x00, 0xf5, 0x21, 0x00


	//----- nvinfo : EIATTR_KPARAM_INFO
	.align		4
.L_184:
        /*0058*/ 	.byte	0x04, 0x17
        /*005a*/ 	.short	(.L_186 - .L_185)
.L_185:
        /*005c*/ 	.word	0x00000000
        /*0060*/ 	.short	0x0000
        /*0062*/ 	.short	0x0000
        /*0064*/ 	.byte	0x00, 0xf0, 0x21, 0x00


	//----- nvinfo : EIATTR_SPARSE_MMA_MASK
	.align		4
.L_186:
        /*0068*/ 	.byte	0x03, 0x50
        /*006a*/ 	.short	0x0000


	//----- nvinfo : EIATTR_MAXREG_COUNT
	.align		4
        /*006c*/ 	.byte	0x03, 0x1b
        /*006e*/ 	.short	0x0080


	//----- nvinfo : EIATTR_NUM_BARRIERS
	.align		4
        /*0070*/ 	.byte	0x02, 0x4c
        /*0072*/ 	.byte	0x01
	.zero		1


	//----- nvinfo : EIATTR_MERCURY_ISA_VERSION
	.align		4
        /*0074*/ 	.byte	0x03, 0x5f
        /*0076*/ 	.short	0x0101


	//----- nvinfo : EIATTR_COOP_GROUP_MASK_REGIDS
	.align		4
        /*0078*/ 	.byte	0x04, 0x29
        /*007a*/ 	.short	(.L_188 - .L_187)


	//   ....[0]....
.L_187:
        /*007c*/ 	.word	0xffffffff


	//   ....[1]....
        /*0080*/ 	.word	0xffffffff


	//   ....[2]....
        /*0084*/ 	.word	0xffffffff


	//   ....[3]....
        /*0088*/ 	.word	0xffffffff


	//   ....[4]....
        /*008c*/ 	.word	0xffffffff


	//   ....[5]....
        /*0090*/ 	.word	0xffffffff


	//   ....[6]....
        /*0094*/ 	.word	0xffffffff


	//   ....[7]....
        /*0098*/ 	.word	0xffffffff


	//   ....[8]....
        /*009c*/ 	.word	0xffffffff


	//   ....[9]....
        /*00a0*/ 	.word	0xffffffff


	//   ....[10]....
        /*00a4*/ 	.word	0xffffffff


	//   ....[11]....
        /*00a8*/ 	.word	0xffffffff


	//   ....[12]....
        /*00ac*/ 	.word	0xffffffff


	//   ....[13]....
        /*00b0*/ 	.word	0xffffffff


	//   ....[14]....
        /*00b4*/ 	.word	0xffffffff


	//   ....[15]....
        /*00b8*/ 	.word	0xffffffff


	//   ....[16]....
        /*00bc*/ 	.word	0xffffffff


	//   ....[17]....
        /*00c0*/ 	.word	0xffffffff


	//   ....[18]....
        /*00c4*/ 	.word	0xffffffff


	//   ....[19]....
        /*00c8*/ 	.word	0xffffffff


	//   ....[20]....
        /*00cc*/ 	.word	0xffffffff


	//   ....[21]....
        /*00d0*/ 	.word	0xffffffff


	//   ....[22]....
        /*00d4*/ 	.word	0xffffffff


	//   ....[23]....
        /*00d8*/ 	.word	0xffffffff


	//   ....[24]....
        /*00dc*/ 	.word	0xffffffff


	//   ....[25]....
        /*00e0*/ 	.word	0xffffffff


	//   ....[26]....
        /*00e4*/ 	.word	0xffffffff


	//   ....[27]....
        /*00e8*/ 	.word	0xffffffff


	//   ....[28]....
        /*00ec*/ 	.word	0xffffffff


	//   ....[29]....
        /*00f0*/ 	.word	0xffffffff


	//----- nvinfo : EIATTR_COOP_GROUP_INSTR_OFFSETS
	.align		4
.L_188:
        /*00f4*/ 	.byte	0x04, 0x28
        /*00f6*/ 	.short	(.L_190 - .L_189)


	//   ....[0]....
.L_189:
        /*00f8*/ 	.word	0x00000910


	//   ....[1]....
        /*00fc*/ 	.word	0x00000920


	//   ....[2]....
        /*0100*/ 	.word	0x00000990


	//   ....[3]....
        /*0104*/ 	.word	0x000009a0


	//   ....[4]....
        /*0108*/ 	.word	0x00000a00


	//   ....[5]....
        /*010c*/ 	.word	0x00000a10


	//   ....[6]....
        /*0110*/ 	.word	0x00000a60


	//   ....[7]....
        /*0114*/ 	.word	0x00000a80


	//   ....[8]....
        /*0118*/ 	.word	0x00000ae0


	//   ....[9]....
        /*011c*/ 	.word	0x00000b10


	//   ....[10]....
        /*0120*/ 	.word	0x00000dc0


	//   ....[11]....
        /*0124*/ 	.word	0x00000dd0


	//   ....[12]....
        /*0128*/ 	.word	0x00000e60


	//   ....[13]....
        /*012c*/ 	.word	0x00000e70


	//   ....[14]....
        /*0130*/ 	.word	0x00000ed0


	//   ....[15]....
        /*0134*/ 	.word	0x00000ee0


	//   ....[16]....
        /*0138*/ 	.word	0x00000f30


	//   ....[17]....
        /*013c*/ 	.word	0x00000f50


	//   ....[18]....
        /*0140*/ 	.word	0x00000fc0


	//   ....[19]....
        /*0144*/ 	.word	0x00000ff0


	//   ....[20]....
        /*0148*/ 	.word	0x00002180


	//   ....[21]....
        /*014c*/ 	.word	0x00002190


	//   ....[22]....
        /*0150*/ 	.word	0x00002200


	//   ....[23]....
        /*0154*/ 	.word	0x00002210


	//   ....[24]....
        /*0158*/ 	.word	0x00002270


	//   ....[25]....
        /*015c*/ 	.word	0x00002280


	//   ....[26]....
        /*0160*/ 	.word	0x000022d0


	//   ....[27]....
        /*0164*/ 	.word	0x000022f0


	//   ....[28]....
        /*0168*/ 	.word	0x00002350


	//   ....[29]....
        /*016c*/ 	.word	0x00002380


	//----- nvinfo : EIATTR_VRC_CTA_INIT_COUNT
	.align		4
.L_190:
        /*0170*/ 	.byte	0x02, 0x4a
	.zero		1
	.zero		1


	//----- nvinfo : EIATTR_EXIT_INSTR_OFFSETS
	.align		4
        /*0174*/ 	.byte	0x04, 0x1c
        /*0176*/ 	.short	(.L_192 - .L_191)


	//   ....[0]....
.L_191:
        /*0178*/ 	.word	0x000000a0


	//   ....[1]....
        /*017c*/ 	.word	0x000000e0


	//   ....[2]....
        /*0180*/ 	.word	0x000025e0


	//   ....[3]....
        /*0184*/ 	.word	0x00002630


	//----- nvinfo : EIATTR_MAX_THREADS
	.align		4
.L_192:
        /*0188*/ 	.byte	0x04, 0x05
        /*018a*/ 	.short	(.L_194 - .L_193)
.L_193:
        /*018c*/ 	.word	0x00000200
        /*0190*/ 	.word	0x00000001
        /*0194*/ 	.word	0x00000001


	//----- nvinfo : EIATTR_CRS_STACK_SIZE
	.align		4
.L_194:
        /*0198*/ 	.byte	0x04, 0x1e
        /*019a*/ 	.short	(.L_196 - .L_195)
.L_195:
        /*019c*/ 	.word	0x00000000


	//----- nvinfo : EIATTR_CBANK_PARAM_SIZE
	.align		4
.L_196:
        /*01a0*/ 	.byte	0x03, 0x19
        /*01a2*/ 	.short	0x0029


	//----- nvinfo : EIATTR_PARAM_CBANK
	.align		4
        /*01a4*/ 	.byte	0x04, 0x0a
        /*01a6*/ 	.short	(.L_198 - .L_197)
	.align		4
.L_197:
        /*01a8*/ 	.word	index@(.nv.constant0._ZN3cub18CUB_300001_SM_10006detail6reduce28DeviceReduceSingleTileKernelINS2_10policy_hubIdyN4cuda3std3__44plusIdEEE10Policy1000EN6thrust24THRUST_300001_SM_1000_NS10device_ptrIdEEPdyS9_ddNS7_10__identityEEEvT0_T1_T2_T3_T4_T6_)
        /*01ac*/ 	.short	0x0380
        /*01ae*/ 	.short	0x0029


	//----- nvinfo : EIATTR_SW_WAR
	.align		4
.L_198:
        /*01b0*/ 	.byte	0x04, 0x36
        /*01b2*/ 	.short	(.L_200 - .L_199)
.L_199:
        /*01b4*/ 	.word	0x00000008
.L_200:


//--------------------- .nv.info._ZN3cub18CUB_300001_SM_10006detail6reduce28DeviceReduceSingleTileKernelINS2_10policy_hubIdjN4cuda3std3__44plusIdEEE10Policy1000EPdSC_iS9_ddNS7_10__identityEEEvT0_T1_T2_T3_T4_T6_ --------------------------
	.section	.nv.info._ZN3cub18CUB_300001_SM_10006detail6reduce28DeviceReduceSingleTileKernelINS2_10policy_hubIdjN4cuda3std3__44plusIdEEE10Policy1000EPdSC_iS9_ddNS7_10__identityEEEvT0_T1_T2_T3_T4_T6_,"",@"SHT_CUDA_INFO"
	.sectionflags	@""
	.align	4


	//----- nvinfo : EIATTR_CUDA_API_VERSION
	.align		4
        /*0000*/ 	.byte	0x04, 0x37
        /*0002*/ 	.short	(.L_202 - .L_201)
.L_201:
        /*0004*/ 	.word	0x00000082


	//----- nvinfo : EIATTR_KPARAM_INFO
	.align		4
.L_202:
        /*0008*/ 	.byte	0x04, 0x17
        /*000a*/ 	.short	(.L_204 - .L_203)
.L_203:
        /*000c*/ 	.word	0x00000000
        /*0010*/ 	.short	0x0005
        /*0012*/ 	.short	0x0020
        /*0014*/ 	.byte	0x00, 0xf0, 0x05, 0x00


	//----- nvinfo : EIATTR_KPARAM_INFO
	.align		4
.L_204:
        /*0018*/ 	.byte	0x04, 0x17
        /*001a*/ 	.short	(.L_206 - .L_205)
.L_205:
        /*001c*/ 	.word	0x00000000
        /*0020*/ 	.short	0x0004
        /*0022*/ 	.short	0x0018
        /*0024*/ 	.byte	0x00, 0xf0, 0x21, 0x00


	//----- nvinfo : EIATTR_KPARAM_INFO
	.align		4
.L_206:
        /*0028*/ 	.byte	0x04, 0x17
        /*002a*/ 	.short	(.L_208 - .L_207)
.L_207:
        /*002c*/ 	.word	0x00000000
        /*0030*/ 	.short	0x0003
        /*0032*/ 	.short	0x0014
        /*0034*/ 	.byte	0x00, 0xf0, 0x05, 0x00


	//----- nvinfo : EIATTR_KPARAM_INFO
	.align		4
.L_208:
        /*0038*/ 	.byte	0x04, 0x17
        /*003a*/ 	.short	(.L_210 - .L_209)
.L_209:
        /*003c*/ 	.word	0x00000000
        /*0040*/ 	.short	0x0002
        /*0042*/ 	.short	0x0010
        /*0044*/ 	.byte	0x00, 0xf0, 0x11, 0x00


	//----- nvinfo : EIATTR_KPARAM_INFO
	.align		4
.L_210:
        /*0048*/ 	.byte	0x04, 0x17
        /*004a*/ 	.short	(.L_212 - .L_211)
.L_211:
        /*004c*/ 	.word	0x00000000
        /*0050*/ 	.short	0x0001
        /*0052*/ 	.short	0x0008
        /*0054*/ 	.byte	0x00, 0xf5, 0x21, 0x00


	//----- nvinfo : EIATTR_KPARAM_INFO
	.align		4
.L_212:
        /*0058*/ 	.byte	0x04, 0x17
        /*005a*/ 	.short	(.L_214 - .L_213)
.L_213:
        /*005c*/ 	.word	0x00000000
        /*0060*/ 	.short	0x0000
        /*0062*/ 	.short	0x0000
        /*0064*/ 	.byte	0x00, 0xf5, 0x21, 0x00


	//----- nvinfo : EIATTR_SPARSE_MMA_MASK
	.align		4
.L_214:
        /*0068*/ 	.byte	0x03, 0x50
        /*006a*/ 	.short	0x0000


	//----- nvinfo : EIATTR_MAXREG_COUNT
	.align		4
        /*006c*/ 	.byte	0x03, 0x1b
        /*006e*/ 	.short	0x0060


	//----- nvinfo : EIATTR_NUM_BARRIERS
	.align		4
        /*0070*/ 	.byte	0x02, 0x4c
        /*0072*/ 	.byte	0x01
	.zero		1


	//----- nvinfo : EIATTR_MERCURY_ISA_VERSION
	.align		4
        /*0074*/ 	.byte	0x03, 0x5f
        /*0076*/ 	.short	0x0101


	//----- nvinfo : EIATTR_COOP_GROUP_MASK_REGIDS
	.align		4
        /*0078*/ 	.byte	0x04, 0x29
        /*007a*/ 	.short	(.L_216 - .L_215)


	//   ....[0]....
.L_215:
        /*007c*/ 	.word	0xffffffff


	//   ....[1]....
        /*0080*/ 	.word	0xffffffff


	//   ....[2]....
        /*0084*/ 	.word	0xffffffff


	//   ....[3]....
        /*0088*/ 	.word	0xffffffff


	//   ....[4]....
        /*008c*/ 	.word	0xffffffff


	//   ....[5]....
        /*0090*/ 	.word	0xffffffff


	//   ....[6]....
        /*0094*/ 	.word	0xffffffff


	//   ....[7]....
        /*0098*/ 	.word	0xffffffff


	//   ....[8]....
        /*009c*/ 	.word	0xffffffff


	//   ....[9]....
        /*00a0*/ 	.word	0xffffffff


	//   ....[10]....
        /*00a4*/ 	.word	0xffffffff


	//   ....[11]....
        /*00a8*/ 	.word	0xffffffff


	//   ....[12]....
        /*00ac*/ 	.word	0xffffffff


	//   ....[13]....
        /*00b0*/ 	.word	0xffffffff


	//   ....[14]....
        /*00b4*/ 	.word	0xffffffff


	//   ....[15]....
        /*00b8*/ 	.word	0xffffffff


	//   ....[16]....
        /*00bc*/ 	.word	0xffffffff


	//   ....[17]....
        /*00c0*/ 	.word	0xffffffff


	//   ....[18]....
        /*00c4*/ 	.word	0xffffffff


	//   ....[19]....
        /*00c8*/ 	.word	0xffffffff


	//   ....[20]....
        /*00cc*/ 	.word	0xffffffff


	//   ....[21]....
        /*00d0*/ 	.word	0xffffffff


	//   ....[22]....
        /*00d4*/ 	.word	0xffffffff


	//   ....[23]....
        /*00d8*/ 	.word	0xffffffff


	//   ....[24]....
        /*00dc*/ 	.word	0xffffffff


	//   ....[25]....
        /*00e0*/ 	.word	0xffffffff


	//   ....[26]....
        /*00e4*/ 	.word	0xffffffff


	//   ....[27]....
        /*00e8*/ 	.word	0xffffffff


	//   ....[28]....
        /*00ec*/ 	.word	0xffffffff


	//   ....[29]....
        /*00f0*/ 	.word	0xffffffff


	//----- nvinfo : EIATTR_COOP_GROUP_INSTR_OFFSETS
	.align		4
.L_216:
        /*00f4*/ 	.byte	0x04, 0x28
        /*00f6*/ 	.short	(.L_218 - .L_217)


	//   ....[0]....
.L_217:
        /*00f8*/ 	.word	0x00000980


	//   ....[1]....
        /*00fc*/ 	.word	0x00000990


	//   ....[2]....
        /*0100*/ 	.word	0x00000a00


	//   ....[3]....
        /*0104*/ 	.word	0x00000a30


	//   ....[4]....
        /*0108*/ 	.word	0x00000aa0


	//   ....[5]....
        /*010c*/ 	.word	0x00000ab0


	//   ....[6]....
        /*0110*/ 	.word	0x00000b00


	//   ....[7]....
        /*0114*/ 	.word	0x00000b10


	//   ....[8]....
        /*0118*/ 	.word	0x00000b60


	//   ....[9]....
        /*011c*/ 	.word	0x00000b80


	//   ....[10]....
        /*0120*/ 	.word	0x00000e90


	//   ....[11]....
        /*0124*/ 	.word	0x00000ea0


	//   ....[12]....
        /*0128*/ 	.word	0x00000f30


	//   ....[13]....
        /*012c*/ 	.word	0x00000f50


	//   ....[14]....
        /*0130*/ 	.word	0x00000fa0


	//   ....[15]....
        /*0134*/ 	.word	0x00000fc0


	//   ....[16]....
        /*0138*/ 	.word	0x00001010


	//   ....[17]....
        /*013c*/ 	.word	0x00001040


	//   ....[18]....
        /*0140*/ 	.word	0x000010a0


	//   ....[19]....
        /*0144*/ 	.word	0x000010d0


	//   ....[20]....
        /*0148*/ 	.word	0x000022b0


	//   ....[21]....
        /*014c*/ 	.word	0x000022c0


	//   ....[22]....
        /*0150*/ 	.word	0x00002330


	//   ....[23]....
        /*0154*/ 	.word	0x00002340


	//   ....[24]....
        /*0158*/ 	.word	0x000023a0


	//   ....[25]....
        /*015c*/ 	.word	0x000023d0


	//   ....[26]....
        /*0160*/ 	.word	0x00002450


	//   ....[27]....
        /*0164*/ 	.word	0x00002460


	//   ....[28]....
        /*0168*/ 	.word	0x000024b0


	//   ....[29]....
        /*016c*/ 	.word	0x000024c0


	//----- nvinfo : EIATTR_VRC_CTA_INIT_COUNT
	.align		4
.L_218:
        /*0170*/ 	.byte	0x02, 0x4a
	.zero		1
	.zero		1


	//----- nvinfo : EIATTR_EXIT_INSTR_OFFSETS
	.align		4
        /*0174*/ 	.byte	0x04, 0x1c
        /*0176*/ 	.short	(.L_220 - .L_219)


	//   ....[0]....
.L_219:
        /*0178*/ 	.word	0x00000080


	//   ....[1]....
        /*017c*/ 	.word	0x000000c0


	//   ....[2]....
        /*0180*/ 	.word	0x00002750


	//   ....[3]....
        /*0184*/ 	.word	0x000027a0


	//----- nvinfo : EIATTR_MAX_THREADS
	.align		4
.L_220:
        /*0188*/ 	.byte	0x04, 0x05
        /*018a*/ 	.short	(.L_222 - .L_221)
.L_221:
        /*018c*/ 	.word	0x00000280
        /*0190*/ 	.word	0x00000001
        /*0194*/ 	.word	0x00000001


	//----- nvinfo : EIATTR_CRS_STACK_SIZE
	.align		4
.L_222:
        /*0198*/ 	.byte	0x04, 0x1e
        /*019a*/ 	.short	(.L_224 - .L_223)
.L_223:
        /*019c*/ 	.word	0x00000000


	//----- nvinfo : EIATTR_CBANK_PARAM_SIZE
	.align		4
.L_224:
        /*01a0*/ 	.byte	0x03, 0x19
        /*01a2*/ 	.short	0x0021


	//----- nvinfo : EIATTR_PARAM_CBANK
	.align		4
        /*01a4*/ 	.byte	0x04, 0x0a
        /*01a6*/ 	.short	(.L_226 - .L_225)
	.align		4
.L_225:
        /*01a8*/ 	.word	index@(.nv.constant0._ZN3cub18CUB_300001_SM_10006detail6reduce28DeviceReduceSingleTileKernelINS2_10policy_hubIdjN4cuda3std3__44plusIdEEE10Policy1000EPdSC_iS9_ddNS7_10__identityEEEvT0_T1_T2_T3_T4_T6_)
        /*01ac*/ 	.short	0x0380
        /*01ae*/ 	.short	0x0021


	//----- nvinfo : EIATTR_SW_WAR
	.align		4
.L_226:
        /*01b0*/ 	.byte	0x04, 0x36
        /*01b2*/ 	.short	(.L_228 - .L_227)
.L_227:
        /*01b4*/ 	.word	0x00000008
.L_228:


//--------------------- .nv.info._ZN3cub18CUB_300001_SM_10006detail6reduce18DeviceReduceKernelINS2_10policy_hubIdjN4cuda3std3__44plusIdEEE10Policy1000EN6thrust24THRUST_300001_SM_1000_NS10device_ptrIdEEjS9_dNS7_10__identityEEEvT0_PT3_T1_NS0_13GridEvenShareISK_EET2_T4_ --------------------------
	.section	.nv.info._ZN3cub18CUB_300001_SM_10006detail6reduce18DeviceReduceKernelINS2_10policy_hubIdjN4cuda3std3__44plusIdEEE10Policy1000EN6thrust24THRUST_300001_SM_1000_NS10device_ptrIdEEjS9_dNS7_10__identityEEEvT0_PT3_T1_NS0_13GridEvenShareISK_EET2_T4_,"",@"SHT_CUDA_INFO"
	.sectionflags	@""
	.align	4


	//----- nvinfo : EIATTR_CUDA_API_VERSION
	.align		4
        /*0000*/ 	.byte	0x04, 0x37
        /*0002*/ 	.short	(.L_230 - .L_229)
.L_229:
        /*0004*/ 	.word	0x00000082


	//----- nvinfo : EIATTR_KPARAM_INFO
	.align		4
.L_230:
        /*0008*/ 	.byte	0x04, 0x17
        /*000a*/ 	.short	(.L_232 - .L_231)
.L_231:
        /*000c*/ 	.word	0x00000000
        /*0010*/ 	.short	0x0005
        /*0012*/ 	.short	0x003d
        /*0014*/ 	.byte	0x00, 0xf0, 0x05, 0x00


	//----- nvinfo : EIATTR_KPARAM_INFO
	.align		4
.L_232:
        /*0018*/ 	.byte	0x04, 0x17
        /*001a*/ 	.short	(.L_234 - .L_233)
.L_233:
        /*001c*/ 	.word	0x00000000
        /*0020*/ 	.short	0x0004
        /*0022*/ 	.short	0x003c
        /*0024*/ 	.byte	0x00, 0xf0, 0x05, 0x00


	//----- nvinfo : EIATTR_KPARAM_INFO
	.align		4
.L_234:
        /*0028*/ 	.byte	0x04, 0x17
        /*002a*/ 	.short	(.L_236 - .L_235)
.L_235:
        /*002c*/ 	.word	0x00000000
        /*0030*/ 	.short	0x0003
        /*0032*/ 	.short	0x0014
        /*0034*/ 	.byte	0x00, 0xf0, 0xa1, 0x00


	//----- nvinfo : EIATTR_KPARAM_INFO
	.align		4
.L_236:
        /*0038*/ 	.byte	0x04, 0x17
        /*003a*/ 	.short	(.L_238 - .L_237)
.L_237:
        /*003c*/ 	.word	0x00000000
        /*0040*/ 	.short	0x0002
        /*0042*/ 	.short	0x0010
        /*0044*/ 	.byte	0x00, 0xf0, 0x11, 0x00


	//----- nvinfo : EIATTR_KPARAM_INFO
	.align		4
.L_238:
        /*0048*/ 	.byte	0x04, 0x17
        /*004a*/ 	.short	(.L_240 - .L_239)
.L_239:
        /*004c*/ 	.word	0x00000000
        /*0050*/ 	.short	0x0001
        /*0052*/ 	.short	0x0008
        /*0054*/ 	.byte	0x00, 0xf5, 0x21, 0x00


	//----- nvinfo : EIATTR_KPARAM_INFO
	.align		4
.L_240:
        /*0058*/ 	.byte	0x04, 0x17
        /*005a*/ 	.short	(.L_242 - .L_241)
.L_241:
        /*005c*/ 	.word	0x00000000
        /*0060*/ 	.short	0x0000
        /*0062*/ 	.short	0x0000
        /*0064*/ 	.byte	0x00, 0xf0, 0x21, 0x00


	//----- nvinfo : EIATTR_SPARSE_MMA_MASK
	.align		4
.L_242:
        /*0068*/ 	.byte	0x03, 0x50
        /*006a*/ 	.short	0x0000


	//----- nvinfo : EIATTR_MAXREG_COUNT
	.align		4
        /*006c*/ 	.byte	0x03, 0x1b
        /*006e*/ 	.short	0x0060


	//----- nvinfo : EIATTR_NUM_BARRIERS
	.align		4
        /*0070*/ 	.byte	0x02, 0x4c
        /*0072*/ 	.byte	0x01
	.zero		1


	//----- nvinfo : EIATTR_MERCURY_ISA_VERSION
	.align		4
        /*0074*/ 	.byte	0x03, 0x5f
        /*0076*/ 	.short	0x0101


	//----- nvinfo : EIATTR_COOP_GROUP_MASK_REGIDS
	.align		4
        /*0078*/ 	.byte	0x04, 0x29
        /*007a*/ 	.short	(.L_244 - .L_243)


	//   ....[0]....
.L_243:
        /*007c*/ 	.word	0xffffffff


	//   ....[1]....
        /*0080*/ 	.word	0xffffffff


	//   ....[2]....
        /*0084*/ 	.word	0xffffffff


	//   ....[3]....
        /*0088*/ 	.word	0xffffffff


	//   ....[4]....
        /*008c*/ 	.word	0xffffffff


	//   ....[5]....
        /*0090*/ 	.word	0xffffffff


	//   ....[6]....
        /*0094*/ 	.word	0xffffffff


	//   ....[7]....
        /*0098*/ 	.word	0xffffffff


	//   ....[8]....
        /*009c*/ 	.word	0xffffffff


	//   ....[9]....
        /*00a0*/ 	.word	0xffffffff


	//   ....[10]....
        /*00a4*/ 	.word	0xffffffff


	//   ....[11]....
        /*00a8*/ 	.word	0xffffffff


	//   ....[12]....
        /*00ac*/ 	.word	0xffffffff


	//   ....[13]....
        /*00b0*/ 	.word	0xffffffff


	//   ....[14]....
        /*00b4*/ 	.word	0xffffffff


	//   ....[15]....
        /*00b8*/ 	.word	0xffffffff


	//   ....[16]....
        /*00bc*/ 	.word	0xffffffff


	//   ....[17]....
        /*00c0*/ 	.word	0xffffffff


	//   ....[18]....
        /*00c4*/ 	.word	0xffffffff


	//   ....[19]....
        /*00c8*/ 	.word	0xffffffff


	//   ....[20]....
        /*00cc*/ 	.word	0xffffffff


	//   ....[21]....
        /*00d0*/ 	.word	0xffffffff


	//   ....[22]....
        /*00d4*/ 	.word	0xffffffff


	//   ....[23]....
        /*00d8*/ 	.word	0xffffffff


	//   ....[24]....
        /*00dc*/ 	.word	0xffffffff


	//   ....[25]....
        /*00e0*/ 	.word	0xffffffff


	//   ....[26]....
        /*00e4*/ 	.word	0xffffffff


	//   ....[27]....
        /*00e8*/ 	.word	0xffffffff


	//   ....[28]....
        /*00ec*/ 	.word	0xffffffff


	//   ....[29]....
        /*00f0*/ 	.word	0xffffffff


	//----- nvinfo : EIATTR_COOP_GROUP_INSTR_OFFSETS
	.align		4
.L_244:
        /*00f4*/ 	.byte	0x04, 0x28
        /*00f6*/ 	.short	(.L_246 - .L_245)


	//   ....[0]....
.L_245:
        /*00f8*/ 	.word	0x00000c10


	//   ....[1]....
        /*00fc*/ 	.word	0x00000c20


	//   ....[2]....
        /*0100*/ 	.word	0x00000c90


	//   ....[3]....
        /*0104*/ 	.word	0x00000cb0


	//   ....[4]....
        /*0108*/ 	.word	0x00000d20


	//   ....[5]....
        /*010c*/ 	.word	0x00000d30


	//   ....[6]....
        /*0110*/ 	.word	0x00000d80


	//   ....[7]....
        /*0114*/ 	.word	0x00000da0


	//   ....[8]....
        /*0118*/ 	.word	0x00000df0


	//   ....[9]....
        /*011c*/ 	.word	0x00000e10


	//   ....[10]....
        /*0120*/ 	.word	0x00001120


	//   ....[11]....
        /*0124*/ 	.word	0x00001130


	//   ....[12]....
        /*0128*/ 	.word	0x000011a0


	//   ....[13]....
        /*012c*/ 	.word	0x000011c0


	//   ....[14]....
        /*0130*/ 	.word	0x00001210


	//   ....[15]....
        /*0134*/ 	.word	0x00001230


	//   ....[16]....
        /*0138*/ 	.word	0x00001290


	//   ....[17]....
        /*013c*/ 	.word	0x000012b0


	//   ....[18]....
        /*0140*/ 	.word	0x00001330


	//   ....[19]....
        /*0144*/ 	.word	0x00001360


	//   ....[20]....
        /*0148*/ 	.word	0x000028d0


	//   ....[21]....
        /*014c*/ 	.word	0x000028e0


	//   ....[22]....
        /*0150*/ 	.word	0x00002960


	//   ....[23]....
        /*0154*/ 	.word	0x00002970


	//   ....[24]....
        /*0158*/ 	.word	0x000029d0


	//   ....[25]....
        /*015c*/ 	.word	0x000029e0


	//   ....[26]....
        /*0160*/ 	.word	0x00002a30


	//   ....[27]....
        /*0164*/ 	.word	0x00002a60


	//   ....[28]....
        /*0168*/ 	.word	0x00002ae0


	//   ....[29]....
        /*016c*/ 	.word	0x00002af0


	//----- nvinfo : EIATTR_VRC_CTA_INIT_COUNT
	.align		4
.L_246:
        /*0170*/ 	.byte	0x02, 0x4a
	.zero		1
	.zero		1


	//----- nvinfo : EIATTR_EXIT_INSTR_OFFSETS
	.align		4
        /*0174*/ 	.byte	0x04, 0x1c
        /*0176*/ 	.short	(.L_248 - .L_247)


	//   ....[0]....
.L_247:
        /*0178*/ 	.word	0x00002d80


	//   ....[1]....
        /*017c*/ 	.word	0x00002de0


	//----- nvinfo : EIATTR_MAX_THREADS
	.align		4
.L_248:
        /*0180*/ 	.byte	0x04, 0x05
        /*0182*/ 	.short	(.L_250 - .L_249)
.L_249:
        /*0184*/ 	.word	0x00000280
        /*0188*/ 	.word	0x00000001
        /*018c*/ 	.word	0x00000001


	//----- nvinfo : EIATTR_CRS_STACK_SIZE
	.align		4
.L_250:
        /*0190*/ 	.byte	0x04, 0x1e
        /*0192*/ 	.short	(.L_252 - .L_251)
.L_251:
        /*0194*/ 	.word	0x00000000


	//----- nvinfo : EIATTR_CBANK_PARAM_SIZE
	.align		4
.L_252:
        /*0198*/ 	.byte	0x03, 0x19
        /*019a*/ 	.short	0x003e


	//----- nvinfo : EIATTR_PARAM_CBANK
	.align		4
        /*019c*/ 	.byte	0x04, 0x0a
        /*019e*/ 	.short	(.L_254 - .L_253)
	.align		4
.L_253:
        /*01a0*/ 	.word	index@(.nv.constant0._ZN3cub18CUB_300001_SM_10006detail6reduce18DeviceReduceKernelINS2_10policy_hubIdjN4cuda3std3__44plusIdEEE10Policy1000EN6thrust24THRUST_300001_SM_1000_NS10device_ptrIdEEjS9_dNS7_10__identityEEEvT0_PT3_T1_NS0_13GridEvenShareISK_EET2_T4_)
        /*01a4*/ 	.short	0x0380
        /*01a6*/ 	.short	0x003e


	//----- nvinfo : EIATTR_SW_WAR
	.align		4
.L_254:
        /*01a8*/ 	.byte	0x04, 0x36
        /*01aa*/ 	.short	(.L_256 - .L_255)
.L_255:
        /*01ac*/ 	.word	0x00000008
.L_256:


//--------------------- .nv.info._ZN3cub18CUB_300001_SM_10006detail6reduce28DeviceReduceSingleTileKernelINS2_10policy_hubIdjN4cuda3std3__44plusIdEEE10Policy1000EN6thrust24THRUST_300001_SM_1000_NS10device_ptrIdEEPdjS9_ddNS7_10__identityEEEvT0_T1_T2_T3_T4_T6_ --------------------------
	.section	.nv.info._ZN3cub18CUB_300001_SM_10006detail6reduce28DeviceReduceSingleTileKernelINS2_10policy_hubIdjN4cuda3std3__44plusIdEEE10Policy1000EN6thrust24THRUST_300001_SM_1000_NS10device_ptrIdEEPdjS9_ddNS7_10__identityEEEvT0_T1_T2_T3_T4_T6_,"",@"SHT_CUDA_INFO"
	.sectionflags	@""
	.align	4


	//----- nvinfo : EIATTR_CUDA_API_VERSION
	.align		4
        /*0000*/ 	.byte	0x04, 0x37
        /*0002*/ 	.short	(.L_258 - .L_257)
.L_257:
        /*0004*/ 	.word	0x00000082


	//----- nvinfo : EIATTR_KPARAM_INFO
	.align		4
.L_258:
        /*0008*/ 	.byte	0x04, 0x17
        /*000a*/ 	.short	(.L_260 - .L_259)
.L_259:
        /*000c*/ 	.word	0x00000000
        /*0010*/ 	.short	0x0005
        /*0012*/ 	.short	0x0020
        /*0014*/ 	.byte	0x00, 0xf0, 0x05, 0x00


	//----- nvinfo : EIATTR_KPARAM_INFO
	.align		4
.L_260:
        /*0018*/ 	.byte	0x04, 0x17
        /*001a*/ 	.short	(.L_262 - .L_261)
.L_261:
        /*001c*/ 	.word	0x00000000
        /*0020*/ 	.short	0x0004
        /*0022*/ 	.short	0x0018
        /*0024*/ 	.byte	0x00, 0xf0, 0x21, 0x00


	//----- nvinfo : EIATTR_KPARAM_INFO
	.align		4
.L_262:
        /*0028*/ 	.byte	0x04, 0x17
        /*002a*/ 	.short	(.L_264 - .L_263)
.L_263:
        /*002c*/ 	.word	0x00000000
        /*0030*/ 	.short	0x0003
        /*0032*/ 	.short	0x0014
        /*0034*/ 	.byte	0x00, 0xf0, 0x05, 0x00


	//----- nvinfo : EIATTR_KPARAM_INFO
	.align		4
.L_264:
        /*0038*/ 	.byte	0x04, 0x17
        /*003a*/ 	.short	(.L_266 - .L_265)
.L_265:
        /*003c*/ 	.word	0x00000000
        /*0040*/ 	.short	0x0002
        /*0042*/ 	.short	0x0010
        /*0044*/ 	.byte	0x00, 0xf0, 0x11, 0x00


	//----- nvinfo : EIATTR_KPARAM_INFO
	.align		4
.L_266:
        /*0048*/ 	.byte	0x04, 0x17
        /*004a*/ 	.short	(.L_268 - .L_267)
.L_267:
        /*004c*/ 	.word	0x00000000
        /*0050*/ 	.short	0x0001
        /*0052*/ 	.short	0x0008
        /*0054*/ 	.byte	0x00, 0xf5, 0x21, 0x00


	//----- nvinfo : EIATTR_KPARAM_INFO
	.align		4
.L_268:
        /*0058*/ 	.byte	0x04, 0x17
        /*005a*/ 	.short	(.L_270 - .L_269)
.L_269:
        /*005c*/ 	.word	0x00000000
        /*0060*/ 	.short	0x0000
        /*0062*/ 	.short	0x0000
        /*0064*/ 	.byte	0x00, 0xf0, 0x21, 0x00


	//----- nvinfo : EIATTR_SPARSE_MMA_MASK
	.align		4
.L_270:
        /*0068*/ 	.byte	0x03, 0x50
        /*006a*/ 	.short	0x0000


	//----- nvinfo : EIATTR_MAXREG_COUNT
	.align		4
        /*006c*/ 	.byte	0x03, 0x1b
        /*006e*/ 	.short	0x0060


	//----- nvinfo : EIATTR_NUM_BARRIERS
	.align		4
        /*0070*/ 	.byte	0x02, 0x4c
        /*0072*/ 	.byte	0x01
	.zero		1


	//----- nvinfo : EIATTR_MERCURY_ISA_VERSION
	.align		4
        /*0074*/ 	.byte	0x03, 0x5f
        /*0076*/ 	.short	0x0101


	//----- nvinfo : EIATTR_COOP_GROUP_MASK_REGIDS
	.align		4
        /*0078*/ 	.byte	0x04, 0x29
        /*007a*/ 	.short	(.L_272 - .L_271)


	//   ....[0]....
.L_271:
        /*007c*/ 	.word	0xffffffff


	//   ....[1]....
        /*0080*/ 	.word	0xffffffff


	//   ....[2]....
        /*0084*/ 	.word	0xffffffff


	//   ....[3]....
        /*0088*/ 	.word	0xffffffff


	//   ....[4]....
        /*008c*/ 	.word	0xffffffff


	//   ....[5]....
        /*0090*/ 	.word	0xffffffff


	//   ....[6]....
        /*0094*/ 	.word	0xffffffff


	//   ....[7]....
        /*0098*/ 	.word	0xffffffff


	//   ....[8]....
        /*009c*/ 	.word	0xffffffff


	//   ....[9]....
        /*00a0*/ 	.word	0xffffffff


	//   ....[10]....
        /*00a4*/ 	.word	0xffffffff


	//   ....[11]....
        /*00a8*/ 	.word	0xffffffff


	//   ....[12]....
        /*00ac*/ 	.word	0xffffffff


	//   ....[13]....
        /*00b0*/ 	.word	0xffffffff


	//   ....[14]....
        /*00b4*/ 	.word	0xffffffff


	//   ....[15]....
        /*00b8*/ 	.word	0xffffffff


	//   ....[16]....
        /*00bc*/ 	.word	0xffffffff


	//   ....[17]....
        /*00c0*/ 	.word	0xffffffff


	//   ....[18]....
        /*00c4*/ 	.word	0xffffffff


	//   ....[19]....
        /*00c8*/ 	.word	0xffffffff


	//   ....[20]....
        /*00cc*/ 	.word	0xffffffff


	//   ....[21]....
        /*00d0*/ 	.word	0xffffffff


	//   ....[22]....
        /*00d4*/ 	.word	0xffffffff


	//   ....[23]....
        /*00d8*/ 	.word	0xffffffff


	//   ....[24]....
        /*00dc*/ 	.word	0xffffffff


	//   ....[25]....
        /*00e0*/ 	.word	0xffffffff


	//   ....[26]....
        /*00e4*/ 	.word	0xffffffff


	//   ....[27]....
        /*00e8*/ 	.word	0xffffffff


	//   ....[28]....
        /*00ec*/ 	.word	0xffffffff


	//   ....[29]....
        /*00f0*/ 	.word	0xffffffff


	//----- nvinfo : EIATTR_COOP_GROUP_INSTR_OFFSETS
	.align		4
.L_272:
        /*00f4*/ 	.byte	0x04, 0x28
        /*00f6*/ 	.short	(.L_274 - .L_273)


	//   ....[0]....
.L_273:
        /*00f8*/ 	.word	0x00000930


	//   ....[1]....
        /*00fc*/ 	.word	0x00000940


	//   ....[2]....
        /*0100*/ 	.word	0x000009b0


	//   ....[3]....
        /*0104*/ 	.word	0x000009e0


	//   ....[4]....
        /*0108*/ 	.word	0x00000a50


	//   ....[5]....
        /*010c*/ 	.word	0x00000a60


	//   ....[6]....
        /*0110*/ 	.word	0x00000ab0


	//   ....[7]....
        /*0114*/ 	.word	0x00000ad0


	//   ....[8]....
        /*0118*/ 	.word	0x00000b30


	//   ....[9]....
        /*011c*/ 	.word	0x00000b40


	//   ....[10]....
        /*0120*/ 	.word	0x00000e40


	//   ....[11]....
        /*0124*/ 	.word	0x00000e50


	//   ....[12]....
        /*0128*/ 	.word	0x00000ed0


	//   ....[13]....
        /*012c*/ 	.word	0x00000ef0


	//   ....[14]....
        /*0130*/ 	.word	0x00000f40


	//   ....[15]....
        /*0134*/ 	.word	0x00000f60


	//   ....[16]....
        /*0138*/ 	.word	0x00000fd0


	//   ....[17]....
        /*013c*/ 	.word	0x00000fe0


	//   ....[18]....
        /*0140*/ 	.word	0x00001030


	//   ....[19]....
        /*0144*/ 	.word	0x00001060


	//   ....[20]....
        /*0148*/ 	.word	0x00002450


	//   ....[21]....
        /*014c*/ 	.word	0x00002460


	//   ....[22]....
        /*0150*/ 	.word	0x000024d0


	//   ....[23]....
        /*0154*/ 	.word	0x000024e0


	//   ....[24]....
        /*0158*/ 	.word	0x00002540


	//   ....[25]....
        /*015c*/ 	.word	0x00002550


	//   ....[26]....
        /*0160*/ 	.word	0x000025a0


	//   ....[27]....
        /*0164*/ 	.word	0x000025d0


	//   ....[28]....
        /*0168*/ 	.word	0x00002650


	//   ....[29]....
        /*016c*/ 	.word	0x00002660


	//----- nvinfo : EIATTR_VRC_CTA_INIT_COUNT
	.align		4
.L_274:
        /*0170*/ 	.byte	0x02, 0x4a
	.zero		1
	.zero		1


	//----- nvinfo : EIATTR_EXIT_INSTR_OFFSETS
	.align		4
        /*0174*/ 	.byte	0x04, 0x1c
        /*0176*/ 	.short	(.L_276 - .L_275)


	//   ....[0]....
.L_275:
        /*0178*/ 	.word	0x00000080


	//   ....[1]....
        /*017c*/ 	.word	0x000000c0


	//   ....[2]....
        /*0180*/ 	.word	0x000028f0


	//   ....[3]....
        /*0184*/ 	.word	0x00002940


	//----- nvinfo : EIATTR_MAX_THREADS
	.align		4
.L_276:
        /*0188*/ 	.byte	0x04, 0x05
        /*018a*/ 	.short	(.L_278 - .L_277)
.L_277:
        /*018c*/ 	.word	0x00000280
        /*0190*/ 	.word	0x00000001
        /*0194*/ 	.word	0x00000001


	//----- nvinfo : EIATTR_CRS_STACK_SIZE
	.align		4
.L_278:
        /*0198*/ 	.byte	0x04, 0x1e
        /*019a*/ 	.short	(.L_280 - .L_279)
.L_279:
        /*019c*/ 	.word	0x00000000


	//----- nvinfo : EIATTR_CBANK_PARAM_SIZE
	.align		4
.L_280:
        /*01a0*/ 	.byte	0x03, 0x19
        /*01a2*/ 	.short	0x0021


	//----- nvinfo : EIATTR_PARAM_CBANK
	.align		4
        /*01a4*/ 	.byte	0x04, 0x0a
        /*01a6*/ 	.short	(.L_282 - .L_281)
	.align		4
.L_281:
        /*01a8*/ 	.word	index@(.nv.constant0._ZN3cub18CUB_300001_SM_10006detail6reduce28DeviceReduceSingleTileKernelINS2_10policy_hubIdjN4cuda3std3__44plusIdEEE10Policy1000EN6thrust24THRUST_300001_SM_1000_NS10device_ptrIdEEPdjS9_ddNS7_10__identityEEEvT0_T1_T2_T3_T4_T6_)
        /*01ac*/ 	.short	0x0380
        /*01ae*/ 	.short	0x0021


	//----- nvinfo : EIATTR_SW_WAR
	.align		4
.L_282:
        /*01b0*/ 	.byte	0x04, 0x36
        /*01b2*/ 	.short	(.L_284 - .L_283)
.L_283:
        /*01b4*/ 	.word	0x00000008
.L_284:


//--------------------- .nv.info._ZN3cub18CUB_300001_SM_10006detail11EmptyKernelIvEEvv --------------------------
	.section	.nv.info._ZN3cub18CUB_300001_SM_10006detail11EmptyKernelIvEEvv,"",@"SHT_CUDA_INFO"
	.sectionflags	@""
	.align	4


	//----- nvinfo : EIATTR_CUDA_API_VERSION
	.align		4
        /*0000*/ 	.byte	0x04, 0x37
        /*0002*/ 	.short	(.L_286 - .L_285)
.L_285:
        /*0004*/ 	.word	0x00000082


	//----- nvinfo : EIATTR_SPARSE_MMA_MASK
	.align		4
.L_286:
        /*0008*/ 	.byte	0x03, 0x50
        /*000a*/ 	.short	0x0000


	//----- nvinfo : EIATTR_MAXREG_COUNT
	.align		4
        /*000c*/ 	.byte	0x03, 0x1b
        /*000e*/ 	.short	0x00ff


	//----- nvinfo : EIATTR_MERCURY_ISA_VERSION
	.align		4
        /*0010*/ 	.byte	0x03, 0x5f
        /*0012*/ 	.short	0x0101


	//----- nvinfo : EIATTR_VRC_CTA_INIT_COUNT
	.align		4
        /*0014*/ 	.byte	0x02, 0x4a
	.zero		1
	.zero		1


	//----- nvinfo : EIATTR_EXIT_INSTR_OFFSETS
	.align		4
        /*0018*/ 	.byte	0x04, 0x1c
        /*001a*/ 	.short	(.L_288 - .L_287)


	//   ....[0]....
.L_287:
        /*001c*/ 	.word	0x00000010


	//----- nvinfo : EIATTR_SW_WAR
	.align		4
.L_288:
        /*0020*/ 	.byte	0x04, 0x36
        /*0022*/ 	.short	(.L_290 - .L_289)
.L_289:
        /*0024*/ 	.word	0x00000008
.L_290:


//--------------------- .nv.info._Z7L2_NORMPdPf   --------------------------
	.section	.nv.info._Z7L2_NORMPdPf,"",@"SHT_CUDA_INFO"
	.sectionflags	@""
	.align	4


	//----- nvinfo : EIATTR_CUDA_API_VERSION
	.align		4
        /*0000*/ 	.byte	0x04, 0x37
        /*0002*/ 	.short	(.L_292 - .L_291)
.L_291:
        /*0004*/ 	.word	0x00000082


	//----- nvinfo : EIATTR_KPARAM_INFO
	.align		4
.L_292:
        /*0008*/ 	.byte	0x04, 0x17
        /*000a*/ 	.short	(.L_294 - .L_293)
.L_293:
        /*000c*/ 	.word	0x00000000
        /*0010*/ 	.short	0x0001
        /*0012*/ 	.short	0x0008
        /*0014*/ 	.byte	0x00, 0xf5, 0x21, 0x00


	//----- nvinfo : EIATTR_KPARAM_INFO
	.align		4
.L_294:
        /*0018*/ 	.byte	0x04, 0x17
        /*001a*/ 	.short	(.L_296 - .L_295)
.L_295:
        /*001c*/ 	.word	0x00000000
        /*0020*/ 	.short	0x0000
        /*0022*/ 	.short	0x0000
        /*0024*/ 	.byte	0x00, 0xf5, 0x21, 0x00


	//----- nvinfo : EIATTR_SPARSE_MMA_MASK
	.align		4
.L_296:
        /*0028*/ 	.byte	0x03, 0x50
        /*002a*/ 	.short	0x0000


	//----- nvinfo : EIATTR_MAXREG_COUNT
	.align		4
        /*002c*/ 	.byte	0x03, 0x1b
        /*002e*/ 	.short	0x00ff


	//----- nvinfo : EIATTR_NUM_BARRIERS
	.align		4
        /*0030*/ 	.byte	0x02, 0x4c
        /*0032*/ 	.byte	0x01
	.zero		1


	//----- nvinfo : EIATTR_MERCURY_ISA_VERSION
	.align		4
        /*0034*/ 	.byte	0x03, 0x5f
        /*0036*/ 	.short	0x0101


	//----- nvinfo : EIATTR_VRC_CTA_INIT_COUNT
	.align		4
        /*0038*/ 	.byte	0x02, 0x4a
	.zero		1
	.zero		1


	//----- nvinfo : EIATTR_EXIT_INSTR_OFFSETS
	.align		4
        /*003c*/ 	.byte	0x04, 0x1c
        /*003e*/ 	.short	(.L_298 - .L_297)


	//   ....[0]....
.L_297:
        /*0040*/ 	.word	0x00000260


	//   ....[1]....
        /*0044*/ 	.word	0x000002e0


	//----- nvinfo : EIATTR_CBANK_PARAM_SIZE
	.align		4
.L_298:
        /*0048*/ 	.byte	0x03, 0x19
        /*004a*/ 	.short	0x0010


	//----- nvinfo : EIATTR_PARAM_CBANK
	.align		4
        /*004c*/ 	.byte	0x04, 0x0a
        /*004e*/ 	.short	(.L_300 - .L_299)
	.align		4
.L_299:
        /*0050*/ 	.word	index@(.nv.constant0._Z7L2_NORMPdPf)
        /*0054*/ 	.short	0x0380
        /*0056*/ 	.short	0x0010


	//----- nvinfo : EIATTR_SW_WAR
	.align		4
.L_300:
        /*0058*/ 	.byte	0x04, 0x36
        /*005a*/ 	.short	(.L_302 - .L_301)
.L_301:
        /*005c*/ 	.word	0x00000008
.L_302:


//--------------------- .nv.info._Z12UPDATE_RESIDPdS_PKdS_ --------------------------
	.section	.nv.info._Z12UPDATE_RESIDPdS_PKdS_,"",@"SHT_CUDA_INFO"
	.sectionflags	@""
	.align	4


	//----- nvinfo : EIATTR_CUDA_API_VERSION
	.align		4
        /*0000*/ 	.byte	0x04, 0x37
        /*0002*/ 	.short	(.L_304 - .L_303)
.L_303:
        /*0004*/ 	.word	0x00000082


	//----- nvinfo : EIATTR_KPARAM_INFO
	.align		4
.L_304:
        /*0008*/ 	.byte	0x04, 0x17
        /*000a*/ 	.short	(.L_306 - .L_305)
.L_305:
        /*000c*/ 	.word	0x00000000
        /*0010*/ 	.short	0x0003
        /*0012*/ 	.short	0x0018
        /*0014*/ 	.byte	0x00, 0xf5, 0x21, 0x00


	//----- nvinfo : EIATTR_KPARAM_INFO
	.align		4
.L_306:
        /*0018*/ 	.byte	0x04, 0x17
        /*001a*/ 	.short	(.L_308 - .L_307)
.L_307:
        /*001c*/ 	.word	0x00000000
        /*0020*/ 	.short	0x0002
        /*0022*/ 	.short	0x0010
        /*0024*/ 	.byte	0x00, 0xf5, 0x21, 0x00


	//----- nvinfo : EIATTR_KPARAM_INFO
	.align		4
.L_308:
        /*0028*/ 	.byte	0x04, 0x17
        /*002a*/ 	.short	(.L_310 - .L_309)
.L_309:
        /*002c*/ 	.word	0x00000000
        /*0030*/ 	.short	0x0001
        /*0032*/ 	.short	0x0008
        /*0034*/ 	.byte	0x00, 0xf5, 0x21, 0x00


	//----- nvinfo : EIATTR_KPARAM_INFO
	.align		4
.L_310:
        /*0038*/ 	.byte	0x04, 0x17
        /*003a*/ 	.short	(.L_312 - .L_311)
.L_311:
        /*003c*/ 	.word	0x00000000
        /*0040*/ 	.short	0x0000
        /*0042*/ 	.short	0x0000
        /*0044*/ 	.byte	0x00, 0xf5, 0x21, 0x00


	//----- nvinfo : EIATTR_SPARSE_MMA_MASK
	.align		4
.L_312:
        /*0048*/ 	.byte	0x03, 0x50
        /*004a*/ 	.short	0x0000


	//----- nvinfo : EIATTR_MAXREG_COUNT
	.align		4
        /*004c*/ 	.byte	0x03, 0x1b
        /*004e*/ 	.short	0x00ff


	//----- nvinfo : EIATTR_NUM_BARRIERS
	.align		4
        /*0050*/ 	.byte	0x02, 0x4c
        /*0052*/ 	.byte	0x01
	.zero		1


	//----- nvinfo : EIATTR_MERCURY_ISA_VERSION
	.align		4
        /*0054*/ 	.byte	0x03, 0x5f
        /*0056*/ 	.short	0x0101


	//----- nvinfo : EIATTR_VRC_CTA_INIT_COUNT
	.align		4
        /*0058*/ 	.byte	0x02, 0x4a
	.zero		1
	.zero		1


	//----- nvinfo : EIATTR_EXIT_INSTR_OFFSETS
	.align		4
        /*005c*/ 	.byte	0x04, 0x1c
        /*005e*/ 	.short	(.L_314 - .L_313)


	//   ....[0]....
.L_313:
        /*0060*/ 	.word	0x00000360


	//----- nvinfo : EIATTR_CBANK_PARAM_SIZE
	.align		4
.L_314:
        /*0064*/ 	.byte	0x03, 0x19
        /*0066*/ 	.short	0x0020


	//----- nvinfo : EIATTR_PARAM_CBANK
	.align		4
        /*0068*/ 	.byte	0x04, 0x0a
        /*006a*/ 	.short	(.L_316 - .L_315)
	.align		4
.L_315:
        /*006c*/ 	.word	index@(.nv.constant0._Z12UPDATE_RESIDPdS_PKdS_)
        /*0070*/ 	.short	0x0380
        /*0072*/ 	.short	0x0020


	//----- nvinfo : EIATTR_SW_WAR
	.align		4
.L_316:
        /*0074*/ 	.byte	0x04, 0x36
        /*0076*/ 	.short	(.L_318 - .L_317)
.L_317:
        /*0078*/ 	.word	0x00000008
.L_318:


//--------------------- .nv.info._Z16UPDATE_VALUES_RBPdS_PKdS_ --------------------------
	.section	.nv.info._Z16UPDATE_VALUES_RBPdS_PKdS_,"",@"SHT_CUDA_INFO"
	.sectionflags	@""
	.align	4


	//----- nvinfo : EIATTR_CUDA_API_VERSION
	.align		4
        /*0000*/ 	.byte	0x04, 0x37
        /*0002*/ 	.short	(.L_320 - .L_319)
.L_319:
        /*0004*/ 	.word	0x00000082


	//----- nvinfo : EIATTR_KPARAM_INFO
	.align		4
.L_320:
        /*0008*/ 	.byte	0x04, 0x17
        /*000a*/ 	.short	(.L_322 - .L_321)
.L_321:
        /*000c*/ 	.word	0x00000000
        /*0010*/ 	.short	0x0003
        /*0012*/ 	.short	0x0018
        /*0014*/ 	.byte	0x00, 0xf5, 0x21, 0x00


	//----- nvinfo : EIATTR_KPARAM_INFO
	.align		4
.L_322:
        /*0018*/ 	.byte	0x04, 0x17
        /*001a*/ 	.short	(.L_324 - .L_323)
.L_323:
        /*001c*/ 	.word	0x00000000
        /*0020*/ 	.short	0x0002
        /*0022*/ 	.short	0x0010
        /*0024*/ 	.byte	0x00, 0xf5, 0x21, 0x00


	//----- nvinfo : EIATTR_KPARAM_INFO
	.align		4
.L_324:
        /*0028*/ 	.byte	0x04, 0x17
        /*002a*/ 	.short	(.L_326 - .L_325)
.L_325:
        /*002c*/ 	.word	0x00000000
        /*0030*/ 	.short	0x0001
        /*0032*/ 	.short	0x0008
        /*0034*/ 	.byte	0x00, 0xf5, 0x21, 0x00


	//----- nvinfo : EIATTR_KPARAM_INFO
	.align		4
.L_326:
        /*0038*/ 	.byte	0x04, 0x17
        /*003a*/ 	.short	(.L_328 - .L_327)
.L_327:
        /*003c*/ 	.word	0x00000000
        /*0040*/ 	.short	0x0000
        /*0042*/ 	.short	0x0000
        /*0044*/ 	.byte	0x00, 0xf5, 0x21, 0x00


	//----- nvinfo : EIATTR_SPARSE_MMA_MASK
	.align		4
.L_328:
        /*0048*/ 	.byte	0x03, 0x50
        /*004a*/ 	.short	0x0000


	//----- nvinfo : EIATTR_MAXREG_COUNT
	.align		4
        /*004c*/ 	.byte	0x03, 0x1b
        /*004e*/ 	.short	0x00ff


	//----- nvinfo : EIATTR_NUM_BARRIERS
	.align		4
        /*0050*/ 	.byte	0x02, 0x4c
        /*0052*/ 	.byte	0x01
	.zero		1


	//----- nvinfo : EIATTR_MERCURY_ISA_VERSION
	.align		4
        /*0054*/ 	.byte	0x03, 0x5f
        /*0056*/ 	.short	0x0101


	//----- nvinfo : EIATTR_VRC_CTA_INIT_COUNT
	.align		4
        /*0058*/ 	.byte	0x02, 0x4a
	.zero		1
	.zero		1


	//----- nvinfo : EIATTR_EXIT_INSTR_OFFSETS
	.align		4
        /*005c*/ 	.byte	0x04, 0x1c
        /*005e*/ 	.short	(.L_330 - .L_329)


	//   ....[0]....
.L_329:
        /*0060*/ 	.word	0x00000570


	//----- nvinfo : EIATTR_CBANK_PARAM_SIZE
	.align		4
.L_330:
        /*0064*/ 	.byte	0x03, 0x19
        /*0066*/ 	.short	0x0020


	//----- nvinfo : EIATTR_PARAM_CBANK
	.align		4
        /*0068*/ 	.byte	0x04, 0x0a
        /*006a*/ 	.short	(.L_332 - .L_331)
	.align		4
.L_331:
        /*006c*/ 	.word	index@(.nv.constant0._Z16UPDATE_VALUES_RBPdS_PKdS_)
        /*0070*/ 	.short	0x0380
        /*0072*/ 	.short	0x0020


	//----- nvinfo : EIATTR_SW_WAR
	.align		4
.L_332:
        /*0074*/ 	.byte	0x04, 0x36
        /*0076*/ 	.short	(.L_334 - .L_333)
.L_333:
        /*0078*/ 	.word	0x00000008
.L_334:


//--------------------- .nv.info._Z13UPDATE_VALUESPdS_PKdS_ --------------------------
	.section	.nv.info._Z13UPDATE_VALUESPdS_PKdS_,"",@"SHT_CUDA_INFO"
	.sectionflags	@""
	.align	4


	//----- nvinfo : EIATTR_CUDA_API_VERSION
	.align		4
        /*0000*/ 	.byte	0x04, 0x37
        /*0002*/ 	.short	(.L_336 - .L_335)
.L_335:
        /*0004*/ 	.word	0x00000082


	//----- nvinfo : EIATTR_KPARAM_INFO
	.align		4
.L_336:
        /*0008*/ 	.byte	0x04, 0x17
        /*000a*/ 	.short	(.L_338 - .L_337)
.L_337:
        /*000c*/ 	.word	0x00000000
        /*0010*/ 	.short	0x0003
        /*0012*/ 	.short	0x0018
        /*0014*/ 	.byte	0x00, 0xf5, 0x21, 0x00


	//----- nvinfo : EIATTR_KPARAM_INFO
	.align		4
.L_338:
        /*0018*/ 	.byte	0x04, 0x17
        /*001a*/ 	.short	(.L_340 - .L_339)
.L_339:
        /*001c*/ 	.word	0x00000000
        /*0020*/ 	.short	0x0002
        /*0022*/ 	.short	0x0010
        /*0024*/ 	.byte	0x00, 0xf5, 0x21, 0x00


	//----- nvinfo : EIATTR_KPARAM_INFO
	.align		4
.L_340:
        /*0028*/ 	.byte	0x04, 0x17
        /*002a*/ 	.short	(.L_342 - .L_341)
.L_341:
        /*002c*/ 	.word	0x00000000
        /*0030*/ 	.short	0x0001
        /*0032*/ 	.short	0x0008
        /*0034*/ 	.byte	0x00, 0xf5, 0x21, 0x00


	//----- nvinfo : EIATTR_KPARAM_INFO
	.align		4
.L_342:
        /*0038*/ 	.byte	0x04, 0x17
        /*003a*/ 	.short	(.L_344 - .L_343)
.L_343:
        /*003c*/ 	.word	0x00000000
        /*0040*/ 	.short	0x0000
        /*0042*/ 	.short	0x0000
        /*0044*/ 	.byte	0x00, 0xf5, 0x21, 0x00


	//----- nvinfo : EIATTR_SPARSE_MMA_MASK
	.align		4
.L_344:
        /*0048*/ 	.byte	0x03, 0x50
        /*004a*/ 	.short	0x0000


	//----- nvinfo : EIATTR_MAXREG_COUNT
	.align		4
        /*004c*/ 	.byte	0x03, 0x1b
        /*004e*/ 	.short	0x00ff


	//----- nvinfo : EIATTR_NUM_BARRIERS
	.align		4
        /*0050*/ 	.byte	0x02, 0x4c
        /*0052*/ 	.byte	0x01
	.zero		1


	//----- nvinfo : EIATTR_MERCURY_ISA_VERSION
	.align		4
        /*0054*/ 	.byte	0x03, 0x5f
        /*0056*/ 	.short	0x0101


	//----- nvinfo : EIATTR_VRC_CTA_INIT_COUNT
	.align		4
        /*0058*/ 	.byte	0x02, 0x4a
	.zero		1
	.zero		1


	//----- nvinfo : EIATTR_EXIT_INSTR_OFFSETS
	.align		4
        /*005c*/ 	.byte	0x04, 0x1c
        /*005e*/ 	.short	(.L_346 - .L_345)


	//   ....[0]....
.L_345:
        /*0060*/ 	.word	0x00000340


	//----- nvinfo : EIATTR_CBANK_PARAM_SIZE
	.align		4
.L_346:
        /*0064*/ 	.byte	0x03, 0x19
        /*0066*/ 	.short	0x0020


	//----- nvinfo : EIATTR_PARAM_CBANK
	.align		4
        /*0068*/ 	.byte	0x04, 0x0a
        /*006a*/ 	.short	(.L_348 - .L_347)
	.align		4
.L_347:
        /*006c*/ 	.word	index@(.nv.constant0._Z13UPDATE_VALUESPdS_PKdS_)
        /*0070*/ 	.short	0x0380
        /*0072*/ 	.short	0x0020


	//----- nvinfo : EIATTR_SW_WAR
	.align		4
.L_348:
        /*0074*/ 	.byte	0x04, 0x36
        /*0076*/ 	.short	(.L_350 - .L_349)
.L_349:
        /*0078*/ 	.word	0x00000008
.L_350:


//--------------------- .nv.info._Z10GPU_SOLVERPdS_PKdS_ --------------------------
	.section	.nv.info._Z10GPU_SOLVERPdS_PKdS_,"",@"SHT_CUDA_INFO"
	.sectionflags	@""
	.align	4


	//----- nvinfo : EIATTR_CUDA_API_VERSION
	.align		4
        /*0000*/ 	.byte	0x04, 0x37
        /*0002*/ 	.short	(.L_352 - .L_351)
.L_351:
        /*0004*/ 	.word	0x00000082


	//----- nvinfo : EIATTR_KPARAM_INFO
	.align		4
.L_352:
        /*0008*/ 	.byte	0x04, 0x17
        /*000a*/ 	.short	(.L_354 - .L_353)
.L_353:
        /*000c*/ 	.word	0x00000000
        /*0010*/ 	.short	0x0003
        /*0012*/ 	.short	0x0018
        /*0014*/ 	.byte	0x00, 0xf5, 0x21, 0x00


	//----- nvinfo : EIATTR_KPARAM_INFO
	.align		4
.L_354:
        /*0018*/ 	.byte	0x04, 0x17
        /*001a*/ 	.short	(.L_356 - .L_355)
.L_355:
        /*001c*/ 	.word	0x00000000
        /*0020*/ 	.short	0x0002
        /*0022*/ 	.short	0x0010
        /*0024*/ 	.byte	0x00, 0xf5, 0x21, 0x00


	//----- nvinfo : EIATTR_KPARAM_INFO
	.align		4
.L_356:
        /*0028*/ 	.byte	0x04, 0x17
        /*002a*/ 	.short	(.L_358 - .L_357)
.L_357:
        /*002c*/ 	.word	0x00000000
        /*0030*/ 	.short	0x0001
        /*0032*/ 	.short	0x0008
        /*0034*/ 	.byte	0x00, 0xf5, 0x21, 0x00


	//----- nvinfo : EIATTR_KPARAM_INFO
	.align		4
.L_358:
        /*0038*/ 	.byte	0x04, 0x17
        /*003a*/ 	.short	(.L_360 - .L_359)
.L_359:
        /*003c*/ 	.word	0x00000000
        /*0040*/ 	.short	0x0000
        /*0042*/ 	.short	0x0000
        /*0044*/ 	.byte	0x00, 0xf5, 0x21, 0x00


	//----- nvinfo : EIATTR_SPARSE_MMA_MASK
	.align		4
.L_360:
        /*0048*/ 	.byte	0x03, 0x50
        /*004a*/ 	.short	0x0000


	//----- nvinfo : EIATTR_MAXREG_COUNT
	.align		4
        /*004c*/ 	.byte	0x03, 0x1b
        /*004e*/ 	.short	0x00ff


	//----- nvinfo : EIATTR_NUM_BARRIERS
	.align		4
        /*0050*/ 	.byte	0x02, 0x4c
        /*0052*/ 	.byte	0x01
	.zero		1


	//----- nvinfo : EIATTR_MERCURY_ISA_VERSION
	.align		4
        /*0054*/ 	.byte	0x03, 0x5f
        /*0056*/ 	.short	0x0101


	//----- nvinfo : EIATTR_VRC_CTA_INIT_COUNT
	.align		4
        /*0058*/ 	.byte	0x02, 0x4a
	.zero		1
	.zero		1


	//----- nvinfo : EIATTR_EXIT_INSTR_OFFSETS
	.align		4
        /*005c*/ 	.byte	0x04, 0x1c
        /*005e*/ 	.short	(.L_362 - .L_361)


	//   ....[0]....
.L_361:
        /*0060*/ 	.word	0x000005d0


	//----- nvinfo : EIATTR_CBANK_PARAM_SIZE
	.align		4
.L_362:
        /*0064*/ 	.byte	0x03, 0x19
        /*0066*/ 	.short	0x0020


	//----- nvinfo : EIATTR_PARAM_CBANK
	.align		4
        /*0068*/ 	.byte	0x04, 0x0a
        /*006a*/ 	.short	(.L_364 - .L_363)
	.align		4
.L_363:
        /*006c*/ 	.word	index@(.nv.constant0._Z10GPU_SOLVERPdS_PKdS_)
        /*0070*/ 	.short	0x0380
        /*0072*/ 	.short	0x0020


	//----- nvinfo : EIATTR_SW_WAR
	.align		4
.L_364:
        /*0074*/ 	.byte	0x04, 0x36
        /*0076*/ 	.short	(.L_366 - .L_365)
.L_365:
        /*0078*/ 	.word	0x00000008
.L_366:


//--------------------- .nv.callgraph             --------------------------
	.section	.nv.callgraph,"",@"SHT_CUDA_CALLGRAPH"
	.align	4
	.sectionentsize	8
	.align		4
        /*0000*/ 	.word	0x00000000
	.align		4
        /*0004*/ 	.word	0xffffffff
	.align		4
        /*0008*/ 	.word	0x00000000
	.align		4
        /*000c*/ 	.word	0xfffffffe
	.align		4
        /*0010*/ 	.word	0x00000000
	.align		4
        /*0014*/ 	.word	0xfffffffd
	.align		4
        /*0018*/ 	.word	0x00000000
	.align		4
        /*001c*/ 	.word	0xfffffffc


//--------------------- .nv.constant4             --------------------------
	.section	.nv.constant4,"a",@progbits
	.align	8
	.align		8
.nv.constant4:
        /*0000*/ 	.dword	_ZN34_INTERNAL_b0efa44f_4_k_cu_c4f779e04cuda3std3__45__cpo5beginE
	.align		8
        /*0008*/ 	.dword	_ZN34_INTERNAL_b0efa44f_4_k_cu_c4f779e04cuda3std3__45__cpo3endE
	.align		8
        /*0010*/ 	.dword	_ZN34_INTERNAL_b0efa44f_4_k_cu_c4f779e04cuda3std3__45__cpo6cbeginE
	.align		8
        /*0018*/ 	.dword	_ZN34_INTERNAL_b0efa44f_4_k_cu_c4f779e04cuda3std3__45__cpo4cendE
	.align		8
        /*0020*/ 	.dword	_ZN34_INTERNAL_b0efa44f_4_k_cu_c4f779e04cuda3std3__45__cpo6rbeginE
	.align		8
        /*0028*/ 	.dword	_ZN34_INTERNAL_b0efa44f_4_k_cu_c4f779e04cuda3std3__45__cpo4rendE
	.align		8
        /*0030*/ 	.dword	_ZN34_INTERNAL_b0efa44f_4_k_cu_c4f779e04cuda3std3__45__cpo7crbeginE
	.align		8
        /*0038*/ 	.dword	_ZN34_INTERNAL_b0efa44f_4_k_cu_c4f779e04cuda3std3__45__cpo5crendE
	.align		8
        /*0040*/ 	.dword	_ZN34_INTERNAL_b0efa44f_4_k_cu_c4f779e04cuda3std3__436_GLOBAL__N__b0efa44f_4_k_cu_c4f779e06ignoreE
	.align		8
        /*0048*/ 	.dword	_ZN34_INTERNAL_b0efa44f_4_k_cu_c4f779e04cuda3std3__419piecewise_constructE
	.align		8
        /*0050*/ 	.dword	_ZN34_INTERNAL_b0efa44f_4_k_cu_c4f779e04cuda3std3__48in_placeE
	.align		8
        /*0058*/ 	.dword	_ZN34_INTERNAL_b0efa44f_4_k_cu_c4f779e04cuda3std3__420unreachable_sentinelE
	.align		8
        /*0060*/ 	.dword	_ZN34_INTERNAL_b0efa44f_4_k_cu_c4f779e04cuda3std3__47nulloptE
	.align		8
        /*0068*/ 	.dword	_ZN34_INTERNAL_b0efa44f_4_k_cu_c4f779e04cuda3std3__48unexpectE
	.align		8
        /*0070*/ 	.dword	_ZN34_INTERNAL_b0efa44f_4_k_cu_c4f779e04cuda3std6ranges3__45__cpo4swapE
	.align		8
        /*0078*/ 	.dword	_ZN34_INTERNAL_b0efa44f_4_k_cu_c4f779e04cuda3std6ranges3__45__cpo9iter_moveE
	.align		8
        /*0080*/ 	.dword	_ZN34_INTERNAL_b0efa44f_4_k_cu_c4f779e04cuda3std6ranges3__45__cpo5beginE
	.align		8
        /*0088*/ 	.dword	_ZN34_INTERNAL_b0efa44f_4_k_cu_c4f779e04cuda3std6ranges3__45__cpo3endE
	.align		8
        /*0090*/ 	.dword	_ZN34_INTERNAL_b0efa44f_4_k_cu_c4f779e04cuda3std6ranges3__45__cpo6cbeginE
	.align		8
        /*0098*/ 	.dword	_ZN34_INTERNAL_b0efa44f_4_k_cu_c4f779e04cuda3std6ranges3__45__cpo4cendE
	.align		8
        /*00a0*/ 	.dword	_ZN34_INTERNAL_b0efa44f_4_k_cu_c4f779e04cuda3std6ranges3__45__cpo7advanceE
	.align		8
        /*00a8*/ 	.dword	_ZN34_INTERNAL_b0efa44f_4_k_cu_c4f779e04cuda3std6ranges3__45__cpo9iter_swapE
	.align		8
        /*00b0*/ 	.dword	_ZN34_INTERNAL_b0efa44f_4_k_cu_c4f779e04cuda3std6ranges3__45__cpo4nextE
	.align		8
        /*00b8*/ 	.dword	_ZN34_INTERNAL_b0efa44f_4_k_cu_c4f779e04cuda3std6ranges3__45__cpo4prevE
	.align		8
        /*00c0*/ 	.dword	_ZN34_INTERNAL_b0efa44f_4_k_cu_c4f779e04cuda3std6ranges3__45__cpo4dataE
	.align		8
        /*00c8*/ 	.dword	_ZN34_INTERNAL_b0efa44f_4_k_cu_c4f779e04cuda3std6ranges3__45__cpo5cdataE
	.align		8
        /*00d0*/ 	.dword	_ZN34_INTERNAL_b0efa44f_4_k_cu_c4f779e04cuda3std6ranges3__45__cpo4sizeE
	.align		8
        /*00d8*/ 	.dword	_ZN34_INTERNAL_b0efa44f_4_k_cu_c4f779e04cuda3std6ranges3__45__cpo5ssizeE
	.align		8
        /*00e0*/ 	.dword	_ZN34_INTERNAL_b0efa44f_4_k_cu_c4f779e04cuda3std6ranges3__45__cpo8distanceE
	.align		8
        /*00e8*/ 	.dword	_ZN34_INTERNAL_b0efa44f_4_k_cu_c4f779e06thrust24THRUST_300001_SM_1000_NS8cuda_cub3parE
	.align		8
        /*00f0*/ 	.dword	_ZN34_INTERNAL_b0efa44f_4_k_cu_c4f779e06thrust24THRUST_300001_SM_1000_NS8cuda_cub10par_nosyncE
	.align		8
        /*00f8*/ 	.dword	_ZN34_INTERNAL_b0efa44f_4_k_cu_c4f779e06thrust24THRUST_300001_SM_1000_NS6system6detail10sequential3seqE
	.align		8
        /*0100*/ 	.dword	_ZN34_INTERNAL_b0efa44f_4_k_cu_c4f779e06thrust24THRUST_300001_SM_1000_NS6system3cpp3parE
	.align		8
        /*0108*/ 	.dword	_ZN34_INTERNAL_b0efa44f_4_k_cu_c4f779e06thrust24THRUST_300001_SM_1000_NS12placeholders2_1E
	.align		8
        /*0110*/ 	.dword	_ZN34_INTERNAL_b0efa44f_4_k_cu_c4f779e06thrust24THRUST_300001_SM_1000_NS12placeholders2_2E
	.align		8
        /*0118*/ 	.dword	_ZN34_INTERNAL_b0efa44f_4_k_cu_c4f779e06thrust24THRUST_300001_SM_1000_NS12placeholders2_3E
	.align		8
        /*0120*/ 	.dword	_ZN34_INTERNAL_b0efa44f_4_k_cu_c4f779e06thrust24THRUST_300001_SM_1000_NS12placeholders2_4E
	.align		8
        /*0128*/ 	.dword	_ZN34_INTERNAL_b0efa44f_4_k_cu_c4f779e06thrust24THRUST_300001_SM_1000_NS12placeholders2_5E
	.align		8
        /*0130*/ 	.dword	_ZN34_INTERNAL_b0efa44f_4_k_cu_c4f779e06thrust24THRUST_300001_SM_1000_NS12placeholders2_6E
	.align		8
        /*0138*/ 	.dword	_ZN34_INTERNAL_b0efa44f_4_k_cu_c4f779e06thrust24THRUST_300001_SM_1000_NS12placeholders2_7E
	.align		8
        /*0140*/ 	.dword	_ZN34_INTERNAL_b0efa44f_4_k_cu_c4f779e06thrust24THRUST_300001_SM_1000_NS12placeholders2_8E
	.align		8
        /*0148*/ 	.dword	_ZN34_INTERNAL_b0efa44f_4_k_cu_c4f779e06thrust24THRUST_300001_SM_1000_NS12placeholders2_9E
	.align		8
        /*0150*/ 	.dword	_ZN34_INTERNAL_b0efa44f_4_k_cu_c4f779e06thrust24THRUST_300001_SM_1000_NS12placeholders3_10E
	.align		8
        /*0158*/ 	.dword	_ZN34_INTERNAL_b0efa44f_4_k_cu_c4f779e06thrust24THRUST_300001_SM_1000_NS3seqE
	.align		8
        /*0160*/ 	.dword	_ZN34_INTERNAL_b0efa44f_4_k_cu_c4f779e06thrust24THRUST_300001_SM_1000_NS6deviceE


//--------------------- .text._ZN3cub18CUB_300001_SM_10006detail6reduce28DeviceReduceSingleTileKernelINS2_10policy_hubIdyN4cuda3std3__44plusIdEEE10Policy1000EPdSC_iS9_ddNS7_10__identityEEEvT0_T1_T2_T3_T4_T6_ --------------------------
	.section	.text._ZN3cub18CUB_300001_SM_10006detail6reduce28DeviceReduceSingleTileKernelINS2_10policy_hubIdyN4cuda3std3__44plusIdEEE10Policy1000EPdSC_iS9_ddNS7_10__identityEEEvT0_T1_T2_T3_T4_T6_,"ax",@progbits
	.align	128
        .global         _ZN3cub18CUB_300001_SM_10006detail6reduce28DeviceReduceSingleTileKernelINS2_10policy_hubIdyN4cuda3std3__44plusIdEEE10Policy1000EPdSC_iS9_ddNS7_10__identityEEEvT0_T1_T2_T3_T4_T6_
        .type           _ZN3cub18CUB_300001_SM_10006detail6reduce28DeviceReduceSingleTileKernelINS2_10policy_hubIdyN4cuda3std3__44plusIdEEE10Policy1000EPdSC_iS9_ddNS7_10__identityEEEvT0_T1_T2_T3_T4_T6_,@function
        .size           _ZN3cub18CUB_300001_SM_10006detail6reduce28DeviceReduceSingleTileKernelINS2_10policy_hubIdyN4cuda3std3__44plusIdEEE10Policy1000EPdSC_iS9_ddNS7_10__identityEEEvT0_T1_T2_T3_T4_T6_,(.L_x_189 - _ZN3cub18CUB_300001_SM_10006detail6reduce28DeviceReduceSingleTileKernelINS2_10policy_hubIdyN4cuda3std3__44plusIdEEE10Policy1000EPdSC_iS9_ddNS7_10__identityEEEvT0_T1_T2_T3_T4_T6_)
        .other          _ZN3cub18CUB_300001_SM_10006detail6reduce28DeviceReduceSingleTileKernelINS2_10policy_hubIdyN4cuda3std3__44plusIdEEE10Policy1000EPdSC_iS9_ddNS7_10__identityEEEvT0_T1_T2_T3_T4_T6_,@"STO_CUDA_ENTRY STV_DEFAULT"
_ZN3cub18CUB_300001_SM_10006detail6reduce28DeviceReduceSingleTileKernelINS2_10policy_hubIdyN4cuda3std3__44plusIdEEE10Policy1000EPdSC_iS9_ddNS7_10__identityEEEvT0_T1_T2_T3_T4_T6_:
.text._ZN3cub18CUB_300001_SM_10006detail6reduce28DeviceReduceSingleTileKernelINS2_10policy_hubIdyN4cuda3std3__44plusIdEEE10Policy1000EPdSC_iS9_ddNS7_10__identityEEEvT0_T1_T2_T3_T4_T6_:
[----:B------:R-:W-:Y:S01]  /*0000*/  LDC R1, c[0x0][0x37c] ;  /* 0x0000df00ff017b82 */ /* 0x000fe20000000800 */
[----:B------:R-:W0:Y:S01]  /*0010*/  LDCU UR4, c[0x0][0x390] ;  /* 0x00007200ff0477ac */ /* 0x000e220008000800 */
[----:B------:R-:W1:Y:S01]  /*0020*/  LDCU.64 UR6, c[0x0][0x358] ;  /* 0x00006b00ff0677ac */ /* 0x000e620008000a00 */
[----:B0-----:R-:W-:-:S05]  /*0030*/  IMAD.U32 R4, RZ, RZ, UR4 ;  /* 0x00000004ff047e24 */ /* 0x001fca000f8e00ff */
[----:B------:R-:W-:-:S13]  /*0040*/  ISETP.NE.AND P0, PT, R4, RZ, PT ;  /* 0x000000ff0400720c */ /* 0x000fda0003f05270 */
[----:B-1----:R-:W-:Y:S05]  /*0050*/  @P0 BRA `(.L_x_0) ;  /* 0x00000000001c0947 */ /* 0x002fea0003800000 */
[----:B------:R-:W0:Y:S02]  /*0060*/  S2R R0, SR_TID.X ;  /* 0x0000000000007919 */ /* 0x000e240000002100 */
[----:B0-----:R-:W-:-:S13]  /*0070*/  ISETP.NE.AND P0, PT, R0, RZ, PT ;  /* 0x000000ff0000720c */ /* 0x001fda0003f05270 */
[----:B------:R-:W-:Y:S05]  /*0080*/  @P0 EXIT ;  /* 0x000000000000094d */ /* 0x000fea0003800000 */
[----:B------:R-:W0:Y:S08]  /*0090*/  LDC.64 R2, c[0x0][0x388] ;  /* 0x0000e200ff027b82 */ /* 0x000e300000000a00 */
[----:B------:R-:W0:Y:S02]  /*00a0*/  LDC.64 R4, c[0x0][0x398] ;  /* 0x0000e600ff047b82 */ /* 0x000e240000000a00 */
[----:B0-----:R-:W-:Y:S01]  /*00b0*/  STG.E.64 desc[UR6][R2.64], R4 ;  /* 0x0000000402007986 */ /* 0x001fe2000c101b06 */
[----:B------:R-:W-:Y:S05]  /*00c0*/  EXIT ;  /* 0x000000000000794d */ /* 0x000fea0003800000 */
.L_x_0:
[----:B------:R-:W-:Y:S01]  /*00d0*/  ISETP.GT.AND P0, PT, R4, 0xdff, PT ;  /* 0x00000dff0400780c */ /* 0x000fe20003f04270 */
[----:B------:R-:W-:-:S12]  /*00e0*/  BSSY.RECONVERGENT B0, `(.L_x_1) ;  /* 0x0000242000007945 */ /* 0x000fd80003800200 */
[----:B------:R-:W-:Y:S05]  /*00f0*/  @P0 BRA `(.L_x_2) ;  /* 0x0000001400180947 */ /* 0x000fea0003800000 */
[----:B------:R-:W0:Y:S01]  /*0100*/  S2R R5, SR_TID.X ;  /* 0x0000000000057919 */ /* 0x000e220000002100 */
[----:B------:R-:W-:Y:S01]  /*0110*/  BSSY.RECONVERGENT B1, `(.L_x_3) ;  /* 0x0000009000017945 */ /* 0x000fe20003800200 */
[----:B------:R-:W-:Y:S02]  /*0120*/  CS2R R2, SRZ ;  /* 0x0000000000027805 */ /* 0x000fe4000001ff00 */
[----:B0-----:R-:W-:Y:S01]  /*0130*/  ISETP.GE.AND P0, PT, R5, R4, PT ;  /* 0x000000040500720c */ /* 0x001fe20003f06270 */
[----:B------:R-:W-:-:S12]  /*0140*/  IMAD.MOV.U32 R7, RZ, RZ, R5 ;  /* 0x000000ffff077224 */ /* 0x000fd800078e0005 */
[----:B------:R-:W-:Y:S05]  /*0150*/  @P0 BRA `(.L_x_4) ;  /* 0x0000000000100947 */ /* 0x000fea0003800000 */
[----:B------:R-:W0:Y:S02]  /*0160*/  LDC.64 R2, c[0x0][0x380] ;  /* 0x0000e000ff027b82 */ /* 0x000e240000000a00 */
[----:B0-----:R-:W-:-:S06]  /*0170*/  IMAD.WIDE.U32 R2, R5, 0x8, R2 ;  /* 0x0000000805027825 */ /* 0x001fcc00078e0002 */
[----:B------:R-:W5:Y:S01]  /*0180*/  LDG.E.64.CONSTANT R2, desc[UR6][R2.64] ;  /* 0x0000000602027981 */ /* 0x000f62000c1e9b00 */
[----:B------:R-:W-:-:S07]  /*0190*/  VIADD R7, R5, 0x200 ;  /* 0x0000020005077836 */ /* 0x000fce0000000000 */
.L_x_4:
[----:B------:R-:W-:Y:S05]  /*01a0*/  BSYNC.RECONVERGENT B1 ;  /* 0x0000000000017941 */ /* 0x000fea0003800200 */
.L_x_3:
[----:B------:R-:W-:Y:S01]  /*01b0*/  ISETP.GE.AND P0, PT, R7, R4, PT ;  /* 0x000000040700720c */ /* 0x000fe20003f06270 */
[----:B------:R-:W-:-:S12]  /*01c0*/  BSSY.RECONVERGENT B1, `(.L_x_5) ;  /* 0x0000076000017945 */ /* 0x000fd80003800200 */
[----:B------:R-:W-:Y:S05]  /*01d0*/  @P0 BRA `(.L_x_6) ;  /* 0x0000000400d00947 */ /* 0x000fea0003800000 */
[----:B------:R-:W-:Y:S01]  /*01e0*/  LOP3.LUT R9, RZ, R7, RZ, 0x33, !PT ;  /* 0x00000007ff097212 */ /* 0x000fe200078e33ff */
[----:B------:R-:W-:Y:S04]  /*01f0*/  BSSY.RECONVERGENT B2, `(.L_x_7) ;  /* 0x0000017000027945 */ /* 0x000fe80003800200 */
[----:B------:R-:W-:-:S05]  /*0200*/  IMAD.IADD R0, R9, 0x1, R4 ;  /* 0x0000000109007824 */ /* 0x000fca00078e0204 */
[C---:B------:R-:W-:Y:S02]  /*0210*/  LOP3.LUT R6, R0.reuse, 0x600, RZ, 0xc0, !PT ;  /* 0x0000060000067812 */ /* 0x040fe400078ec0ff */
[----:B------:R-:W-:Y:S02]  /*0220*/  ISETP.GE.U32.AND P0, PT, R0, 0x600, PT ;  /* 0x000006000000780c */ /* 0x000fe40003f06070 */
[----:B------:R-:W-:-:S13]  /*0230*/  ISETP.NE.AND P1, PT, R6, 0x600, PT ;  /* 0x000006000600780c */ /* 0x000fda0003f25270 */
[----:B------:R-:W-:Y:S05]  /*0240*/  @!P1 BRA `(.L_x_8) ;  /* 0x0000000000449947 */ /* 0x000fea0003800000 */
[----:B------:R-:W0:Y:S01]  /*0250*/  LDC.64 R8, c[0x0][0x380] ;  /* 0x0000e000ff087b82 */ /* 0x000e220000000a00 */
[----:B------:R-:W-:-:S04]  /*0260*/  LEA.HI R0, R0, 0x1, RZ, 0x17 ;  /* 0x0000000100007811 */ /* 0x000fc800078fb8ff */
[----:B------:R-:W-:-:S05]  /*0270*/  LOP3.LUT R0, R0, 0x3, RZ, 0xc0, !PT ;  /* 0x0000000300007812 */ /* 0x000fca00078ec0ff */
[----:B------:R-:W-:Y:S02]  /*0280*/  IMAD.MOV R0, RZ, RZ, -R0 ;  /* 0x000000ffff007224 */ /* 0x000fe400078e0a00 */
[----:B0-----:R-:W-:-:S04]  /*0290*/  IMAD.WIDE.U32 R8, R7, 0x8, R8 ;  /* 0x0000000807087825 */ /* 0x001fc800078e0008 */
[----:B------:R-:W-:Y:S02]  /*02a0*/  IMAD.MOV.U32 R6, RZ, RZ, R8 ;  /* 0x000000ffff067224 */ /* 0x000fe400078e0008 */
[----:B------:R-:W-:-:S07]  /*02b0*/  IMAD.MOV.U32 R11, RZ, RZ, R9 ;  /* 0x000000ffff0b7224 */ /* 0x000fce00078e0009 */
.L_x_9:
[----:B------:R-:W-:Y:S02]  /*02c0*/  IMAD.MOV.U32 R8, RZ, RZ, R6 ;  /* 0x000000ffff087224 */ /* 0x000fe400078e0006 */
[----:B------:R-:W-:-:S06]  /*02d0*/  IMAD.MOV.U32 R9, RZ, RZ, R11 ;  /* 0x000000ffff097224 */ /* 0x000fcc00078e000b */
[----:B------:R-:W2:Y:S01]  /*02e0*/  LDG.E.64.CONSTANT R8, desc[UR6][R8.64] ;  /* 0x0000000608087981 */ /* 0x000ea2000c1e9b00 */
[----:B------:R-:W-:Y:S01]  /*02f0*/  VIADD R0, R0, 0x1 ;  /* 0x0000000100007836 */ /* 0x000fe20000000000 */
[----:B------:R-:W-:Y:S01]  /*0300*/  IADD3 R6, P2, PT, R6, 0x1000, RZ ;  /* 0x0000100006067810 */ /* 0x000fe20007f5e0ff */
[----:B------:R-:W-:-:S03]  /*0310*/  VIADD R7, R7, 0x200 ;  /* 0x0000020007077836 */ /* 0x000fc60000000000 */
[----:B------:R-:W-:Y:S01]  /*0320*/  ISETP.NE.AND P1, PT, R0, RZ, PT ;  /* 0x000000ff0000720c */ /* 0x000fe20003f25270 */
[----:B------:R-:W-:Y:S01]  /*0330*/  IMAD.X R11, RZ, RZ, R11, P2 ;  /* 0x000000ffff0b7224 */ /* 0x000fe200010e060b */
[----:B--2--5:R-:W-:-:S11]  /*0340*/  DADD R2, R8, R2 ;  /* 0x0000000008027229 */ /* 0x024fd60000000002 */
[----:B------:R-:W-:Y:S05]  /*0350*/  @P1 BRA `(.L_x_9) ;  /* 0xfffffffc00d81947 */ /* 0x000fea000383ffff */
.L_x_8:
[----:B------:R-:W-:Y:S05]  /*0360*/  BSYNC.RECONVERGENT B2 ;  /* 0x0000000000027941 */ /* 0x000fea0003800200 */
.L_x_7:
[----:B------:R-:W-:Y:S05]  /*0370*/  @!P0 BRA `(.L_x_6) ;  /* 0x0000000400688947 */ /* 0x000fea0003800000 */
[----:B------:R-:W-:Y:S01]  /*0380*/  IMAD.IADD R0, R4, 0x1, -R7 ;  /* 0x0000000104007824 */ /* 0x000fe200078e0a07 */
[----:B------:R-:W-:Y:S01]  /*0390*/  BSSY.RECONVERGENT B2, `(.L_x_10) ;  /* 0x0000031000027945 */ /* 0x000fe20003800200 */
[----:B------:R-:W-:-:S03]  /*03a0*/  PLOP3.LUT P0, PT, PT, PT, PT, 0x80, 0x8 ;  /* 0x000000000008781c */ /* 0x000fc60003f0f070 */
[----:B------:R-:W-:-:S13]  /*03b0*/  ISETP.GT.AND P1, PT, R0, 0x1800, PT ;  /* 0x000018000000780c */ /* 0x000fda0003f24270 */
[----:B------:R-:W-:Y:S05]  /*03c0*/  @!P1 BRA `(.L_x_11) ;  /* 0x0000000000b49947 */ /* 0x000fea0003800000 */
[----:B------:R-:W-:Y:S01]  /*03d0*/  PLOP3.LUT P0, PT, PT, PT, PT, 0x8, 0x80 ;  /* 0x000000000080781c */ /* 0x000fe20003f0e170 */
[----:B------:R-:W-:-:S12]  /*03e0*/  VIADD R0, R4, 0xffffe800 ;  /* 0xffffe80004007836 */ /* 0x000fd80000000000 */
.L_x_12:
[----:B------:R-:W0:Y:S02]  /*03f0*/  LDC.64 R32, c[0x0][0x380] ;  /* 0x0000e000ff207b82 */ /* 0x000e240000000a00 */
[----:B0-----:R-:W-:-:S05]  /*0400*/  IMAD.WIDE R14, R7, 0x8, R32 ;  /* 0x00000008070e7825 */ /* 0x001fca00078e0220 */
[----:B------:R-:W2:Y:S04]  /*0410*/  LDG.E.64.CONSTANT R8, desc[UR6][R14.64] ;  /* 0x000000060e087981 */ /* 0x000ea8000c1e9b00 */
[----:B------:R-:W3:Y:S04]  /*0420*/  LDG.E.64.CONSTANT R10, desc[UR6][R14.64+0x1000] ;  /* 0x001000060e0a7981 */ /* 0x000ee8000c1e9b00 */
[----:B------:R-:W4:Y:S01]  /*0430*/  LDG.E.64.CONSTANT R12, desc[UR6][R14.64+0x2000] ;  /* 0x002000060e0c7981 */ /* 0x000f22000c1e9b00 */
[----:B------:R-:W-:-:S03]  /*0440*/  VIADD R41, R7, 0x800 ;  /* 0x0000080007297836 */ /* 0x000fc60000000000 */
[----:B------:R-:W4:Y:S01]  /*0450*/  LDG.E.64.CONSTANT R30, desc[UR6][R14.64+0x3000] ;  /* 0x003000060e1e7981 */ /* 0x000f22000c1e9b00 */
[----:B------:R-:W-:-:S05]  /*0460*/  IMAD.WIDE R40, R41, 0x8, R32 ;  /* 0x0000000829287825 */ /* 0x000fca00078e0220 */
[----:B------:R-:W4:Y:S04]  /*0470*/  LDG.E.64.CONSTANT R28, desc[UR6][R40.64] ;  /* 0x00000006281c7981 */ /* 0x000f28000c1e9b00 */
[----:B------:R-:W4:Y:S04]  /*0480*/  LDG.E.64.CONSTANT R26, desc[UR6][R40.64+0x1000] ;  /* 0x00100006281a7981 */ /* 0x000f28000c1e9b00 */
        /* <DEDUP_REMOVED lines=12> */
[----:B------:R-:W4:Y:S04]  /*0550*/  LDG.E.64.CONSTANT R34, desc[UR6][R44.64+0x2000] ;  /* 0x002000062c227981 */ /* 0x000f28000c1e9b00 */
[----:B------:R-:W4:Y:S01]  /*0560*/  LDG.E.64.CONSTANT R32, desc[UR6][R44.64+0x3000] ;  /* 0x003000062c207981 */ /* 0x000f22000c1e9b00 */
[----:B------:R-:W-:-:S05]  /*0570*/  VIADD R7, R7, 0x2000 ;  /* 0x0000200007077836 */ /* 0x000fca0000000000 */
[----:B------:R-:W-:Y:S01]  /*0580*/  ISETP.GE.AND P1, PT, R7, R0, PT ;  /* 0x000000000700720c */ /* 0x000fe20003f26270 */
[----:B--2--5:R-:W-:-:S08]  /*0590*/  DADD R8, R8, R2 ;  /* 0x0000000008087229 */ /* 0x024fd00000000002 */
[----:B---3--:R-:W-:-:S08]  /*05a0*/  DADD R8, R8, R10 ;  /* 0x0000000008087229 */ /* 0x008fd0000000000a */
[----:B----4-:R-:W-:-:S08]  /*05b0*/  DADD R8, R8, R12 ;  /* 0x0000000008087229 */ /* 0x010fd0000000000c */
[----:B------:R-:W-:-:S08]  /*05c0*/  DADD R8, R8, R30 ;  /* 0x0000000008087229 */ /* 0x000fd0000000001e */
        /* <DEDUP_REMOVED lines=11> */
[----:B------:R-:W-:Y:S01]  /*0680*/  DADD R2, R8, R32 ;  /* 0x0000000008027229 */ /* 0x000fe20000000020 */
[----:B------:R-:W-:Y:S10]  /*0690*/  @!P1 BRA `(.L_x_12) ;  /* 0xfffffffc00549947 */ /* 0x000ff4000383ffff */
.L_x_11:
[----:B------:R-:W-:Y:S05]  /*06a0*/  BSYNC.RECONVERGENT B2 ;  /* 0x0000000000027941 */ /* 0x000fea0003800200 */
.L_x_10:
[----:B------:R-:W-:Y:S01]  /*06b0*/  IMAD.IADD R0, R4, 0x1, -R7 ;  /* 0x0000000104007824 */ /* 0x000fe200078e0a07 */
[----:B------:R-:W-:Y:S04]  /*06c0*/  BSSY.RECONVERGENT B2, `(.L_x_13) ;  /* 0x0000019000027945 */ /* 0x000fe80003800200 */
[----:B------:R-:W-:-:S13]  /*06d0*/  ISETP.GT.AND P1, PT, R0, 0x800, PT ;  /* 0x000008000000780c */ /* 0x000fda0003f24270 */
[----:B------:R-:W-:Y:S05]  /*06e0*/  @!P1 BRA `(.L_x_14) ;  /* 0x0000000000589947 */ /* 0x000fea0003800000 */
        /* <DEDUP_REMOVED lines=12> */
[----:B------:R-:W-:Y:S01]  /*07b0*/  PLOP3.LUT P0, PT, PT, PT, PT, 0x8, 0x80 ;  /* 0x000000000080781c */ /* 0x000fe20003f0e170 */
[----:B------:R-:W-:Y:S01]  /*07c0*/  VIADD R7, R7, 0x1000 ;  /* 0x0000100007077836 */ /* 0x000fe20000000000 */
[----:B--2--5:R-:W-:-:S08]  /*07d0*/  DADD R10, R2, R10 ;  /* 0x00000000020a7229 */ /* 0x024fd0000000000a */
[----:B---3--:R-:W-:-:S08]  /*07e0*/  DADD R10, R10, R12 ;  /* 0x000000000a0a7229 */ /* 0x008fd0000000000c */
[----:B----4-:R-:W-:-:S08]  /*07f0*/  DADD R10, R10, R14 ;  /* 0x000000000a0a7229 */ /* 0x010fd0000000000e */
[----:B------:R-:W-:-:S08]  /*0800*/  DADD R10, R10, R16 ;  /* 0x000000000a0a7229 */ /* 0x000fd00000000010 */
[----:B------:R-:W-:-:S08]  /*0810*/  DADD R10, R10, R20 ;  /* 0x000000000a0a7229 */ /* 0x000fd00000000014 */
[----:B------:R-:W-:-:S08]  /*0820*/  DADD R10, R10, R22 ;  /* 0x000000000a0a7229 */ /* 0x000fd00000000016 */
[----:B------:R-:W-:-:S08]  /*0830*/  DADD R10, R10, R24 ;  /* 0x000000000a0a7229 */ /* 0x000fd00000000018 */
[----:B------:R-:W-:-:S11]  /*0840*/  DADD R2, R10, R26 ;  /* 0x000000000a027229 */ /* 0x000fd6000000001a */
.L_x_14:
[----:B------:R-:W-:Y:S05]  /*0850*/  BSYNC.RECONVERGENT B2 ;  /* 0x0000000000027941 */ /* 0x000fea0003800200 */
.L_x_13:
[----:B------:R-:W-:-:S13]  /*0860*/  ISETP.LT.OR P0, PT, R7, R4, P0 ;  /* 0x000000040700720c */ /* 0x000fda0000701670 */
[----:B------:R-:W-:Y:S05]  /*0870*/  @!P0 BRA `(.L_x_6) ;  /* 0x0000000000288947 */ /* 0x000fea0003800000 */
[----:B------:R-:W0:Y:S02]  /*0880*/  LDC.64 R8, c[0x0][0x380] ;  /* 0x0000e000ff087b82 */ /* 0x000e240000000a00 */
[----:B0-----:R-:W-:-:S05]  /*0890*/  IMAD.WIDE R6, R7, 0x8, R8 ;  /* 0x0000000807067825 */ /* 0x001fca00078e0208 */
[----:B------:R-:W2:Y:S04]  /*08a0*/  LDG.E.64.CONSTANT R8, desc[UR6][R6.64] ;  /* 0x0000000606087981 */ /* 0x000ea8000c1e9b00 */
[----:B------:R-:W3:Y:S04]  /*08b0*/  LDG.E.64.CONSTANT R10, desc[UR6][R6.64+0x1000] ;  /* 0x00100006060a7981 */ /* 0x000ee8000c1e9b00 */
[----:B------:R-:W4:Y:S04]  /*08c0*/  LDG.E.64.CONSTANT R12, desc[UR6][R6.64+0x2000] ;  /* 0x00200006060c7981 */ /* 0x000f28000c1e9b00 */
[----:B------:R-:W4:Y:S01]  /*08d0*/  LDG.E.64.CONSTANT R14, desc[UR6][R6.64+0x3000] ;  /* 0x00300006060e7981 */ /* 0x000f22000c1e9b00 */
[----:B--2--5:R-:W-:-:S08]  /*08e0*/  DADD R8, R2, R8 ;  /* 0x0000000002087229 */ /* 0x024fd00000000008 */
[----:B---3--:R-:W-:-:S08]  /*08f0*/  DADD R8, R8, R10 ;  /* 0x0000000008087229 */ /* 0x008fd0000000000a */
[----:B----4-:R-:W-:-:S08]  /*0900*/  DADD R8, R8, R12 ;  /* 0x0000000008087229 */ /* 0x010fd0000000000c */
[----:B------:R-:W-:-:S11]  /*0910*/  DADD R2, R8, R14 ;  /* 0x0000000008027229 */ /* 0x000fd6000000000e */
.L_x_6:
[----:B------:R-:W-:Y:S05]  /*0920*/  BSYNC.RECONVERGENT B1 ;  /* 0x0000000000017941 */ /* 0x000fea0003800200 */
.L_x_5:
[----:B------:R-:W-:-:S13]  /*0930*/  ISETP.GE.AND P0, PT, R4, 0x200, PT ;  /* 0x000002000400780c */ /* 0x000fda0003f06270 */
[----:B------:R-:W-:Y:S05]  /*0940*/  @!P0 BRA `(.L_x_15) ;  /* 0x0000000400148947 */ /* 0x000fea0003800000 */
[----:B------:R-:W0:Y:S01]  /*0950*/  S2R R12, SR_LANEID ;  /* 0x00000000000c7919 */ /* 0x000e220000000000 */
[----:B-----5:R-:W-:Y:S04]  /*0960*/  SHFL.DOWN PT, R6, R2, 0x1, 0x1f ;  /* 0x08201f0002067f89 */ /* 0x020fe800000e0000 */
[----:B------:R-:W1:Y:S02]  /*0970*/  SHFL.DOWN PT, R7, R3, 0x1, 0x1f ;  /* 0x08201f0003077f89 */ /* 0x000e6400000e0000 */
[----:B-1----:R-:W-:Y:S01]  /*0980*/  DADD R6, R6, R2 ;  /* 0x0000000006067229 */ /* 0x002fe20000000002 */
[C---:B0-----:R-:W-:Y:S02]  /*0990*/  ISETP.GT.AND P0, PT, R12.reuse, 0x1e, PT ;  /* 0x0000001e0c00780c */ /* 0x041fe40003f04270 */
[----:B------:R-:W-:-:S07]  /*09a0*/  ISETP.NE.AND P1, PT, R12, RZ, PT ;  /* 0x000000ff0c00720c */ /* 0x000fce0003f25270 */
[----:B------:R-:W-:Y:S02]  /*09b0*/  FSEL R8, R2, R6, P0 ;  /* 0x0000000602087208 */ /* 0x000fe40000000000 */
[----:B------:R-:W-:Y:S02]  /*09c0*/  FSEL R9, R3, R7, P0 ;  /* 0x0000000703097208 */ /* 0x000fe40000000000 */
[----:B------:R-:W-:Y:S01]  /*09d0*/  ISETP.GT.AND P0, PT, R12, 0x1d, PT ;  /* 0x0000001d0c00780c */ /* 0x000fe20003f04270 */
[----:B------:R-:W-:Y:S01]  /*09e0*/  SHFL.DOWN PT, R6, R8, 0x2, 0x1f ;  /* 0x08401f0008067f89 */ /* 0x000fe200000e0000 */
[----:B------:R-:W-:Y:S02]  /*09f0*/  @!P1 MOV R4, 0x400 ;  /* 0x0000040000049802 */ /* 0x000fe40000000f00 */
[----:B------:R-:W-:Y:S01]  /*0a00*/  @!P1 SHF.R.U32.HI R0, RZ, 0x2, R5 ;  /* 0x00000002ff009819 */ /* 0x000fe20000011605 */
[----:B------:R-:W0:Y:S03]  /*0a10*/  SHFL.DOWN PT, R7, R9, 0x2, 0x1f ;  /* 0x08401f0009077f89 */ /* 0x000e2600000e0000 */
[----:B------:R-:W-:Y:S01]  /*0a20*/  @!P1 LOP3.LUT R0, R0, 0xf8, RZ, 0xc0, !PT ;  /* 0x000000f800009812 */ /* 0x000fe200078ec0ff */
[----:B0-----:R-:W-:-:S10]  /*0a30*/  DADD R6, R6, R8 ;  /* 0x0000000006067229 */ /* 0x001fd40000000008 */
[----:B------:R-:W-:Y:S02]  /*0a40*/  FSEL R6, R8, R6, P0 ;  /* 0x0000000608067208 */ /* 0x000fe40000000000 */
[----:B------:R-:W-:Y:S02]  /*0a50*/  FSEL R7, R9, R7, P0 ;  /* 0x0000000709077208 */ /* 0x000fe40000000000 */
[----:B------:R-:W-:Y:S01]  /*0a60*/  ISETP.GT.AND P0, PT, R12, 0x1b, PT ;  /* 0x0000001b0c00780c */ /* 0x000fe20003f04270 */
[----:B------:R-:W-:Y:S04]  /*0a70*/  SHFL.DOWN PT, R2, R6, 0x4, 0x1f ;  /* 0x08801f0006027f89 */ /* 0x000fe800000e0000 */
[----:B------:R-:W0:Y:S01]  /*0a80*/  SHFL.DOWN PT, R3, R7, 0x4, 0x1f ;  /* 0x08801f0007037f89 */ /* 0x000e2200000e0000 */
[----:B------:R-:W1:Y:S01]  /*0a90*/  @!P1 S2R R9, SR_CgaCtaId ;  /* 0x0000000000099919 */ /* 0x000e620000008800 */
[----:B0-----:R-:W-:-:S10]  /*0aa0*/  DADD R2, R2, R6 ;  /* 0x0000000002027229 */ /* 0x001fd40000000006 */
[----:B------:R-:W-:Y:S02]  /*0ab0*/  FSEL R10, R6, R2, P0 ;  /* 0x00000002060a7208 */ /* 0x000fe40000000000 */
[----:B------:R-:W-:Y:S02]  /*0ac0*/  FSEL R11, R7, R3, P0 ;  /* 0x00000003070b7208 */ /* 0x000fe40000000000 */
[----:B------:R-:W-:Y:S01]  /*0ad0*/  ISETP.GT.AND P0, PT, R12, 0x17, PT ;  /* 0x000000170c00780c */ /* 0x000fe20003f04270 */
[----:B------:R-:W-:Y:S04]  /*0ae0*/  SHFL.DOWN PT, R2, R10, 0x8, 0x1f ;  /* 0x09001f000a027f89 */ /* 0x000fe800000e0000 */
[----:B------:R-:W0:Y:S02]  /*0af0*/  SHFL.DOWN PT, R3, R11, 0x8, 0x1f ;  /* 0x09001f000b037f89 */ /* 0x000e2400000e0000 */
[----:B0-----:R-:W-:-:S10]  /*0b00*/  DADD R2, R2, R10 ;  /* 0x0000000002027229 */ /* 0x001fd4000000000a */
[----:B------:R-:W-:Y:S02]  /*0b10*/  FSEL R6, R10, R2, P0 ;  /* 0x000000020a067208 */ /* 0x000fe40000000000 */
[----:B------:R-:W-:Y:S02]  /*0b20*/  FSEL R7, R11, R3, P0 ;  /* 0x000000030b077208 */ /* 0x000fe40000000000 */
[----:B-1----:R-:W-:Y:S01]  /*0b30*/  @!P1 LEA R11, R9, R4, 0x18 ;  /* 0x00000004090b9211 */ /* 0x002fe200078ec0ff */
[----:B------:R-:W-:Y:S01]  /*0b40*/  SHFL.DOWN PT, R2, R6, 0x10, 0x1f ;  /* 0x0a001f0006027f89 */ /* 0x000fe200000e0000 */
[----:B------:R-:W-:-:S03]  /*0b50*/  ISETP.NE.AND P0, PT, R5, RZ, PT ;  /* 0x000000ff0500720c */ /* 0x000fc60003f05270 */
[----:B------:R-:W0:Y:S01]  /*0b60*/  SHFL.DOWN PT, R3, R7, 0x10, 0x1f ;  /* 0x0a001f0007037f89 */ /* 0x000e2200000e0000 */
[----:B------:R-:W-:Y:S01]  /*0b70*/  @!P1 IMAD.IADD R11, R0, 0x1, R11 ;  /* 0x00000001000b9824 */ /* 0x000fe200078e020b */
[----:B0-----:R-:W-:-:S07]  /*0b80*/  DADD R8, R2, R6 ;  /* 0x0000000002087229 */ /* 0x001fce0000000006 */
[----:B------:R1:W-:Y:S01]  /*0b90*/  @!P1 STS.64 [R11+0x10], R8 ;  /* 0x000010080b009388 */ /* 0x0003e20000000a00 */
[----:B------:R-:W-:Y:S01]  /*0ba0*/  BAR.SYNC.DEFER_BLOCKING 0x0 ;  /* 0x0000000000007b1d */ /* 0x000fe20000010000 */
[----:B------:R-:W-:-:S04]  /*0bb0*/  ISETP.GT.AND P1, PT, R12, 0xf, PT ;  /* 0x0000000f0c00780c */ /* 0x000fc80003f24270 */
[----:B------:R-:W-:Y:S02]  /*0bc0*/  FSEL R2, R6, R8, P1 ;  /* 0x0000000806027208 */ /* 0x000fe40000800000 */
[----:B------:R-:W-:Y:S01]  /*0bd0*/  FSEL R3, R7, R9, P1 ;  /* 0x0000000907037208 */ /* 0x000fe20000800000 */
[----:B------:R-:W-:Y:S06]  /*0be0*/  @P0 BRA `(.L_x_16) ;  /* 0x0000001800440947 */ /* 0x000fec0003800000 */
[----:B------:R-:W0:Y:S01]  /*0bf0*/  S2UR UR5, SR_CgaCtaId ;  /* 0x00000000000579c3 */ /* 0x000e220000008800 */
[----:B------:R-:W-:Y:S02]  /*0c00*/  UMOV UR4, 0x400 ;  /* 0x0000040000047882 */ /* 0x000fe40000000000 */
[----:B0-----:R-:W-:-:S09]  /*0c10*/  ULEA UR4, UR5, UR4, 0x18 ;  /* 0x0000000405047291 */ /* 0x001fd2000f8ec0ff */
[----:B------:R-:W0:Y:S04]  /*0c20*/  LDS.64 R4, [UR4+0x18] ;  /* 0x00001804ff047984 */ /* 0x000e280008000a00 */
[----:B-1----:R-:W1:Y:S04]  /*0c30*/  LDS.128 R8, [UR4+0x20] ;  /* 0x00002004ff087984 */ /* 0x002e680008000c00 */
[----:B------:R-:W2:Y:S01]  /*0c40*/  LDS.128 R12, [UR4+0x30] ;  /* 0x00003004ff0c7984 */ /* 0x000ea20008000c00 */
[----:B0-----:R-:W-:-:S03]  /*0c50*/  DADD R2, R2, R4 ;  /* 0x0000000002027229 */ /* 0x001fc60000000004 */
[----:B------:R-:W0:Y:S05]  /*0c60*/  LDS.128 R4, [UR4+0x40] ;  /* 0x00004004ff047984 */ /* 0x000e2a0008000c00 */
[----:B-1----:R-:W-:-:S08]  /*0c70*/  DADD R2, R2, R8 ;  /* 0x0000000002027229 */ /* 0x002fd00000000008 */
[----:B------:R-:W-:Y:S01]  /*0c80*/  DADD R2, R2, R10 ;  /* 0x0000000002027229 */ /* 0x000fe2000000000a */
[----:B------:R-:W1:Y:S07]  /*0c90*/  LDS.128 R8, [UR4+0x50] ;  /* 0x00005004ff087984 */ /* 0x000e6e0008000c00 */
[----:B--2---:R-:W-:-:S08]  /*0ca0*/  DADD R2, R2, R12 ;  /* 0x0000000002027229 */ /* 0x004fd0000000000c */
[----:B------:R-:W-:Y:S01]  /*0cb0*/  DADD R2, R2, R14 ;  /* 0x0000000002027229 */ /* 0x000fe2000000000e */
[----:B------:R-:W2:Y:S07]  /*0cc0*/  LDS.128 R12, [UR4+0x60] ;  /* 0x00006004ff0c7984 */ /* 0x000eae0008000c00 */
[----:B0-----:R-:W-:-:S08]  /*0cd0*/  DADD R2, R2, R4 ;  /* 0x0000000002027229 */ /* 0x001fd00000000004 */
[----:B------:R-:W-:Y:S01]  /*0ce0*/  DADD R2, R2, R6 ;  /* 0x0000000002027229 */ /* 0x000fe20000000006 */
[----:B------:R-:W0:Y:S07]  /*0cf0*/  LDS.128 R4, [UR4+0x70] ;  /* 0x00007004ff047984 */ /* 0x000e2e0008000c00 */
[----:B-1----:R-:W-:-:S08]  /*0d00*/  DADD R2, R2, R8 ;  /* 0x0000000002027229 */ /* 0x002fd00000000008 */
[----:B------:R-:W-:Y:S01]  /*0d10*/  DADD R2, R2, R10 ;  /* 0x0000000002027229 */ /* 0x000fe2000000000a */
[----:B------:R-:W1:Y:S07]  /*0d20*/  LDS.128 R8, [UR4+0x80] ;  /* 0x00008004ff087984 */ /* 0x000e6e0008000c00 */
[----:B--2---:R-:W-:-:S08]  /*0d30*/  DADD R2, R2, R12 ;  /* 0x0000000002027229 */ /* 0x004fd0000000000c */
[----:B------:R-:W-:-:S08]  /*0d40*/  DADD R2, R2, R14 ;  /* 0x0000000002027229 */ /* 0x000fd0000000000e */
[----:B0-----:R-:W-:-:S08]  /*0d50*/  DADD R2, R2, R4 ;  /* 0x0000000002027229 */ /* 0x001fd00000000004 */
[----:B------:R-:W-:-:S08]  /*0d60*/  DADD R2, R2, R6 ;  /* 0x0000000002027229 */ /* 0x000fd00000000006 */
[----:B-1----:R-:W-:-:S08]  /*0d70*/  DADD R2, R2, R8 ;  /* 0x0000000002027229 */ /* 0x002fd00000000008 */
[----:B------:R-:W-:Y:S01]  /*0d80*/  DADD R2, R2, R10 ;  /* 0x0000000002027229 */ /* 0x000fe2000000000a */
[----:B------:R-:W-:Y:S10]  /*0d90*/  BRA `(.L_x_16) ;  /* 0x0000001400d87947 */ /* 0x000ff40003800000 */
.L_x_15:
[----:B------:R-:W-:Y:S01]  /*0da0*/  LOP3.LUT R0, R5, 0x3e0, RZ, 0xc0, !PT ;  /* 0x000003e005007812 */ /* 0x000fe200078ec0ff */
[----:B------:R-:W0:Y:S03]  /*0db0*/  S2R R10, SR_LANEID ;  /* 0x00000000000a7919 */ /* 0x000e260000000000 */
[----:B------:R-:W-:Y:S01]  /*0dc0*/  LOP3.LUT R9, RZ, R0, RZ, 0x33, !PT ;  /* 0x00000000ff097212 */ /* 0x000fe200078e33ff */
[----:B------:R-:W-:-:S04]  /*0dd0*/  VIADD R7, R0, 0x20 ;  /* 0x0000002000077836 */ /* 0x000fc80000000000 */
[----:B------:R-:W-:Y:S01]  /*0de0*/  IMAD.IADD R9, R9, 0x1, R4 ;  /* 0x0000000109097824 */ /* 0x000fe200078e0204 */
[----:B------:R-:W-:-:S04]  /*0df0*/  ISETP.GT.AND P0, PT, R7, R4, PT ;  /* 0x000000040700720c */ /* 0x000fc80003f04270 */
[----:B------:R-:W-:-:S05]  /*0e00*/  SEL R11, R9, 0x1f, P0 ;  /* 0x0000001f090b7807 */ /* 0x000fca0000000000 */
[----:B-----5:R-:W-:Y:S04]  /*0e10*/  SHFL.DOWN PT, R6, R2, 0x1, R11 ;  /* 0x0820000002067989 */ /* 0x020fe800000e000b */
[----:B------:R-:W1:Y:S01]  /*0e20*/  SHFL.DOWN PT, R7, R3, 0x1, R11 ;  /* 0x0820000003077989 */ /* 0x000e6200000e000b */
[C---:B0-----:R-:W-:Y:S01]  /*0e30*/  ISETP.GE.AND P0, PT, R10.reuse, R11, PT ;  /* 0x0000000b0a00720c */ /* 0x041fe20003f06270 */
[C---:B------:R-:W-:Y:S01]  /*0e40*/  VIADD R0, R10.reuse, 0x2 ;  /* 0x000000020a007836 */ /* 0x040fe20000000000 */
[----:B------:R-:W-:Y:S01]  /*0e50*/  ISETP.NE.AND P1, PT, R10, RZ, PT ;  /* 0x000000ff0a00720c */ /* 0x000fe20003f25270 */
[----:B-1----:R-:W-:-:S12]  /*0e60*/  DADD R6, R6, R2 ;  /* 0x0000000006067229 */ /* 0x002fd80000000002 */
[----:B------:R-:W0:Y:S01]  /*0e70*/  @!P1 S2R R12, SR_CgaCtaId ;  /* 0x00000000000c9919 */ /* 0x000e220000008800 */
[----:B------:R-:W-:Y:S02]  /*0e80*/  FSEL R8, R6, R2, !P0 ;  /* 0x0000000206087208 */ /* 0x000fe40004000000 */
[----:B------:R-:W-:Y:S02]  /*0e90*/  FSEL R9, R7, R3, !P0 ;  /* 0x0000000307097208 */ /* 0x000fe40004000000 */
[----:B------:R-:W-:Y:S01]  /*0ea0*/  ISETP.GT.AND P0, PT, R0, R11, PT ;  /* 0x0000000b0000720c */ /* 0x000fe20003f04270 */
[----:B------:R-:W-:Y:S01]  /*0eb0*/  SHFL.DOWN PT, R6, R8, 0x2, R11 ;  /* 0x0840000008067989 */ /* 0x000fe200000e000b */
[----:B------:R-:W-:-:S03]  /*0ec0*/  VIADD R0, R10, 0x4 ;  /* 0x000000040a007836 */ /* 0x000fc60000000000 */
[----:B------:R-:W1:Y:S02]  /*0ed0*/  SHFL.DOWN PT, R7, R9, 0x2, R11 ;  /* 0x0840000009077989 */ /* 0x000e6400000e000b */
[----:B-1----:R-:W-:-:S10]  /*0ee0*/  DADD R6, R6, R8 ;  /* 0x0000000006067229 */ /* 0x002fd40000000008 */
[----:B------:R-:W-:Y:S02]  /*0ef0*/  FSEL R6, R8, R6, P0 ;  /* 0x0000000608067208 */ /* 0x000fe40000000000 */
[----:B------:R-:W-:Y:S02]  /*0f00*/  FSEL R7, R9, R7, P0 ;  /* 0x0000000709077208 */ /* 0x000fe40000000000 */
        /* <DEDUP_REMOVED lines=16> */
[----:B------:R-:W-:Y:S02]  /*1010*/  @!P1 MOV R9, 0x400 ;  /* 0x0000040000099802 */ /* 0x000fe40000000f00 */
[----:B------:R-:W-:Y:S01]  /*1020*/  @!P1 SHF.R.U32.HI R8, RZ, 0x2, R5 ;  /* 0x00000002ff089819 */ /* 0x000fe20000011605 */
[----:B------:R-:W1:Y:S01]  /*1030*/  SHFL.DOWN PT, R3, R7, 0x10, R11 ;  /* 0x0a00000007037989 */ /* 0x000e6200000e000b */
[----:B0-----:R-:W-:-:S02]  /*1040*/  @!P1 LEA R9, R12, R9, 0x18 ;  /* 0x000000090c099211 */ /* 0x001fc400078ec0ff */
[----:B------:R-:W-:-:S05]  /*1050*/  @!P1 LOP3.LUT R8, R8, 0xf8, RZ, 0xc0, !PT ;  /* 0x000000f808089812 */ /* 0x000fca00078ec0ff */
[----:B------:R-:W-:Y:S01]  /*1060*/  @!P1 IMAD.IADD R9, R8, 0x1, R9 ;  /* 0x0000000108099824 */ /* 0x000fe200078e0209 */
[----:B-1----:R-:W-:-:S10]  /*1070*/  DADD R2, R2, R6 ;  /* 0x0000000002027229 */ /* 0x002fd40000000006 */
[----:B------:R-:W-:Y:S02]  /*1080*/  FSEL R2, R6, R2, P0 ;  /* 0x0000000206027208 */ /* 0x000fe40000000000 */
[----:B------:R-:W-:Y:S02]  /*1090*/  FSEL R3, R7, R3, P0 ;  /* 0x0000000307037208 */ /* 0x000fe40000000000 */
[----:B------:R-:W-:-:S03]  /*10a0*/  ISETP.NE.AND P0, PT, R5, RZ, PT ;  /* 0x000000ff0500720c */ /* 0x000fc60003f05270 */
[----:B------:R0:W-:Y:S01]  /*10b0*/  @!P1 STS.64 [R9+0x10], R2 ;  /* 0x0000100209009388 */ /* 0x0001e20000000a00 */
[----:B------:R-:W-:Y:S09]  /*10c0*/  BAR.SYNC.DEFER_BLOCKING 0x0 ;  /* 0x0000000000007b1d */ /* 0x000ff20000010000 */
[----:B------:R-:W-:Y:S05]  /*10d0*/  @P0 BRA `(.L_x_16) ;  /* 0x0000001400080947 */ /* 0x000fea0003800000 */
[----:B------:R-:W1:Y:S01]  /*10e0*/  S2UR UR5, SR_CgaCtaId ;  /* 0x00000000000579c3 */ /* 0x000e620000008800 */
[----:B------:R-:W-:Y:S01]  /*10f0*/  UMOV UR4, 0x400 ;  /* 0x0000040000047882 */ /* 0x000fe20000000000 */
[----:B------:R-:W-:Y:S01]  /*1100*/  ISETP.GT.AND P1, PT, R4, 0x20, PT ;  /* 0x000000200400780c */ /* 0x000fe20003f24270 */
[----:B-1----:R-:W-:-:S09]  /*1110*/  ULEA UR4, UR5, UR4, 0x18 ;  /* 0x0000000405047291 */ /* 0x002fd2000f8ec0ff */
[----:B------:R-:W1:Y:S04]  /*1120*/  LDS.64 R6, [UR4+0x18] ;  /* 0x00001804ff067984 */ /* 0x000e680008000a00 */
[----:B------:R-:W2:Y:S04]  /*1130*/  LDS.128 R12, [UR4+0x20] ;  /* 0x00002004ff0c7984 */ /* 0x000ea80008000c00 */
[----:B0-----:R-:W0:Y:S01]  /*1140*/  LDS.128 R8, [UR4+0x30] ;  /* 0x00003004ff087984 */ /* 0x001e220008000c00 */
[----:B-1----:R-:W-:-:S10]  /*1150*/  DADD R6, R2, R6 ;  /* 0x0000000002067229 */ /* 0x002fd40000000006 */
[----:B------:R-:W-:Y:S02]  /*1160*/  FSEL R2, R6, R2, P1 ;  /* 0x0000000206027208 */ /* 0x000fe40000800000 */
[----:B------:R-:W-:Y:S02]  /*1170*/  FSEL R3, R7, R3, P1 ;  /* 0x0000000307037208 */ /* 0x000fe40000800000 */
[----:B------:R-:W-:-:S04]  /*1180*/  ISETP.GT.AND P1, PT, R4, 0x40, PT ;  /* 0x000000400400780c */ /* 0x000fc80003f24270 */
[----:B--2---:R-:W-:-:S10]  /*1190*/  DADD R12, R12, R2 ;  /* 0x000000000c0c7229 */ /* 0x004fd40000000002 */
[----:B------:R-:W-:Y:S02]  /*11a0*/  FSEL R2, R12, R2, P1 ;  /* 0x000000020c027208 */ /* 0x000fe40000800000 */
[----:B------:R-:W-:Y:S02]  /*11b0*/  FSEL R3, R13, R3, P1 ;  /* 0x000000030d037208 */ /* 0x000fe40000800000 */
[----:B------:R-:W-:-:S04]  /*11c0*/  ISETP.GT.AND P1, PT, R4, 0x60, PT ;  /* 0x000000600400780c */ /* 0x000fc80003f24270 */
[----:B------:R-:W-:-:S10]  /*11d0*/  DADD R14, R2, R14 ;  /* 0x00000000020e7229 */ /* 0x000fd4000000000e */
[----:B------:R-:W-:Y:S02]  /*11e0*/  FSEL R2, R14, R2, P1 ;  /* 0x000000020e027208 */ /* 0x000fe40000800000 */
[----:B------:R-:W-:Y:S02]  /*11f0*/  FSEL R3, R15, R3, P1 ;  /* 0x000000030f037208 */ /* 0x000fe40000800000 */
[----:B------:R-:W1:Y:S01]  /*1200*/  LDS.128 R12, [UR4+0x40] ;  /* 0x00004004ff0c7984 */ /* 0x000e620008000c00 */
[----:B------:R-:W-:-:S03]  /*1210*/  ISETP.GT.AND P1, PT, R4, 0x80, PT ;  /* 0x000000800400780c */ /* 0x000fc60003f24270 */
[----:B0-----:R-:W-:-:S10]  /*1220*/  DADD R8, R8, R2 ;  /* 0x0000000008087229 */ /* 0x001fd40000000002 */
[----:B------:R-:W-:Y:S02]  /*1230*/  FSEL R2, R8, R2, P1 ;  /* 0x0000000208027208 */ /* 0x000fe40000800000 */
[----:B------:R-:W-:Y:S02]  /*1240*/  FSEL R3, R9, R3, P1 ;  /* 0x0000000309037208 */ /* 0x000fe40000800000 */
[----:B------:R-:W-:-:S04]  /*1250*/  ISETP.GT.AND P1, PT, R4, 0xa0, PT ;  /* 0x000000a00400780c */ /* 0x000fc80003f24270 */
[----:B------:R-:W-:-:S10]  /*1260*/  DADD R10, R2, R10 ;  /* 0x00000000020a7229 */ /* 0x000fd4000000000a */
[----:B------:R-:W-:Y:S02]  /*1270*/  FSEL R2, R10, R2, P1 ;  /* 0x000000020a027208 */ /* 0x000fe40000800000 */
[----:B------:R-:W-:Y:S02]  /*1280*/  FSEL R3, R11, R3, P1 ;  /* 0x000000030b037208 */ /* 0x000fe40000800000 */
[----:B------:R-:W0:Y:S01]  /*1290*/  LDS.128 R8, [UR4+0x50] ;  /* 0x00005004ff087984 */ /* 0x000e220008000c00 */
[----:B------:R-:W-:-:S03]  /*12a0*/  ISETP.GT.AND P1, PT, R4, 0xc0, PT ;  /* 0x000000c00400780c */ /* 0x000fc60003f24270 */
[----:B-1----:R-:W-:-:S10]  /*12b0*/  DADD R12, R12, R2 ;  /* 0x000000000c0c7229 */ /* 0x002fd40000000002 */
        /* <DEDUP_REMOVED lines=33> */
[----:B------:R-:W-:-:S04]  /*14d0*/  ISETP.GT.AND P1, PT, R4, 0x1c0, PT ;  /* 0x000001c00400780c */ /* 0x000fc80003f24270 */
[----:B-1----:R-:W-:-:S10]  /*14e0*/  DADD R12, R12, R2 ;  /* 0x000000000c0c7229 */ /* 0x002fd40000000002 */
[----:B------:R-:W-:Y:S02]  /*14f0*/  FSEL R2, R12, R2, P1 ;  /* 0x000000020c027208 */ /* 0x000fe40000800000 */
[----:B------:R-:W-:Y:S02]  /*1500*/  FSEL R3, R13, R3, P1 ;  /* 0x000000030d037208 */ /* 0x000fe40000800000 */
[----:B------:R-:W-:-:S04]  /*1510*/  ISETP.GT.AND P1, PT, R4, 0x1e0, PT ;  /* 0x000001e00400780c */ /* 0x000fc80003f24270 */
[----:B------:R-:W-:-:S10]  /*1520*/  DADD R14, R2, R14 ;  /* 0x00000000020e7229 */ /* 0x000fd4000000000e */
[----:B------:R-:W-:Y:S02]  /*1530*/  FSEL R2, R14, R2, P1 ;  /* 0x000000020e027208 */ /* 0x000fe40000800000 */
[----:B------:R-:W-:Y:S01]  /*1540*/  FSEL R3, R15, R3, P1 ;  /* 0x000000030f037208 */ /* 0x000fe20000800000 */
[----:B------:R-:W-:Y:S06]  /*1550*/  BRA `(.L_x_16) ;  /* 0x0000000c00e87947 */ /* 0x000fec0003800000 */
.L_x_2:
[----:B------:R-:W0:Y:S01]  /*1560*/  S2R R41, SR_TID.X ;  /* 0x0000000000297919 */ /* 0x000e220000002100 */
[----:B------:R-:W1:Y:S02]  /*1570*/  LDCU.64 UR4, c[0x0][0x380] ;  /* 0x00007000ff0477ac */ /* 0x000e640008000a00 */
[----:B-1----:R-:W-:Y:S02]  /*1580*/  IMAD.U32 R2, RZ, RZ, UR4 ;  /* 0x00000004ff027e24 */ /* 0x002fe4000f8e00ff */
[----:B------:R-:W-:Y:S02]  /*1590*/  IMAD.U32 R3, RZ, RZ, UR5 ;  /* 0x00000005ff037e24 */ /* 0x000fe4000f8e00ff */
[----:B0-----:R-:W-:-:S05]  /*15a0*/  IMAD.WIDE.U32 R18, R41, 0x8, R2 ;  /* 0x0000000829127825 */ /* 0x001fca00078e0002 */
[----:B------:R-:W2:Y:S04]  /*15b0*/  LDG.E.64.CONSTANT R20, desc[UR6][R18.64] ;  /* 0x0000000612147981 */ /* 0x000ea8000c1e9b00 */
[----:B------:R-:W2:Y:S04]  /*15c0*/  LDG.E.64.CONSTANT R6, desc[UR6][R18.64+0x1000] ;  /* 0x0010000612067981 */ /* 0x000ea8000c1e9b00 */
[----:B------:R-:W3:Y:S04]  /*15d0*/  LDG.E.64.CONSTANT R8, desc[UR6][R18.64+0x2000] ;  /* 0x0020000612087981 */ /* 0x000ee8000c1e9b00 */
[----:B------:R-:W4:Y:S04]  /*15e0*/  LDG.E.64.CONSTANT R10, desc[UR6][R18.64+0x3000] ;  /* 0x00300006120a7981 */ /* 0x000f28000c1e9b00 */
[----:B------:R-:W5:Y:S04]  /*15f0*/  LDG.E.64.CONSTANT R12, desc[UR6][R18.64+0x4000] ;  /* 0x00400006120c7981 */ /* 0x000f68000c1e9b00 */
[----:B------:R-:W5:Y:S04]  /*1600*/  LDG.E.64.CONSTANT R14, desc[UR6][R18.64+0x5000] ;  /* 0x00500006120e7981 */ /* 0x000f68000c1e9b00 */
[----:B------:R-:W5:Y:S01]  /*1610*/  LDG.E.64.CONSTANT R16, desc[UR6][R18.64+0x6000] ;  /* 0x0060000612107981 */ /* 0x000f62000c1e9b00 */
[----:B------:R-:W-:Y:S01]  /*1620*/  ISETP.GE.U32.AND P0, PT, R4, 0x1c00, PT ;  /* 0x00001c000400780c */ /* 0x000fe20003f06070 */
[----:B------:R-:W-:Y:S01]  /*1630*/  UMOV UR4, 0xe00 ;  /* 0x00000e0000047882 */ /* 0x000fe20000000000 */
[----:B--2---:R-:W-:-:S08]  /*1640*/  DADD R6, R20, R6 ;  /* 0x0000000014067229 */ /* 0x004fd00000000006 */
[----:B---3--:R-:W-:-:S08]  /*1650*/  DADD R6, R8, R6 ;  /* 0x0000000008067229 */ /* 0x008fd00000000006 */
[----:B----4-:R-:W-:-:S08]  /*1660*/  DADD R6, R10, R6 ;  /* 0x000000000a067229 */ /* 0x010fd00000000006 */
[----:B-----5:R-:W-:-:S08]  /*1670*/  DADD R6, R12, R6 ;  /* 0x000000000c067229 */ /* 0x020fd00000000006 */
[----:B------:R-:W-:-:S08]  /*1680*/  DADD R6, R14, R6 ;  /* 0x000000000e067229 */ /* 0x000fd00000000006 */
[----:B------:R-:W-:Y:S01]  /*1690*/  DADD R6, R16, R6 ;  /* 0x0000000010067229 */ /* 0x000fe20000000006 */
[----:B------:R-:W-:Y:S10]  /*16a0*/  @!P0 BRA `(.L_x_17) ;  /* 0x00000000006c8947 */ /* 0x000ff40003800000 */
[----:B------:R-:W0:Y:S01]  /*16b0*/  LDC R22, c[0x0][0x390] ;  /* 0x0000e400ff167b82 */ /* 0x000e220000000800 */
[----:B------:R-:W-:Y:S01]  /*16c0*/  VIADD R23, R4, 0xfffff200 ;  /* 0xfffff20004177836 */ /* 0x000fe20000000000 */
[----:B------:R-:W-:-:S06]  /*16d0*/  UMOV UR4, 0xe00 ;  /* 0x00000e0000047882 */ /* 0x000fcc0000000000 */
[----:B------:R-:W1:Y:S02]  /*16e0*/  LDC.64 R2, c[0x0][0x380] ;  /* 0x0000e000ff027b82 */ /* 0x000e640000000a00 */
.L_x_19:
[----:B------:R-:W-:-:S04]  /*16f0*/  VIADD R9, R41, UR4 ;  /* 0x0000000429097c36 */ /* 0x000fc80008000000 */
[----:B-1----:R-:W-:-:S05]  /*1700*/  IMAD.WIDE.U32 R8, R9, 0x8, R2 ;  /* 0x0000000809087825 */ /* 0x002fca00078e0002 */
[----:B------:R-:W2:Y:S04]  /*1710*/  LDG.E.64.CONSTANT R4, desc[UR6][R8.64] ;  /* 0x0000000608047981 */ /* 0x000ea8000c1e9b00 */
[----:B------:R-:W3:Y:S04]  /*1720*/  LDG.E.64.CONSTANT R10, desc[UR6][R8.64+0x1000] ;  /* 0x00100006080a7981 */ /* 0x000ee8000c1e9b00 */
[----:B------:R-:W4:Y:S04]  /*1730*/  LDG.E.64.CONSTANT R12, desc[UR6][R8.64+0x2000] ;  /* 0x00200006080c7981 */ /* 0x000f28000c1e9b00 */
[----:B------:R-:W5:Y:S04]  /*1740*/  LDG.E.64.CONSTANT R14, desc[UR6][R8.64+0x3000] ;  /* 0x00300006080e7981 */ /* 0x000f68000c1e9b00 */
[----:B------:R-:W5:Y:S04]  /*1750*/  LDG.E.64.CONSTANT R16, desc[UR6][R8.64+0x4000] ;  /* 0x0040000608107981 */ /* 0x000f68000c1e9b00 */
[----:B------:R-:W5:Y:S04]  /*1760*/  LDG.E.64.CONSTANT R18, desc[UR6][R8.64+0x5000] ;  /* 0x0050000608127981 */ /* 0x000f68000c1e9b00 */
[----:B------:R-:W5:Y:S01]  /*1770*/  LDG.E.64.CONSTANT R20, desc[UR6][R8.64+0x6000] ;  /* 0x0060000608147981 */ /* 0x000f62000c1e9b00 */
[----:B--2---:R-:W-:-:S08]  /*1780*/  DADD R4, R4, R6 ;  /* 0x0000000004047229 */ /* 0x004fd00000000006 */
[----:B---3--:R-:W-:-:S08]  /*1790*/  DADD R4, R10, R4 ;  /* 0x000000000a047229 */ /* 0x008fd00000000004 */
[----:B----4-:R-:W-:-:S08]  /*17a0*/  DADD R4, R12, R4 ;  /* 0x000000000c047229 */ /* 0x010fd00000000004 */
[----:B-----5:R-:W-:-:S08]  /*17b0*/  DADD R4, R14, R4 ;  /* 0x000000000e047229 */ /* 0x020fd00000000004 */
[----:B------:R-:W-:Y:S01]  /*17c0*/  DADD R16, R16, R4 ;  /* 0x0000000010107229 */ /* 0x000fe20000000004 */
[----:B0-----:R-:W-:-:S04]  /*17d0*/  IMAD.MOV.U32 R4, RZ, RZ, R22 ;  /* 0x000000ffff047224 */ /* 0x001fc800078e0016 */
[----:B------:R-:W-:-:S03]  /*17e0*/  VIADD R0, R4, -UR4 ;  /* 0x8000000404007c36 */ /* 0x000fc60008000000 */
[----:B------:R-:W-:Y:S02]  /*17f0*/  DADD R16, R18, R16 ;  /* 0x0000000012107229 */ /* 0x000fe40000000010 */
[----:B------:R-:W-:-:S06]  /*1800*/  ISETP.GE.AND P0, PT, R0, 0xe00, PT ;  /* 0x00000e000000780c */ /* 0x000fcc0003f06270 */
[----:B------:R-:W-:-:S07]  /*1810*/  DADD R6, R20, R16 ;  /* 0x0000000014067229 */ /* 0x000fce0000000010 */
[----:B------:R-:W-:Y:S05]  /*1820*/  @!P0 BRA `(.L_x_18) ;  /* 0x00000008001c8947 */ /* 0x000fea0003800000 */
[----:B------:R-:W-:-:S06]  /*1830*/  UIADD3 UR4, UPT, UPT, UR4, 0xe00, URZ ;  /* 0x00000e0004047890 */ /* 0x000fcc000fffe0ff */
[----:B------:R-:W-:-:S13]  /*1840*/  ISETP.LT.AND P0, PT, R23, UR4, PT ;  /* 0x0000000417007c0c */ /* 0x000fda000bf01270 */
[----:B------:R-:W-:Y:S05]  /*1850*/  @!P0 BRA `(.L_x_19) ;  /* 0xfffffffc00a48947 */ /* 0x000fea000383ffff */
.L_x_17:
[----:B------:R-:W-:-:S13]  /*1860*/  ISETP.LE.AND P0, PT, R4, UR4, PT ;  /* 0x0000000404007c0c */ /* 0x000fda000bf03270 */
[----:B------:R-:W-:Y:S05]  /*1870*/  @P0 BRA `(.L_x_18) ;  /* 0x0000000800080947 */ /* 0x000fea0003800000 */
[----:B------:R-:W-:Y:S01]  /*1880*/  VIADD R0, R4, -UR4 ;  /* 0x8000000404007c36 */ /* 0x000fe20008000000 */
[----:B------:R-:W-:Y:S04]  /*1890*/  BSSY.RECONVERGENT B1, `(.L_x_18) ;  /* 0x0000080000017945 */ /* 0x000fe80003800200 */
[----:B------:R-:W-:-:S13]  /*18a0*/  ISETP.GE.AND P0, PT, R41, R0, PT ;  /* 0x000000002900720c */ /* 0x000fda0003f06270 */
[----:B------:R-:W-:Y:S05]  /*18b0*/  @P0 BRA `(.L_x_20) ;  /* 0x0000000400f40947 */ /* 0x000fea0003800000 */
[----:B------:R-:W-:Y:S01]  /*18c0*/  LOP3.LUT R5, RZ, R41, RZ, 0x33, !PT ;  /* 0x00000029ff057212 */ /* 0x000fe200078e33ff */
[----:B------:R-:W-:Y:S01]  /*18d0*/  BSSY.RECONVERGENT B2, `(.L_x_21) ;  /* 0x0000014000027945 */ /* 0x000fe20003800200 */
[----:B------:R-:W-:Y:S02]  /*18e0*/  IMAD.MOV.U32 R45, RZ, RZ, R41 ;  /* 0x000000ffff2d7224 */ /* 0x000fe400078e0029 */
[----:B------:R-:W-:-:S04]  /*18f0*/  IADD3 R4, PT, PT, R4, -UR4, R5 ;  /* 0x8000000404047c10 */ /* 0x000fc8000fffe005 */
[C---:B------:R-:W-:Y:S02]  /*1900*/  LOP3.LUT R5, R4.reuse, 0x600, RZ, 0xc0, !PT ;  /* 0x0000060004057812 */ /* 0x040fe400078ec0ff */
[----:B------:R-:W-:Y:S02]  /*1910*/  ISETP.GE.U32.AND P1, PT, R4, 0x600, PT ;  /* 0x000006000400780c */ /* 0x000fe40003f26070 */
[----:B------:R-:W-:-:S13]  /*1920*/  ISETP.NE.AND P0, PT, R5, 0x600, PT ;  /* 0x000006000500780c */ /* 0x000fda0003f05270 */
[----:B------:R-:W-:Y:S05]  /*1930*/  @!P0 BRA `(.L_x_22) ;  /* 0x0000000000348947 */ /* 0x000fea0003800000 */
[----:B------:R-:W-:Y:S01]  /*1940*/  LEA.HI R4, R4, 0x1, RZ, 0x17 ;  /* 0x0000000104047811 */ /* 0x000fe200078fb8ff */
[----:B------:R-:W-:Y:S02]  /*1950*/  VIADD R9, R41, UR4 ;  /* 0x0000000429097c36 */ /* 0x000fe40008000000 */
[----:B------:R-:W-:Y:S01]  /*1960*/  IMAD.MOV.U32 R45, RZ, RZ, R41 ;  /* 0x000000ffff2d7224 */ /* 0x000fe200078e0029 */
[----:B------:R-:W-:-:S05]  /*1970*/  LOP3.LUT R4, R4, 0x3, RZ, 0xc0, !PT ;  /* 0x0000000304047812 */ /* 0x000fca00078ec0ff */
[----:B------:R-:W-:-:S07]  /*1980*/  IMAD.MOV R8, RZ, RZ, -R4 ;  /* 0x000000ffff087224 */ /* 0x000fce00078e0a04 */
.L_x_23:
[----:B------:R-:W-:-:S06]  /*1990*/  IMAD.WIDE.U32 R4, R9, 0x8, R2 ;  /* 0x0000000809047825 */ /* 0x000fcc00078e0002 */
[----:B------:R-:W2:Y:S01]  /*19a0*/  LDG.E.64.CONSTANT R4, desc[UR6][R4.64] ;  /* 0x0000000604047981 */ /* 0x000ea2000c1e9b00 */
[----:B------:R-:W-:Y:S02]  /*19b0*/  VIADD R8, R8, 0x1 ;  /* 0x0000000108087836 */ /* 0x000fe40000000000 */
[----:B------:R-:W-:Y:S02]  /*19c0*/  VIADD R45, R45, 0x200 ;  /* 0x000002002d2d7836 */ /* 0x000fe40000000000 */
[----:B------:R-:W-:Y:S01]  /*19d0*/  VIADD R9, R9, 0x200 ;  /* 0x0000020009097836 */ /* 0x000fe20000000000 */
[----:B------:R-:W-:Y:S01]  /*19e0*/  ISETP.NE.AND P0, PT, R8, RZ, PT ;  /* 0x000000ff0800720c */ /* 0x000fe20003f05270 */
[----:B--2---:R-:W-:-:S12]  /*19f0*/  DADD R6, R4, R6 ;  /* 0x0000000004067229 */ /* 0x004fd80000000006 */
[----:B------:R-:W-:Y:S05]  /*1a00*/  @P0 BRA `(.L_x_23) ;  /* 0xfffffffc00e00947 */ /* 0x000fea000383ffff */
.L_x_22:
[----:B------:R-:W-:Y:S05]  /*1a10*/  BSYNC.RECONVERGENT B2 ;  /* 0x0000000000027941 */ /* 0x000fea0003800200 */
.L_x_21:
[----:B------:R-:W-:Y:S05]  /*1a20*/  @!P1 BRA `(.L_x_20) ;  /* 0x0000000400989947 */ /* 0x000fea0003800000 */
[----:B------:R-:W0:Y:S01]  /*1a30*/  LDCU.64 UR8, c[0x0][0x380] ;  /* 0x00007000ff0877ac */ /* 0x000e220008000a00 */
[----:B------:R-:W-:Y:S01]  /*1a40*/  IMAD.IADD R9, R0, 0x1, -R45 ;  /* 0x0000000100097824 */ /* 0x000fe200078e0a2d */
[C---:B------:R-:W-:Y:S01]  /*1a50*/  IADD3 R5, P0, PT, R45.reuse, UR4, RZ ;  /* 0x000000042d057c10 */ /* 0x040fe2000ff1e0ff */
[----:B------:R-:W-:Y:S01]  /*1a60*/  BSSY.RECONVERGENT B2, `(.L_x_24) ;  /* 0x0000039000027945 */ /* 0x000fe20003800200 */
[----:B------:R-:W-:Y:S02]  /*1a70*/  VIADD R43, R45, UR4 ;  /* 0x000000042d2b7c36 */ /* 0x000fe40008000000 */
[----:B------:R-:W-:Y:S01]  /*1a80*/  ISETP.GT.AND P1, PT, R9, 0x1800, PT ;  /* 0x000018000900780c */ /* 0x000fe20003f24270 */
[----:B------:R-:W-:Y:S01]  /*1a90*/  IMAD.X R8, RZ, RZ, RZ, P0 ;  /* 0x000000ffff087224 */ /* 0x000fe200000e06ff */
[----:B0-----:R-:W-:-:S04]  /*1aa0*/  LEA R4, P0, R5, UR8, 0x3 ;  /* 0x0000000805047c11 */ /* 0x001fc8000f8018ff */
[----:B------:R-:W-:Y:S02]  /*1ab0*/  LEA.HI.X R5, R5, UR9, R8, 0x3, P0 ;  /* 0x0000000905057c11 */ /* 0x000fe400080f1c08 */
[----:B------:R-:W-:-:S05]  /*1ac0*/  IADD3 R4, P0, PT, R4, 0x2000, RZ ;  /* 0x0000200004047810 */ /* 0x000fca0007f1e0ff */
[----:B------:R-:W-:Y:S01]  /*1ad0*/  IMAD.X R5, RZ, RZ, R5, P0 ;  /* 0x000000ffff057224 */ /* 0x000fe200000e0605 */
[----:B------:R-:W-:Y:S01]  /*1ae0*/  PLOP3.LUT P0, PT, PT, PT, PT, 0x80, 0x8 ;  /* 0x000000000008781c */ /* 0x000fe20003f0f070 */
[----:B------:R-:W-:-:S12]  /*1af0*/  @!P1 BRA `(.L_x_25) ;  /* 0x0000000000bc9947 */ /* 0x000fd80003800000 */
[----:B------:R-:W-:Y:S01]  /*1b00*/  PLOP3.LUT P0, PT, PT, PT, PT, 0x8, 0x80 ;  /* 0x000000000080781c */ /* 0x000fe20003f0e170 */
[----:B------:R-:W-:-:S12]  /*1b10*/  VIADD R40, R0, 0xffffe800 ;  /* 0xffffe80000287836 */ /* 0x000fd80000000000 */
.L_x_26:
[C---:B------:R-:W-:Y:S01]  /*1b20*/  IMAD.WIDE.U32 R38, R43.reuse, 0x8, R2 ;  /* 0x000000082b267825 */ /* 0x040fe200078e0002 */
[----:B------:R-:W2:Y:S04]  /*1b30*/  LDG.E.64.CONSTANT R8, desc[UR6][R4.64+-0x1000] ;  /* 0xfff0000604087981 */ /* 0x000ea8000c1e9b00 */
[----:B------:R-:W3:Y:S04]  /*1b40*/  LDG.E.64.CONSTANT R10, desc[UR6][R4.64] ;  /* 0x00000006040a7981 */ /* 0x000ee8000c1e9b00 */
[----:B------:R-:W4:Y:S01]  /*1b50*/  LDG.E.64.CONSTANT R38, desc[UR6][R38.64] ;  /* 0x0000000626267981 */ /* 0x000f22000c1e9b00 */
[----:B------:R-:W-:-:S03]  /*1b60*/  VIADD R15, R43, 0x800 ;  /* 0x000008002b0f7836 */ /* 0x000fc60000000000 */
[----:B------:R-:W5:Y:S01]  /*1b70*/  LDG.E.64.CONSTANT R12, desc[UR6][R4.64+0x1000] ;  /* 0x00100006040c7981 */ /* 0x000f62000c1e9b00 */
[----:B------:R-:W-:-:S03]  /*1b80*/  IMAD.WIDE.U32 R14, R15, 0x8, R2 ;  /* 0x000000080f0e7825 */ /* 0x000fc600078e0002 */
[----:B------:R-:W5:Y:S04]  /*1b90*/  LDG.E.64.CONSTANT R16, desc[UR6][R4.64+0x3000] ;  /* 0x0030000604107981 */ /* 0x000f68000c1e9b00 */
[----:B------:R-:W5:Y:S04]  /*1ba0*/  LDG.E.64.CONSTANT R14, desc[UR6][R14.64] ;  /* 0x000000060e0e7981 */ /* 0x000f68000c1e9b00 */
[----:B------:R-:W5:Y:S01]  /*1bb0*/  LDG.E.64.CONSTANT R18, desc[UR6][R4.64+0x4000] ;  /* 0x0040000604127981 */ /* 0x000f62000c1e9b00 */
        /* <DEDUP_REMOVED lines=11> */
[----:B------:R-:W5:Y:S04]  /*1c70*/  LDG.E.64.CONSTANT R34, desc[UR6][R4.64+0xc000] ;  /* 0x00c0000604227981 */ /* 0x000f68000c1e9b00 */
[----:B------:R0:W5:Y:S01]  /*1c80*/  LDG.E.64.CONSTANT R36, desc[UR6][R4.64+0xd000] ;  /* 0x00d0000604247981 */ /* 0x000162000c1e9b00 */
[----:B------:R-:W-:-:S05]  /*1c90*/  VIADD R45, R45, 0x2000 ;  /* 0x000020002d2d7836 */ /* 0x000fca0000000000 */
[----:B------:R-:W-:Y:S02]  /*1ca0*/  ISETP.GE.AND P1, PT, R45, R40, PT ;  /* 0x000000282d00720c */ /* 0x000fe40003f26270 */
[----:B0-----:R-:W-:Y:S01]  /*1cb0*/  IADD3 R4, P2, PT, R4, 0x10000, RZ ;  /* 0x0001000004047810 */ /* 0x001fe20007f5e0ff */
[----:B------:R-:W-:-:S04]  /*1cc0*/  VIADD R43, R43, 0x2000 ;  /* 0x000020002b2b7836 */ /* 0x000fc80000000000 */
[----:B------:R-:W-:Y:S01]  /*1cd0*/  IMAD.X R5, RZ, RZ, R5, P2 ;  /* 0x000000ffff057224 */ /* 0x000fe200010e0605 */
[----:B----4-:R-:W-:-:S08]  /*1ce0*/  DADD R38, R38, R6 ;  /* 0x0000000026267229 */ /* 0x010fd00000000006 */
[----:B--2---:R-:W-:-:S08]  /*1cf0*/  DADD R8, R38, R8 ;  /* 0x0000000026087229 */ /* 0x004fd00000000008 */
[----:B---3--:R-:W-:-:S08]  /*1d00*/  DADD R8, R8, R10 ;  /* 0x0000000008087229 */ /* 0x008fd0000000000a */
[----:B-----5:R-:W-:-:S08]  /*1d10*/  DADD R8, R8, R12 ;  /* 0x0000000008087229 */ /* 0x020fd0000000000c */
        /* <DEDUP_REMOVED lines=13> */
.L_x_25:
[----:B------:R-:W-:Y:S05]  /*1df0*/  BSYNC.RECONVERGENT B2 ;  /* 0x0000000000027941 */ /* 0x000fea0003800200 */
.L_x_24:
[----:B------:R-:W-:Y:S01]  /*1e00*/  IMAD.IADD R8, R0, 0x1, -R45 ;  /* 0x0000000100087824 */ /* 0x000fe200078e0a2d */
[----:B------:R-:W-:Y:S04]  /*1e10*/  BSSY.RECONVERGENT B2, `(.L_x_27) ;  /* 0x000001c000027945 */ /* 0x000fe80003800200 */
[----:B------:R-:W-:-:S13]  /*1e20*/  ISETP.GT.AND P1, PT, R8, 0x800, PT ;  /* 0x000008000800780c */ /* 0x000fda0003f24270 */
[----:B------:R-:W-:Y:S05]  /*1e30*/  @!P1 BRA `(.L_x_28) ;  /* 0x0000000000649947 */ /* 0x000fea0003800000 */
        /* <DEDUP_REMOVED lines=9> */
[----:B------:R-:W5:Y:S04]  /*1ed0*/  LDG.E.64.CONSTANT R22, desc[UR6][R4.64+0x4000] ;  /* 0x0040000604167981 */ /* 0x000f68000c1e9b00 */
[----:B------:R0:W5:Y:S01]  /*1ee0*/  LDG.E.64.CONSTANT R8, desc[UR6][R4.64+0x5000] ;  /* 0x0050000604087981 */ /* 0x000162000c1e9b00 */
[----:B------:R-:W-:Y:S01]  /*1ef0*/  PLOP3.LUT P0, PT, PT, PT, PT, 0x8, 0x80 ;  /* 0x000000000080781c */ /* 0x000fe20003f0e170 */
[----:B------:R-:W-:-:S02]  /*1f00*/  VIADD R45, R45, 0x1000 ;  /* 0x000010002d2d7836 */ /* 0x000fc40000000000 */
[----:B------:R-:W-:Y:S01]  /*1f10*/  VIADD R43, R43, 0x1000 ;  /* 0x000010002b2b7836 */ /* 0x000fe20000000000 */
[----:B----4-:R-:W-:-:S08]  /*1f20*/  DADD R6, R6, R10 ;  /* 0x0000000006067229 */ /* 0x010fd0000000000a */
[----:B--2---:R-:W-:-:S08]  /*1f30*/  DADD R6, R6, R12 ;  /* 0x0000000006067229 */ /* 0x004fd0000000000c */
[----:B---3--:R-:W-:-:S08]  /*1f40*/  DADD R6, R6, R14 ;  /* 0x0000000006067229 */ /* 0x008fd0000000000e */
[----:B-----5:R-:W-:-:S08]  /*1f50*/  DADD R6, R6, R16 ;  /* 0x0000000006067229 */ /* 0x020fd00000000010 */
[----:B------:R-:W-:-:S08]  /*1f60*/  DADD R6, R6, R18 ;  /* 0x0000000006067229 */ /* 0x000fd00000000012 */
[----:B------:R-:W-:Y:S01]  /*1f70*/  DADD R6, R6, R20 ;  /* 0x0000000006067229 */ /* 0x000fe20000000014 */
[----:B------:R-:W-:-:S07]  /*1f80*/  IADD3 R10, P1, PT, R4, 0x8000, RZ ;  /* 0x00008000040a7810 */ /* 0x000fce0007f3e0ff */
[----:B------:R-:W-:Y:S01]  /*1f90*/  DADD R6, R6, R22 ;  /* 0x0000000006067229 */ /* 0x000fe20000000016 */
[----:B0-----:R-:W-:Y:S02]  /*1fa0*/  IMAD.X R5, RZ, RZ, R5, P1 ;  /* 0x000000ffff057224 */ /* 0x001fe400008e0605 */
[----:B------:R-:W-:-:S05]  /*1fb0*/  IMAD.MOV.U32 R4, RZ, RZ, R10 ;  /* 0x000000ffff047224 */ /* 0x000fca00078e000a */
[----:B------:R-:W-:-:S11]  /*1fc0*/  DADD R6, R6, R8 ;  /* 0x0000000006067229 */ /* 0x000fd60000000008 */
.L_x_28:
[----:B------:R-:W-:Y:S05]  /*1fd0*/  BSYNC.RECONVERGENT B2 ;  /* 0x0000000000027941 */ /* 0x000fea0003800200 */
.L_x_27:
[----:B------:R-:W-:-:S13]  /*1fe0*/  ISETP.LT.OR P0, PT, R45, R0, P0 ;  /* 0x000000002d00720c */ /* 0x000fda0000701670 */
[----:B------:R-:W-:Y:S05]  /*1ff0*/  @!P0 BRA `(.L_x_20) ;  /* 0x0000000000248947 */ /* 0x000fea0003800000 */
[----:B------:R-:W-:Y:S01]  /*2000*/  IMAD.WIDE.U32 R2, R43, 0x8, R2 ;  /* 0x000000082b027825 */ /* 0x000fe200078e0002 */
[----:B------:R-:W2:Y:S04]  /*2010*/  LDG.E.64.CONSTANT R8, desc[UR6][R4.64+-0x1000] ;  /* 0xfff0000604087981 */ /* 0x000ea8000c1e9b00 */
[----:B------:R-:W3:Y:S04]  /*2020*/  LDG.E.64.CONSTANT R10, desc[UR6][R4.64] ;  /* 0x00000006040a7981 */ /* 0x000ee8000c1e9b00 */
[----:B------:R-:W4:Y:S04]  /*2030*/  LDG.E.64.CONSTANT R2, desc[UR6][R2.64] ;  /* 0x0000000602027981 */ /* 0x000f28000c1e9b00 */
[----:B------:R-:W5:Y:S01]  /*2040*/  LDG.E.64.CONSTANT R12, desc[UR6][R4.64+0x1000] ;  /* 0x00100006040c7981 */ /* 0x000f62000c1e9b00 */
[----:B----4-:R-:W-:-:S08]  /*2050*/  DADD R6, R6, R2 ;  /* 0x0000000006067229 */ /* 0x010fd00000000002 */
[----:B--2---:R-:W-:-:S08]  /*2060*/  DADD R6, R6, R8 ;  /* 0x0000000006067229 */ /* 0x004fd00000000008 */
[----:B---3--:R-:W-:-:S08]  /*2070*/  DADD R6, R6, R10 ;  /* 0x0000000006067229 */ /* 0x008fd0000000000a */
[----:B-----5:R-:W-:-:S11]  /*2080*/  DADD R6, R6, R12 ;  /* 0x0000000006067229 */ /* 0x020fd6000000000c */
.L_x_20:
[----:B------:R-:W-:Y:S05]  /*2090*/  BSYNC.RECONVERGENT B1 ;  /* 0x0000000000017941 */ /* 0x000fea0003800200 */
.L_x_18:
[----:B------:R-:W0:Y:S01]  /*20a0*/  S2R R0, SR_LANEID ;  /* 0x0000000000007919 */ /* 0x000e220000000000 */
[----:B------:R-:W-:Y:S04]  /*20b0*/  SHFL.DOWN PT, R2, R6, 0x1, 0x1f ;  /* 0x08201f0006027f89 */ /* 0x000fe800000e0000 */
[----:B------:R-:W1:Y:S02]  /*20c0*/  SHFL.DOWN PT, R3, R7, 0x1, 0x1f ;  /* 0x08201f0007037f89 */ /* 0x000e6400000e0000 */
[----:B-1----:R-:W-:Y:S01]  /*20d0*/  DADD R2, R2, R6 ;  /* 0x0000000002027229 */ /* 0x002fe20000000006 */
[C---:B0-----:R-:W-:Y:S02]  /*20e0*/  ISETP.GT.AND P0, PT, R0.reuse, 0x1e, PT ;  /* 0x0000001e0000780c */ /* 0x041fe40003f04270 */
[----:B------:R-:W-:-:S07]  /*20f0*/  ISETP.NE.AND P1, PT, R0, RZ, PT ;  /* 0x000000ff0000720c */ /* 0x000fce0003f25270 */
        /* <DEDUP_REMOVED lines=15> */
[----:B------:R-:W-:Y:S01]  /*21f0*/  ISETP.GT.AND P0, PT, R0, 0x17, PT ;  /* 0x000000170000780c */ /* 0x000fe20003f04270 */
[----:B------:R-:W-:Y:S01]  /*2200*/  SHFL.DOWN PT, R2, R6, 0x8, 0x1f ;  /* 0x09001f0006027f89 */ /* 0x000fe200000e0000 */
[----:B------:R-:W-:-:S03]  /*2210*/  @!P1 MOV R8, 0x400 ;  /* 0x0000040000089802 */ /* 0x000fc60000000f00 */
[----:B------:R-:W0:Y:S01]  /*2220*/  SHFL.DOWN PT, R3, R7, 0x8, 0x1f ;  /* 0x09001f0007037f89 */ /* 0x000e2200000e0000 */
[----:B-1----:R-:W-:Y:S01]  /*2230*/  @!P1 LEA R11, R11, R8, 0x18 ;  /* 0x000000080b0b9211 */ /* 0x002fe200078ec0ff */
[----:B0-----:R-:W-:-:S10]  /*2240*/  DADD R2, R2, R6 ;  /* 0x0000000002027229 */ /* 0x001fd40000000006 */
[----:B------:R-:W-:Y:S02]  /*2250*/  FSEL R4, R6, R2, P0 ;  /* 0x0000000206047208 */ /* 0x000fe40000000000 */
[----:B------:R-:W-:Y:S02]  /*2260*/  FSEL R5, R7, R3, P0 ;  /* 0x0000000307057208 */ /* 0x000fe40000000000 */
[----:B------:R-:W-:Y:S01]  /*2270*/  @!P1 SHF.R.U32.HI R6, RZ, 0x2, R41 ;  /* 0x00000002ff069819 */ /* 0x000fe20000011629 */
[----:B------:R-:W-:Y:S01]  /*2280*/  SHFL.DOWN PT, R2, R4, 0x10, 0x1f ;  /* 0x0a001f0004027f89 */ /* 0x000fe200000e0000 */
[----:B------:R-:W-:Y:S02]  /*2290*/  ISETP.NE.AND P0, PT, R41, RZ, PT ;  /* 0x000000ff2900720c */ /* 0x000fe40003f05270 */
[----:B------:R-:W-:Y:S01]  /*22a0*/  @!P1 LOP3.LUT R6, R6, 0xf8, RZ, 0xc0, !PT ;  /* 0x000000f806069812 */ /* 0x000fe200078ec0ff */
[----:B------:R-:W0:Y:S04]  /*22b0*/  SHFL.DOWN PT, R3, R5, 0x10, 0x1f ;  /* 0x0a001f0005037f89 */ /* 0x000e2800000e0000 */
[----:B------:R-:W-:Y:S01]  /*22c0*/  @!P1 IMAD.IADD R11, R6, 0x1, R11 ;  /* 0x00000001060b9824 */ /* 0x000fe200078e020b */
[----:B0-----:R-:W-:-:S07]  /*22d0*/  DADD R2, R2, R4 ;  /* 0x0000000002027229 */ /* 0x001fce0000000004 */
[----:B------:R0:W-:Y:S01]  /*22e0*/  @!P1 STS.64 [R11+0x10], R2 ;  /* 0x000010020b009388 */ /* 0x0001e20000000a00 */
[----:B------:R-:W-:Y:S01]  /*22f0*/  BAR.SYNC.DEFER_BLOCKING 0x0 ;  /* 0x0000000000007b1d */ /* 0x000fe20000010000 */
[----:B------:R-:W-:-:S04]  /*2300*/  ISETP.GT.AND P1, PT, R0, 0xf, PT ;  /* 0x0000000f0000780c */ /* 0x000fc80003f24270 */
[----:B------:R-:W-:Y:S02]  /*2310*/  FSEL R0, R4, R2, P1 ;  /* 0x0000000204007208 */ /* 0x000fe40000800000 */
[----:B------:R-:W-:-:S03]  /*2320*/  FSEL R5, R5, R3, P1 ;  /* 0x0000000305057208 */ /* 0x000fc60000800000 */
[----:B0-----:R-:W-:Y:S02]  /*2330*/  IMAD.MOV.U32 R2, RZ, RZ, R0 ;  /* 0x000000ffff027224 */ /* 0x001fe400078e0000 */
[----:B------:R-:W-:Y:S01]  /*2340*/  IMAD.MOV.U32 R3, RZ, RZ, R5 ;  /* 0x000000ffff037224 */ /* 0x000fe200078e0005 */
[----:B------:R-:W-:Y:S06]  /*2350*/  @P0 BRA `(.L_x_16) ;  /* 0x0000000000680947 */ /* 0x000fec0003800000 */
[----:B------:R-:W0:Y:S01]  /*2360*/  S2UR UR5, SR_CgaCtaId ;  /* 0x00000000000579c3 */ /* 0x000e220000008800 */
[----:B------:R-:W-:Y:S02]  /*2370*/  UMOV UR4, 0x400 ;  /* 0x0000040000047882 */ /* 0x000fe40000000000 */
[----:B0-----:R-:W-:-:S09]  /*2380*/  ULEA UR4, UR5, UR4, 0x18 ;  /* 0x0000000405047291 */ /* 0x001fd2000f8ec0ff */
[----:B------:R-:W0:Y:S04]  /*2390*/  LDS.64 R4, [UR4+0x18] ;  /* 0x00001804ff047984 */ /* 0x000e280008000a00 */
[----:B------:R-:W1:Y:S04]  /*23a0*/  LDS.128 R8, [UR4+0x20] ;  /* 0x00002004ff087984 */ /* 0x000e680008000c00 */
        /* <DEDUP_REMOVED lines=20> */
[----:B------:R-:W-:-:S11]  /*24f0*/  DADD R2, R2, R10 ;  /* 0x0000000002027229 */ /* 0x000fd6000000000a */
.L_x_16:
[----:B------:R-:W-:Y:S05]  /*2500*/  BSYNC.RECONVERGENT B0 ;  /* 0x0000000000007941 */ /* 0x000fea0003800200 */
.L_x_1:
[----:B------:R-:W-:Y:S05]  /*2510*/  @P0 EXIT ;  /* 0x000000000000094d */ /* 0x000fea0003800000 */
[----:B------:R-:W0:Y:S01]  /*2520*/  LDCU.64 UR4, c[0x0][0x398] ;  /* 0x00007300ff0477ac */ /* 0x000e220008000a00 */
[----:B------:R-:W2:Y:S01]  /*2530*/  LDC.64 R4, c[0x0][0x388] ;  /* 0x0000e200ff047b82 */ /* 0x000ea20000000a00 */
[----:B0-----:R-:W-:-:S07]  /*2540*/  DADD R2, R2, UR4 ;  /* 0x0000000402027e29 */ /* 0x001fce0008000000 */
[----:B--2---:R-:W-:Y:S01]  /*2550*/  STG.E.64 desc[UR6][R4.64], R2 ;  /* 0x0000000204007986 */ /* 0x004fe2000c101b06 */
[----:B------:R-:W-:Y:S05]  /*2560*/  EXIT ;  /* 0x000000000000794d */ /* 0x000fea0003800000 */
.L_x_29:
[----:B------:R-:W-:-:S00]  /*2570*/  BRA `(.L_x_29) ;  /* 0xfffffffc00fc7947 */ /* 0x000fc0000383ffff */
[----:B------:R-:W-:-:S00]  /*2580*/  NOP ;  /* 0x0000000000007918 */ /* 0x000fc00000000000 */
[----:B------:R-:W-:-:S00]  /*2590*/  NOP ;  /* 0x0000000000007918 */ /* 0x000fc00000000000 */
[----:B------:R-:W-:-:S00]  /*25a0*/  NOP ;  /* 0x0000000000007918 */ /* 0x000fc00000000000 */
[----:B------:R-:W-:-:S00]  /*25b0*/  NOP ;  /* 0x0000000000007918 */ /* 0x000fc00000000000 */
[----:B------:R-:W-:-:S00]  /*25c0*/  NOP ;  /* 0x0000000000007918 */ /* 0x000fc00000000000 */
[----:B------:R-:W-:-:S00]  /*25d0*/  NOP ;  /* 0x0000000000007918 */ /* 0x000fc00000000000 */
[----:B------:R-:W-:-:S00]  /*25e0*/  NOP ;  /* 0x0000000000007918 */ /* 0x000fc00000000000 */
[----:B------:R-:W-:-:S00]  /*25f0*/  NOP ;  /* 0x0000000000007918 */ /* 0x000fc00000000000 */
.L_x_189:


//--------------------- .text._ZN3cub18CUB_300001_SM_10006detail6reduce18DeviceReduceKernelINS2_10policy_hubIdyN4cuda3std3__44plusIdEEE10Policy1000EN6thrust24THRUST_300001_SM_1000_NS10device_ptrIdEEyS9_dNS7_10__identityEEEvT0_PT3_T1_NS0_13GridEvenShareISK_EET2_T4_ --------------------------
	.section	.text._ZN3cub18CUB_300001_SM_10006detail6reduce18DeviceReduceKernelINS2_10policy_hubIdyN4cuda3std3__44plusIdEEE10Policy1000EN6thrust24THRUST_300001_SM_1000_NS10device_ptrIdEEyS9_dNS7_10__identityEEEvT0_PT3_T1_NS0_13GridEvenShareISK_EET2_T4_,"ax",@progbits
	.align	128
        .global         _ZN3cub18CUB_300001_SM_10006detail6reduce18DeviceReduceKernelINS2_10policy_hubIdyN4cuda3std3__44plusIdEEE10Policy1000EN6thrust24THRUST_300001_SM_1000_NS10device_ptrIdEEyS9_dNS7_10__identityEEEvT0_PT3_T1_NS0_13GridEvenShareISK_EET2_T4_
        .type           _ZN3cub18CUB_300001_SM_10006detail6reduce18DeviceReduceKernelINS2_10policy_hubIdyN4cuda3std3__44plusIdEEE10Policy1000EN6thrust24THRUST_300001_SM_1000_NS10device_ptrIdEEyS9_dNS7_10__identityEEEvT0_PT3_T1_NS0_13GridEvenShareISK_EET2_T4_,@function
        .size           _ZN3cub18CUB_300001_SM_10006detail6reduce18DeviceReduceKernelINS2_10policy_hubIdyN4cuda3std3__44plusIdEEE10Policy1000EN6thrust24THRUST_300001_SM_1000_NS10device_ptrIdEEyS9_dNS7_10__identityEEEvT0_PT3_T1_NS0_13GridEvenShareISK_EET2_T4_,(.L_x_190 - _ZN3cub18CUB_300001_SM_10006detail6reduce18DeviceReduceKernelINS2_10policy_hubIdyN4cuda3std3__44plusIdEEE10Policy1000EN6thrust24THRUST_300001_SM_1000_NS10device_ptrIdEEyS9_dNS7_10__identityEEEvT0_PT3_T1_NS0_13GridEvenShareISK_EET2_T4_)
        .other          _ZN3cub18CUB_300001_SM_10006detail6reduce18DeviceReduceKernelINS2_10policy_hubIdyN4cuda3std3__44plusIdEEE10Policy1000EN6thrust24THRUST_300001_SM_1000_NS10device_ptrIdEEyS9_dNS7_10__identityEEEvT0_PT3_T1_NS0_13GridEvenShareISK_EET2_T4_,@"STO_CUDA_ENTRY STV_DEFAULT"
_ZN3cub18CUB_300001_SM_10006detail6reduce18DeviceReduceKernelINS2_10policy_hubIdyN4cuda3std3__44plusIdEEE10Policy1000EN6thrust24THRUST_300001_SM_1000_NS10device_ptrIdEEyS9_dNS7_10__identityEEEvT0_PT3_T1_NS0_13GridEvenShareISK_EET2_T4_:
.text._ZN3cub18CUB_300001_SM_10006detail6reduce18DeviceReduceKernelINS2_10policy_hubIdyN4cuda3std3__44plusIdEEE10Policy1000EN6thrust24THRUST_300001_SM_1000_NS10device_ptrIdEEyS9_dNS7_10__identityEEEvT0_PT3_T1_NS0_13GridEvenShareISK_EET2_T4_:
[----:B------:R-:W-:Y:S08]  /*0000*/  LDC R1, c[0x0][0x37c] ;  /* 0x0000df00ff017b82 */ /* 0x000ff00000000800 */
[----:B------:R-:W0:Y:S01]  /*0010*/  S2UR UR18, SR_CTAID.X ;  /* 0x00000000001279c3 */ /* 0x000e220000002500 */
[----:B------:R-:W1:Y:S01]  /*0020*/  LDCU.64 UR4, c[0x0][0x3b8] ;  /* 0x00007700ff0477ac */ /* 0x000e620008000a00 */
[----:B------:R-:W-:Y:S01]  /*0030*/  BSSY.RECONVERGENT B0, `(.L_x_30) ;  /* 0x0000277000007945 */ /* 0x000fe20003800200 */
[----:B------:R-:W2:Y:S01]  /*0040*/  LDCU UR11, c[0x0][0x3c0] ;  /* 0x00007800ff0b77ac */ /* 0x000ea20008000800 */
[----:B------:R-:W3:Y:S01]  /*0050*/  LDCU.64 UR16, c[0x0][0x358] ;  /* 0x00006b00ff1077ac */ /* 0x000ee20008000a00 */
[----:B-1----:R-:W-:-:S02]  /*0060*/  IMAD.U32 R12, RZ, RZ, UR4 ;  /* 0x00000004ff0c7e24 */ /* 0x002fc4000f8e00ff */
[----:B------:R-:W-:Y:S01]  /*0070*/  IMAD.U32 R3, RZ, RZ, UR5 ;  /* 0x00000005ff037e24 */ /* 0x000fe2000f8e00ff */
[----:B--2---:R-:W-:Y:S02]  /*0080*/  UIMAD UR5, UR11, 0xe00, URZ ;  /* 0x00000e000b0578a4 */ /* 0x004fe4000f8e02ff */
[----:B0-----:R-:W-:Y:S02]  /*0090*/  UIMAD UR9, UR18, 0xe00, URZ ;  /* 0x00000e00120978a4 */ /* 0x001fe4000f8e02ff */
[----:B------:R-:W-:-:S04]  /*00a0*/  USHF.R.S32.HI UR4, URZ, 0x1f, UR5 ;  /* 0x0000001fff047899 */ /* 0x000fc80008011405 */
[----:B------:R-:W-:-:S04]  /*00b0*/  IADD3 R13, P1, PT, R12, -UR9, RZ ;  /* 0x800000090c0d7c10 */ /* 0x000fc8000ff3e0ff */
[----:B------:R-:W-:Y:S02]  /*00c0*/  ISETP.GT.U32.AND P0, PT, R13, 0xdff, PT ;  /* 0x00000dff0d00780c */ /* 0x000fe40003f04070 */
[----:B------:R-:W-:-:S04]  /*00d0*/  IADD3.X R2, PT, PT, R3, -0x1, RZ, P1, !PT ;  /* 0xffffffff03027810 */ /* 0x000fc80000ffe4ff */
[----:B------:R-:W-:-:S13]  /*00e0*/  ISETP.GT.U32.AND.EX P0, PT, R2, RZ, PT, P0 ;  /* 0x000000ff0200720c */ /* 0x000fda0003f04100 */
[----:B---3--:R-:W-:Y:S05]  /*00f0*/  @P0 BRA `(.L_x_31) ;  /* 0x0000001400280947 */ /* 0x008fea0003800000 */
[----:B------:R-:W0:Y:S01]  /*0100*/  S2R R0, SR_TID.X ;  /* 0x0000000000007919 */ /* 0x000e220000002100 */
[----:B------:R-:W-:Y:S01]  /*0110*/  VIADD R3, R12, -UR9 ;  /* 0x800000090c037c36 */ /* 0x000fe20008000000 */
[----:B------:R-:W-:Y:S01]  /*0120*/  BSSY.RECONVERGENT B1, `(.L_x_32) ;  /* 0x000000a000017945 */ /* 0x000fe20003800200 */
[----:B------:R-:W-:-:S03]  /*0130*/  CS2R R8, SRZ ;  /* 0x0000000000087805 */ /* 0x000fc6000001ff00 */
[----:B0-----:R-:W-:Y:S01]  /*0140*/  ISETP.GE.AND P0, PT, R0, R3, PT ;  /* 0x000000030000720c */ /* 0x001fe20003f06270 */
[----:B------:R-:W-:-:S12]  /*0150*/  IMAD.MOV.U32 R2, RZ, RZ, R0 ;  /* 0x000000ffff027224 */ /* 0x000fd800078e0000 */
[----:B------:R-:W-:Y:S05]  /*0160*/  @P0 BRA `(.L_x_33) ;  /* 0x0000000000140947 */ /* 0x000fea0003800000 */
[----:B------:R-:W0:Y:S01]  /*0170*/  LDC.64 R8, c[0x0][0x380] ;  /* 0x0000e000ff087b82 */ /* 0x000e220000000a00 */
[----:B------:R-:W-:-:S04]  /*0180*/  VIADD R5, R0, UR9 ;  /* 0x0000000900057c36 */ /* 0x000fc80008000000 */
[----:B0-----:R-:W-:-:S06]  /*0190*/  IMAD.WIDE.U32 R8, R5, 0x8, R8 ;  /* 0x0000000805087825 */ /* 0x001fcc00078e0008 */
[----:B------:R-:W5:Y:S01]  /*01a0*/  LDG.E.64 R8, desc[UR16][R8.64] ;  /* 0x0000001008087981 */ /* 0x000f62000c1e1b00 */
[----:B------:R-:W-:-:S07]  /*01b0*/  VIADD R2, R0, 0x200 ;  /* 0x0000020000027836 */ /* 0x000fce0000000000 */
.L_x_33:
[----:B------:R-:W-:Y:S05]  /*01c0*/  BSYNC.RECONVERGENT B1 ;  /* 0x0000000000017941 */ /* 0x000fea0003800200 */
.L_x_32:
[----:B------:R-:W-:Y:S01]  /*01d0*/  ISETP.GE.AND P0, PT, R2, R3, PT ;  /* 0x000000030200720c */ /* 0x000fe20003f06270 */
[----:B------:R-:W-:-:S12]  /*01e0*/  BSSY.RECONVERGENT B1, `(.L_x_34) ;  /* 0x0000078000017945 */ /* 0x000fd80003800200 */
[----:B------:R-:W-:Y:S05]  /*01f0*/  @P0 BRA `(.L_x_35) ;  /* 0x0000000400d80947 */ /* 0x000fea0003800000 */
[----:B------:R-:W-:Y:S01]  /*0200*/  LOP3.LUT R5, RZ, R2, RZ, 0x33, !PT ;  /* 0x00000002ff057212 */ /* 0x000fe200078e33ff */
[----:B------:R-:W-:Y:S03]  /*0210*/  BSSY.RECONVERGENT B2, `(.L_x_36) ;  /* 0x0000036000027945 */ /* 0x000fe60003800200 */
[----:B------:R-:W-:-:S04]  /*0220*/  IADD3 R12, PT, PT, R12, -UR9, R5 ;  /* 0x800000090c0c7c10 */ /* 0x000fc8000fffe005 */
[C---:B------:R-:W-:Y:S02]  /*0230*/  ISETP.GE.U32.AND P1, PT, R12.reuse, 0x1e00, PT ;  /* 0x00001e000c00780c */ /* 0x040fe40003f26070 */
[----:B------:R-:W-:-:S04]  /*0240*/  LEA.HI R4, R12, 0x1, RZ, 0x17 ;  /* 0x000000010c047811 */ /* 0x000fc800078fb8ff */
[----:B------:R-:W-:-:S04]  /*0250*/  LOP3.LUT R5, R4, 0xf, RZ, 0xc0, !PT ;  /* 0x0000000f04057812 */ /* 0x000fc800078ec0ff */
[----:B------:R-:W-:-:S03]  /*0260*/  ISETP.NE.AND P0, PT, R5, RZ, PT ;  /* 0x000000ff0500720c */ /* 0x000fc60003f05270 */
[----:B------:R-:W-:Y:S10]  /*0270*/  @!P1 BRA `(.L_x_37) ;  /* 0x0000000000bc9947 */ /* 0x000ff40003800000 */
[----:B------:R-:W0:Y:S01]  /*0280*/  LDCU.64 UR4, c[0x0][0x380] ;  /* 0x00007000ff0477ac */ /* 0x000e220008000a00 */
[----:B------:R-:W-:Y:S01]  /*0290*/  IMAD.WIDE.U32 R6, R2, 0x8, RZ ;  /* 0x0000000802067825 */ /* 0x000fe200078e00ff */
[----:B------:R-:W-:-:S03]  /*02a0*/  LOP3.LUT R26, R4, 0xfffff0, RZ, 0xc0, !PT ;  /* 0x00fffff0041a7812 */ /* 0x000fc600078ec0ff */
[----:B------:R-:W-:Y:S02]  /*02b0*/  IMAD.U32 R11, RZ, RZ, UR18 ;  /* 0x00000012ff0b7e24 */ /* 0x000fe4000f8e00ff */
[----:B------:R-:W-:Y:S02]  /*02c0*/  IMAD.MOV R26, RZ, RZ, -R26 ;  /* 0x000000ffff1a7224 */ /* 0x000fe400078e0a1a */
[----:B------:R-:W-:-:S03]  /*02d0*/  IMAD.WIDE.U32 R6, R11, 0x7000, R6 ;  /* 0x000070000b067825 */ /* 0x000fc600078e0006 */
[----:B0-----:R-:W-:-:S04]  /*02e0*/  IADD3 R6, P1, PT, R6, UR4, RZ ;  /* 0x0000000406067c10 */ /* 0x001fc8000ff3e0ff */
[----:B------:R-:W-:-:S04]  /*02f0*/  IADD3 R6, P2, PT, R6, 0x8000, RZ ;  /* 0x0000800006067810 */ /* 0x000fc80007f5e0ff */
[----:B------:R-:W-:-:S09]  /*0300*/  IADD3.X R7, PT, PT, RZ, UR5, R7, P2, P1 ;  /* 0x00000005ff077c10 */ /* 0x000fd200097e2407 */
.L_x_38:
[----:B------:R-:W2:Y:S04]  /*0310*/  LDG.E.64 R10, desc[UR16][R6.64+-0x8000] ;  /* 0xff800010060a7981 */ /* 0x000ea8000c1e1b00 */
[----:B------:R-:W3:Y:S04]  /*0320*/  LDG.E.64 R12, desc[UR16][R6.64+-0x7000] ;  /* 0xff900010060c7981 */ /* 0x000ee8000c1e1b00 */
[----:B------:R-:W4:Y:S04]  /*0330*/  LDG.E.64 R14, desc[UR16][R6.64+-0x6000] ;  /* 0xffa00010060e7981 */ /* 0x000f28000c1e1b00 */
[----:B------:R-:W4:Y:S04]  /*0340*/  LDG.E.64 R16, desc[UR16][R6.64+-0x5000] ;  /* 0xffb0001006107981 */ /* 0x000f28000c1e1b00 */
[----:B------:R-:W4:Y:S04]  /*0350*/  LDG.E.64 R18, desc[UR16][R6.64+-0x4000] ;  /* 0xffc0001006127981 */ /* 0x000f28000c1e1b00 */
[----:B------:R-:W4:Y:S04]  /*0360*/  LDG.E.64 R20, desc[UR16][R6.64+-0x3000] ;  /* 0xffd0001006147981 */ /* 0x000f28000c1e1b00 */
[----:B------:R-:W4:Y:S04]  /*0370*/  LDG.E.64 R24, desc[UR16][R6.64+-0x2000] ;  /* 0xffe0001006187981 */ /* 0x000f28000c1e1b00 */
[----:B------:R-:W4:Y:S01]  /*0380*/  LDG.E.64 R22, desc[UR16][R6.64+-0x1000] ;  /* 0xfff0001006167981 */ /* 0x000f22000c1e1b00 */
[----:B--2--5:R-:W-:-:S03]  /*0390*/  DADD R10, R10, R8 ;  /* 0x000000000a0a7229 */ /* 0x024fc60000000008 */
[----:B------:R-:W2:Y:S05]  /*03a0*/  LDG.E.64 R8, desc[UR16][R6.64] ;  /* 0x0000001006087981 */ /* 0x000eaa000c1e1b00 */
[----:B---3--:R-:W-:Y:S02]  /*03b0*/  DADD R12, R10, R12 ;  /* 0x000000000a0c7229 */ /* 0x008fe4000000000c */
[----:B------:R-:W3:Y:S06]  /*03c0*/  LDG.E.64 R10, desc[UR16][R6.64+0x1000] ;  /* 0x00100010060a7981 */ /* 0x000eec000c1e1b00 */
[----:B----4-:R-:W-:-:S02]  /*03d0*/  DADD R14, R12, R14 ;  /* 0x000000000c0e7229 */ /* 0x010fc4000000000e */
[----:B------:R-:W4:Y:S06]  /*03e0*/  LDG.E.64 R12, desc[UR16][R6.64+0x2000] ;  /* 0x00200010060c7981 */ /* 0x000f2c000c1e1b00 */
[----:B------:R-:W-:Y:S02]  /*03f0*/  DADD R16, R14, R16 ;  /* 0x000000000e107229 */ /* 0x000fe40000000010 */
[----:B------:R-:W4:Y:S06]  /*0400*/  LDG.E.64 R14, desc[UR16][R6.64+0x3000] ;  /* 0x00300010060e7981 */ /* 0x000f2c000c1e1b00 */
[----:B------:R-:W-:-:S02]  /*0410*/  DADD R18, R16, R18 ;  /* 0x0000000010127229 */ /* 0x000fc40000000012 */
[----:B------:R-:W4:Y:S06]  /*0420*/  LDG.E.64 R16, desc[UR16][R6.64+0x4000] ;  /* 0x0040001006107981 */ /* 0x000f2c000c1e1b00 */
[----:B------:R-:W-:Y:S02]  /*0430*/  DADD R20, R18, R20 ;  /* 0x0000000012147229 */ /* 0x000fe40000000014 */
[----:B------:R-:W4:Y:S06]  /*0440*/  LDG.E.64 R18, desc[UR16][R6.64+0x5000] ;  /* 0x0050001006127981 */ /* 0x000f2c000c1e1b00 */
[----:B------:R-:W-:-:S02]  /*0450*/  DADD R24, R20, R24 ;  /* 0x0000000014187229 */ /* 0x000fc40000000018 */
[----:B------:R-:W4:Y:S06]  /*0460*/  LDG.E.64 R20, desc[UR16][R6.64+0x6000] ;  /* 0x0060001006147981 */ /* 0x000f2c000c1e1b00 */
[----:B------:R-:W-:Y:S02]  /*0470*/  DADD R22, R24, R22 ;  /* 0x0000000018167229 */ /* 0x000fe40000000016 */
[----:B------:R0:W4:Y:S01]  /*0480*/  LDG.E.64 R24, desc[UR16][R6.64+0x7000] ;  /* 0x0070001006187981 */ /* 0x000122000c1e1b00 */
[----:B------:R-:W-:Y:S02]  /*0490*/  VIADD R26, R26, 0x10 ;  /* 0x000000101a1a7836 */ /* 0x000fe40000000000 */
[----:B------:R-:W-:-:S03]  /*04a0*/  VIADD R2, R2, 0x2000 ;  /* 0x0000200002027836 */ /* 0x000fc60000000000 */
[----:B------:R-:W-:Y:S02]  /*04b0*/  ISETP.NE.AND P1, PT, R26, RZ, PT ;  /* 0x000000ff1a00720c */ /* 0x000fe40003f25270 */
[----:B0-----:R-:W-:-:S05]  /*04c0*/  IADD3 R6, P2, PT, R6, 0x10000, RZ ;  /* 0x0001000006067810 */ /* 0x001fca0007f5e0ff */
[----:B------:R-:W-:Y:S01]  /*04d0*/  IMAD.X R7, RZ, RZ, R7, P2 ;  /* 0x000000ffff077224 */ /* 0x000fe200010e0607 */
[----:B--2---:R-:W-:-:S08]  /*04e0*/  DADD R8, R22, R8 ;  /* 0x0000000016087229 */ /* 0x004fd00000000008 */
[----:B---3--:R-:W-:-:S08]  /*04f0*/  DADD R8, R8, R10 ;  /* 0x0000000008087229 */ /* 0x008fd0000000000a */
[----:B----4-:R-:W-:-:S08]  /*0500*/  DADD R8, R8, R12 ;  /* 0x0000000008087229 */ /* 0x010fd0000000000c */
[----:B------:R-:W-:-:S08]  /*0510*/  DADD R8, R8, R14 ;  /* 0x0000000008087229 */ /* 0x000fd0000000000e */
[----:B------:R-:W-:-:S08]  /*0520*/  DADD R8, R8, R16 ;  /* 0x0000000008087229 */ /* 0x000fd00000000010 */
[----:B------:R-:W-:-:S08]  /*0530*/  DADD R8, R8, R18 ;  /* 0x0000000008087229 */ /* 0x000fd00000000012 */
[----:B------:R-:W-:-:S08]  /*0540*/  DADD R8, R8, R20 ;  /* 0x0000000008087229 */ /* 0x000fd00000000014 */
[----:B------:R-:W-:Y:S01]  /*0550*/  DADD R8, R8, R24 ;  /* 0x0000000008087229 */ /* 0x000fe20000000018 */
[----:B------:R-:W-:Y:S10]  /*0560*/  @P1 BRA `(.L_x_38) ;  /* 0xfffffffc00681947 */ /* 0x000ff4000383ffff */
.L_x_37:
[----:B------:R-:W-:Y:S05]  /*0570*/  BSYNC.RECONVERGENT B2 ;  /* 0x0000000000027941 */ /* 0x000fea0003800200 */
.L_x_36:
[----:B------:R-:W-:Y:S05]  /*0580*/  @!P0 BRA `(.L_x_35) ;  /* 0x0000000000f48947 */ /* 0x000fea0003800000 */
[----:B------:R-:W-:Y:S01]  /*0590*/  ISETP.GE.U32.AND P1, PT, R5, 0x8, PT ;  /* 0x000000080500780c */ /* 0x000fe20003f26070 */
[----:B------:R-:W-:Y:S01]  /*05a0*/  BSSY.RECONVERGENT B2, `(.L_x_39) ;  /* 0x000001a000027945 */ /* 0x000fe20003800200 */
[----:B------:R-:W-:-:S04]  /*05b0*/  LOP3.LUT R26, R4, 0x7, RZ, 0xc0, !PT ;  /* 0x00000007041a7812 */ /* 0x000fc800078ec0ff */
[----:B------:R-:W-:-:S07]  /*05c0*/  ISETP.NE.AND P0, PT, R26, RZ, PT ;  /* 0x000000ff1a00720c */ /* 0x000fce0003f05270 */
[----:B------:R-:W-:Y:S06]  /*05d0*/  @!P1 BRA `(.L_x_40) ;  /* 0x0000000000589947 */ /* 0x000fec0003800000 */
[----:B------:R-:W0:Y:S01]  /*05e0*/  LDCU.64 UR4, c[0x0][0x380] ;  /* 0x00007000ff0477ac */ /* 0x000e220008000a00 */
[----:B------:R-:W-:-:S04]  /*05f0*/  IADD3 R5, P1, PT, R2, UR9, RZ ;  /* 0x0000000902057c10 */ /* 0x000fc8000ff3e0ff */
[----:B------:R-:W-:Y:S02]  /*0600*/  LEA.HI.X.SX32 R6, R2, RZ, 0x1, P1 ;  /* 0x000000ff02067211 */ /* 0x000fe400008f0eff */
[----:B0-----:R-:W-:-:S04]  /*0610*/  LEA R24, P1, R5, UR4, 0x3 ;  /* 0x0000000405187c11 */ /* 0x001fc8000f8218ff */
[----:B------:R-:W-:-:S05]  /*0620*/  LEA.HI.X R25, R5, UR5, R6, 0x3, P1 ;  /* 0x0000000505197c11 */ /* 0x000fca00088f1c06 */
        /* <DEDUP_REMOVED lines=17> */
.L_x_40:
[----:B------:R-:W-:Y:S05]  /*0740*/  BSYNC.RECONVERGENT B2 ;  /* 0x0000000000027941 */ /* 0x000fea0003800200 */
.L_x_39:
        /* <DEDUP_REMOVED lines=14> */
[----:B------:R-:W4:Y:S01]  /*0830*/  LDG.E.64 R14, desc[UR16][R4.64+0x3000] ;  /* 0x00300010040e7981 */ /* 0x000f22000c1e1b00 */
[----:B------:R-:W-:Y:S01]  /*0840*/  VIADD R2, R2, 0x800 ;  /* 0x0000080002027836 */ /* 0x000fe20000000000 */
[----:B--2--5:R-:W-:-:S08]  /*0850*/  DADD R6, R8, R6 ;  /* 0x0000000008067229 */ /* 0x024fd00000000006 */
[----:B---3--:R-:W-:-:S08]  /*0860*/  DADD R6, R6, R10 ;  /* 0x0000000006067229 */ /* 0x008fd0000000000a */
[----:B----4-:R-:W-:-:S08]  /*0870*/  DADD R6, R6, R12 ;  /* 0x0000000006067229 */ /* 0x010fd0000000000c */
[----:B------:R-:W-:-:S11]  /*0880*/  DADD R8, R6, R14 ;  /* 0x0000000006087229 */ /* 0x000fd6000000000e */
.L_x_42:
[----:B------:R-:W-:Y:S05]  /*0890*/  BSYNC.RECONVERGENT B2 ;  /* 0x0000000000027941 */ /* 0x000fea0003800200 */
.L_x_41:
[----:B------:R-:W-:Y:S05]  /*08a0*/  @!P0 BRA `(.L_x_35) ;  /* 0x00000000002c8947 */ /* 0x000fea0003800000 */
[----:B------:R-:W0:Y:S01]  /*08b0*/  LDC.64 R4, c[0x0][0x380] ;  /* 0x0000e000ff047b82 */ /* 0x000e220000000a00 */
[----:B------:R-:W-:Y:S02]  /*08c0*/  IMAD.U32 R7, RZ, RZ, UR18 ;  /* 0x00000012ff077e24 */ /* 0x000fe4000f8e00ff */
[----:B------:R-:W-:Y:S02]  /*08d0*/  IMAD.MOV R10, RZ, RZ, -R16 ;  /* 0x000000ffff0a7224 */ /* 0x000fe400078e0a10 */
[----:B0-----:R-:W-:-:S07]  /*08e0*/  IMAD.WIDE.U32 R4, R7, 0x7000, R4 ;  /* 0x0000700007047825 */ /* 0x001fce00078e0004 */
.L_x_43:
[----:B------:R-:W-:-:S06]  /*08f0*/  IMAD.WIDE R6, R2, 0x8, R4 ;  /* 0x0000000802067825 */ /* 0x000fcc00078e0204 */
[----:B------:R-:W2:Y:S01]  /*0900*/  LDG.E.64 R6, desc[UR16][R6.64] ;  /* 0x0000001006067981 */ /* 0x000ea2000c1e1b00 */
[----:B------:R-:W-:Y:S02]  /*0910*/  VIADD R10, R10, 0x1 ;  /* 0x000000010a0a7836 */ /* 0x000fe40000000000 */
[----:B------:R-:W-:-:S03]  /*0920*/  VIADD R2, R2, 0x200 ;  /* 0x0000020002027836 */ /* 0x000fc60000000000 */
[----:B------:R-:W-:Y:S01]  /*0930*/  ISETP.NE.AND P0, PT, R10, RZ, PT ;  /* 0x000000ff0a00720c */ /* 0x000fe20003f05270 */
[----:B--2--5:R-:W-:-:S12]  /*0940*/  DADD R8, R6, R8 ;  /* 0x0000000006087229 */ /* 0x024fd80000000008 */
[----:B------:R-:W-:Y:S05]  /*0950*/  @P0 BRA `(.L_x_43) ;  /* 0xfffffffc00e40947 */ /* 0x000fea000383ffff */
.L_x_35:
[----:B------:R-:W-:Y:S05]  /*0960*/  BSYNC.RECONVERGENT B1 ;  /* 0x0000000000017941 */ /* 0x000fea0003800200 */
.L_x_34:
        /* <DEDUP_REMOVED lines=12> */
[----:B------:R-:W-:-:S03]  /*0a30*/  @!P1 SHF.R.U32.HI R3, RZ, 0x2, R0 ;  /* 0x00000002ff039819 */ /* 0x000fc60000011600 */
[----:B------:R-:W0:Y:S01]  /*0a40*/  SHFL.DOWN PT, R5, R7, 0x2, 0x1f ;  /* 0x08401f0007057f89 */ /* 0x000e2200000e0000 */
[----:B------:R-:W-:Y:S01]  /*0a50*/  @!P1 LOP3.LUT R3, R3, 0xf8, RZ, 0xc0, !PT ;  /* 0x000000f803039812 */ /* 0x000fe200078ec0ff */
        /* <DEDUP_REMOVED lines=14> */
[----:B-1----:R-:W-:-:S05]  /*0b40*/  @!P1 LEA R10, R13, R10, 0x18 ;  /* 0x0000000a0d0a9211 */ /* 0x002fca00078ec0ff */
[----:B------:R-:W-:Y:S01]  /*0b50*/  @!P1 IMAD.IADD R3, R3, 0x1, R10 ;  /* 0x0000000103039824 */ /* 0x000fe200078e020a */
[----:B0-----:R-:W-:-:S10]  /*0b60*/  DADD R4, R4, R8 ;  /* 0x0000000004047229 */ /* 0x001fd40000000008 */
[----:B------:R-:W-:Y:S02]  /*0b70*/  FSEL R6, R8, R4, P0 ;  /* 0x0000000408067208 */ /* 0x000fe40000000000 */
[----:B------:R-:W-:Y:S02]  /*0b80*/  FSEL R7, R9, R5, P0 ;  /* 0x0000000509077208 */ /* 0x000fe40000000000 */
[----:B------:R-:W-:Y:S01]  /*0b90*/  ISETP.NE.AND P0, PT, R0, RZ, PT ;  /* 0x000000ff0000720c */ /* 0x000fe20003f05270 */
[----:B------:R-:W-:Y:S04]  /*0ba0*/  SHFL.DOWN PT, R4, R6, 0x10, 0x1f ;  /* 0x0a001f0006047f89 */ /* 0x000fe800000e0000 */
[----:B------:R-:W0:Y:S02]  /*0bb0*/  SHFL.DOWN PT, R5, R7, 0x10, 0x1f ;  /* 0x0a001f0007057f89 */ /* 0x000e2400000e0000 */
        /* <DEDUP_REMOVED lines=10> */
[----:B--2---:R-:W0:Y:S04]  /*0c60*/  LDS.64 R2, [UR4+0x18] ;  /* 0x00001804ff027984 */ /* 0x004e280008000a00 */
        /* <DEDUP_REMOVED lines=23> */
.L_x_44:
[----:B------:R-:W-:-:S05]  /*0de0*/  LOP3.LUT R2, R0, 0x3e0, RZ, 0xc0, !PT ;  /* 0x000003e000027812 */ /* 0x000fca00078ec0ff */
[----:B------:R-:W-:Y:S01]  /*0df0*/  VIADD R4, R2, 0x20 ;  /* 0x0000002002047836 */ /* 0x000fe20000000000 */
[----:B------:R-:W-:-:S04]  /*0e00*/  LOP3.LUT R2, RZ, R2, RZ, 0x33, !PT ;  /* 0x00000002ff027212 */ /* 0x000fc800078e33ff */
[----:B------:R-:W-:Y:S01]  /*0e10*/  ISETP.GT.AND P0, PT, R4, R3, PT ;  /* 0x000000030400720c */ /* 0x000fe20003f04270 */
[----:B------:R-:W-:-:S05]  /*0e20*/  IMAD.IADD R2, R3, 0x1, R2 ;  /* 0x0000000103027824 */ /* 0x000fca00078e0202 */
[----:B------:R-:W-:Y:S02]  /*0e30*/  SEL R5, R2, 0x1f, P0 ;  /* 0x0000001f02057807 */ /* 0x000fe40000000000 */
[----:B------:R-:W0:Y:S03]  /*0e40*/  S2R R2, SR_LANEID ;  /* 0x0000000000027919 */ /* 0x000e260000000000 */
[----:B-----5:R-:W-:Y:S04]  /*0e50*/  SHFL.DOWN PT, R6, R8, 0x1, R5 ;  /* 0x0820000008067989 */ /* 0x020fe800000e0005 */
[----:B------:R-:W1:Y:S02]  /*0e60*/  SHFL.DOWN PT, R7, R9, 0x1, R5 ;  /* 0x0820000009077989 */ /* 0x000e6400000e0005 */
[----:B-1----:R-:W-:Y:S01]  /*0e70*/  DADD R6, R6, R8 ;  /* 0x0000000006067229 */ /* 0x002fe20000000008 */
[C---:B0-----:R-:W-:Y:S01]  /*0e80*/  ISETP.GE.AND P0, PT, R2.reuse, R5, PT ;  /* 0x000000050200720c */ /* 0x041fe20003f06270 */
[C---:B------:R-:W-:Y:S01]  /*0e90*/  VIADD R4, R2.reuse, 0x2 ;  /* 0x0000000202047836 */ /* 0x040fe20000000000 */
[----:B------:R-:W-:-:S07]  /*0ea0*/  ISETP.NE.AND P1, PT, R2, RZ, PT ;  /* 0x000000ff0200720c */ /* 0x000fce0003f25270 */
[----:B------:R-:W-:Y:S02]  /*0eb0*/  FSEL R10, R6, R8, !P0 ;  /* 0x00000008060a7208 */ /* 0x000fe40004000000 */
[----:B------:R-:W-:Y:S02]  /*0ec0*/  FSEL R11, R7, R9, !P0 ;  /* 0x00000009070b7208 */ /* 0x000fe40004000000 */
[----:B------:R-:W-:Y:S01]  /*0ed0*/  ISETP.GT.AND P0, PT, R4, R5, PT ;  /* 0x000000050400720c */ /* 0x000fe20003f04270 */
[----:B------:R-:W-:Y:S01]  /*0ee0*/  SHFL.DOWN PT, R6, R10, 0x2, R5 ;  /* 0x084000000a067989 */ /* 0x000fe200000e0005 */
[----:B------:R-:W-:-:S03]  /*0ef0*/  VIADD R4, R2, 0x4 ;  /* 0x0000000402047836 */ /* 0x000fc60000000000 */
[----:B------:R-:W0:Y:S02]  /*0f00*/  SHFL.DOWN PT, R7, R11, 0x2, R5 ;  /* 0x084000000b077989 */ /* 0x000e2400000e0005 */
[----:B0-----:R-:W-:-:S10]  /*0f10*/  DADD R6, R6, R10 ;  /* 0x0000000006067229 */ /* 0x001fd4000000000a */
[----:B------:R-:W-:Y:S02]  /*0f20*/  FSEL R12, R10, R6, P0 ;  /* 0x000000060a0c7208 */ /* 0x000fe40000000000 */
[----:B------:R-:W-:Y:S02]  /*0f30*/  FSEL R13, R11, R7, P0 ;  /* 0x000000070b0d7208 */ /* 0x000fe40000000000 */
[----:B------:R-:W-:Y:S01]  /*0f40*/  ISETP.GT.AND P0, PT, R4, R5, PT ;  /* 0x000000050400720c */ /* 0x000fe20003f04270 */
[----:B------:R-:W-:Y:S01]  /*0f50*/  SHFL.DOWN PT, R6, R12, 0x4, R5 ;  /* 0x088000000c067989 */ /* 0x000fe200000e0005 */
[C---:B------:R-:W-:Y:S02]  /*0f60*/  VIADD R4, R2.reuse, 0x8 ;  /* 0x0000000802047836 */ /* 0x040fe40000000000 */
[----:B------:R-:W-:Y:S01]  /*0f70*/  VIADD R2, R2, 0x10 ;  /* 0x0000001002027836 */ /* 0x000fe20000000000 */
[----:B------:R-:W0:Y:S02]  /*0f80*/  SHFL.DOWN PT, R7, R13, 0x4, R5 ;  /* 0x088000000d077989 */ /* 0x000e2400000e0005 */
[----:B0-----:R-:W-:-:S10]  /*0f90*/  DADD R6, R6, R12 ;  /* 0x0000000006067229 */ /* 0x001fd4000000000c */
[----:B------:R-:W-:Y:S02]  /*0fa0*/  FSEL R8, R12, R6, P0 ;  /* 0x000000060c087208 */ /* 0x000fe40000000000 */
[----:B------:R-:W-:Y:S02]  /*0fb0*/  FSEL R9, R13, R7, P0 ;  /* 0x000000070d097208 */ /* 0x000fe40000000000 */
[----:B------:R-:W-:Y:S01]  /*0fc0*/  ISETP.GT.AND P0, PT, R4, R5, PT ;  /* 0x000000050400720c */ /* 0x000fe20003f04270 */
[----:B------:R-:W-:Y:S01]  /*0fd0*/  SHFL.DOWN PT, R6, R8, 0x8, R5 ;  /* 0x0900000008067989 */ /* 0x000fe200000e0005 */
[----:B------:R-:W-:-:S03]  /*0fe0*/  @!P1 SHF.R.U32.HI R4, RZ, 0x2, R0 ;  /* 0x00000002ff049819 */ /* 0x000fc60000011600 */
[----:B------:R-:W0:Y:S01]  /*0ff0*/  SHFL.DOWN PT, R7, R9, 0x8, R5 ;  /* 0x0900000009077989 */ /* 0x000e2200000e0005 */
[----:B------:R-:W-:Y:S01]  /*1000*/  @!P1 LOP3.LUT R4, R4, 0xf8, RZ, 0xc0, !PT ;  /* 0x000000f804049812 */ /* 0x000fe200078ec0ff */
[----:B------:R-:W1:Y:S01]  /*1010*/  @!P1 S2R R13, SR_CgaCtaId ;  /* 0x00000000000d9919 */ /* 0x000e620000008800 */
[----:B0-----:R-:W-:-:S10]  /*1020*/  DADD R6, R6, R8 ;  /* 0x0000000006067229 */ /* 0x001fd40000000008 */
[----:B------:R-:W-:Y:S02]  /*1030*/  FSEL R10, R8, R6, P0 ;  /* 0x00000006080a7208 */ /* 0x000fe40000000000 */
[----:B------:R-:W-:Y:S02]  /*1040*/  FSEL R11, R9, R7, P0 ;  /* 0x00000007090b7208 */ /* 0x000fe40000000000 */
[----:B------:R-:W-:Y:S01]  /*1050*/  @!P1 MOV R8, 0x400 ;  /* 0x0000040000089802 */ /* 0x000fe20000000f00 */
[----:B------:R-:W-:Y:S01]  /*1060*/  SHFL.DOWN PT, R6, R10, 0x10, R5 ;  /* 0x0a0000000a067989 */ /* 0x000fe200000e0005 */
[----:B------:R-:W-:Y:S02]  /*1070*/  ISETP.GT.AND P0, PT, R2, R5, PT ;  /* 0x000000050200720c */ /* 0x000fe40003f04270 */
[----:B-1----:R-:W-:Y:S01]  /*1080*/  @!P1 LEA R13, R13, R8, 0x18 ;  /* 0x000000080d0d9211 */ /* 0x002fe200078ec0ff */
[----:B------:R-:W0:Y:S04]  /*1090*/  SHFL.DOWN PT, R7, R11, 0x10, R5 ;  /* 0x0a0000000b077989 */ /* 0x000e2800000e0005 */
[----:B------:R-:W-:Y:S01]  /*10a0*/  @!P1 IMAD.IADD R13, R4, 0x1, R13 ;  /* 0x00000001040d9824 */ /* 0x000fe200078e020d */
[----:B0-----:R-:W-:-:S10]  /*10b0*/  DADD R6, R6, R10 ;  /* 0x0000000006067229 */ /* 0x001fd4000000000a */
[----:B------:R-:W-:Y:S02]  /*10c0*/  FSEL R8, R10, R6, P0 ;  /* 0x000000060a087208 */ /* 0x000fe40000000000 */
[----:B------:R-:W-:Y:S02]  /*10d0*/  FSEL R9, R11, R7, P0 ;  /* 0x000000070b097208 */ /* 0x000fe40000000000 */
[----:B------:R-:W-:-:S03]  /*10e0*/  ISETP.NE.AND P0, PT, R0, RZ, PT ;  /* 0x000000ff0000720c */ /* 0x000fc60003f05270 */
[----:B------:R1:W-:Y:S01]  /*10f0*/  @!P1 STS.64 [R13+0x10], R8 ;  /* 0x000010080d009388 */ /* 0x0003e20000000a00 */
[----:B------:R-:W-:Y:S09]  /*1100*/  BAR.SYNC.DEFER_BLOCKING 0x0 ;  /* 0x0000000000007b1d */ /* 0x000ff20000010000 */
[----:B------:R-:W-:Y:S05]  /*1110*/  @P0 BRA `(.L_x_45) ;  /* 0x0000001400a00947 */ /* 0x000fea0003800000 */
[----:B------:R-:W0:Y:S01]  /*1120*/  S2UR UR5, SR_CgaCtaId ;  /* 0x00000000000579c3 */ /* 0x000e220000008800 */
[----:B------:R-:W-:Y:S01]  /*1130*/  UMOV UR4, 0x400 ;  /* 0x0000040000047882 */ /* 0x000fe20000000000 */
[----:B------:R-:W-:Y:S01]  /*1140*/  ISETP.GT.AND P1, PT, R3, 0x20, PT ;  /* 0x000000200300780c */ /* 0x000fe20003f24270 */
[----:B0-----:R-:W-:-:S09]  /*1150*/  ULEA UR4, UR5, UR4, 0x18 ;  /* 0x0000000405047291 */ /* 0x001fd2000f8ec0ff */
[----:B------:R-:W0:Y:S04]  /*1160*/  LDS.64 R10, [UR4+0x18] ;  /* 0x00001804ff0a7984 */ /* 0x000e280008000a00 */
[----:B------:R-:W2:Y:S01]  /*1170*/  LDS.128 R4, [UR4+0x20] ;  /* 0x00002004ff047984 */ /* 0x000ea20008000c00 */
[----:B0-----:R-:W-:-:S10]  /*1180*/  DADD R10, R8, R10 ;  /* 0x00000000080a7229 */ /* 0x001fd4000000000a */
[----:B------:R-:W-:Y:S02]  /*1190*/  FSEL R12, R10, R8, P1 ;  /* 0x000000080a0c7208 */ /* 0x000fe40000800000 */
[----:B-1----:R-:W-:Y:S02]  /*11a0*/  FSEL R13, R11, R9, P1 ;  /* 0x000000090b0d7208 */ /* 0x002fe40000800000 */
[----:B------:R-:W0:Y:S01]  /*11b0*/  LDS.128 R8, [UR4+0x30] ;  /* 0x00003004ff087984 */ /* 0x000e220008000c00 */
[----:B------:R-:W-:-:S03]  /*11c0*/  ISETP.GT.AND P1, PT, R3, 0x40, PT ;  /* 0x000000400300780c */ /* 0x000fc60003f24270 */
        /* <DEDUP_REMOVED lines=61> */
.L_x_31:
[----:B------:R-:W0:Y:S01]  /*15a0*/  S2R R0, SR_TID.X ;  /* 0x0000000000007919 */ /* 0x000e220000002100 */
[----:B------:R-:W1:Y:S01]  /*15b0*/  LDC.64 R4, c[0x0][0x380] ;  /* 0x0000e000ff047b82 */ /* 0x000e620000000a00 */
[----:B0-----:R-:W-:-:S04]  /*15c0*/  VIADD R21, R0, UR9 ;  /* 0x0000000900157c36 */ /* 0x001fc80008000000 */
[----:B-1----:R-:W-:-:S05]  /*15d0*/  IMAD.WIDE.U32 R20, R21, 0x8, R4 ;  /* 0x0000000815147825 */ /* 0x002fca00078e0004 */
[----:B------:R-:W2:Y:S04]  /*15e0*/  LDG.E.64 R14, desc[UR16][R20.64] ;  /* 0x00000010140e7981 */ /* 0x000ea8000c1e1b00 */
[----:B------:R-:W2:Y:S04]  /*15f0*/  LDG.E.64 R16, desc[UR16][R20.64+0x1000] ;  /* 0x0010001014107981 */ /* 0x000ea8000c1e1b00 */
[----:B------:R-:W3:Y:S04]  /*1600*/  LDG.E.64 R18, desc[UR16][R20.64+0x2000] ;  /* 0x0020001014127981 */ /* 0x000ee8000c1e1b00 */
[----:B------:R-:W4:Y:S04]  /*1610*/  LDG.E.64 R10, desc[UR16][R20.64+0x3000] ;  /* 0x00300010140a7981 */ /* 0x000f28000c1e1b00 */
[----:B------:R-:W5:Y:S04]  /*1620*/  LDG.E.64 R6, desc[UR16][R20.64+0x4000] ;  /* 0x0040001014067981 */ /* 0x000f68000c1e1b00 */
[----:B------:R-:W5:Y:S04]  /*1630*/  LDG.E.64 R4, desc[UR16][R20.64+0x5000] ;  /* 0x0050001014047981 */ /* 0x000f68000c1e1b00 */
[----:B------:R-:W5:Y:S01]  /*1640*/  LDG.E.64 R8, desc[UR16][R20.64+0x6000] ;  /* 0x0060001014087981 */ /* 0x000f62000c1e1b00 */
[----:B------:R-:W-:-:S04]  /*1650*/  ISETP.GE.U32.AND P0, PT, R13, UR5, PT ;  /* 0x000000050d007c0c */ /* 0x000fc8000bf06070 */
[----:B------:R-:W-:Y:S01]  /*1660*/  ISETP.GE.U32.AND.EX P0, PT, R2, UR4, PT, P0 ;  /* 0x0000000402007c0c */ /* 0x000fe2000bf06100 */
[----:B--2---:R-:W-:-:S08]  /*1670*/  DADD R14, R14, R16 ;  /* 0x000000000e0e7229 */ /* 0x004fd00000000010 */
[----:B---3--:R-:W-:-:S08]  /*1680*/  DADD R14, R18, R14 ;  /* 0x00000000120e7229 */ /* 0x008fd0000000000e */
[----:B----4-:R-:W-:-:S08]  /*1690*/  DADD R10, R10, R14 ;  /* 0x000000000a0a7229 */ /* 0x010fd0000000000e */
[----:B-----5:R-:W-:-:S08]  /*16a0*/  DADD R6, R6, R10 ;  /* 0x0000000006067229 */ /* 0x020fd0000000000a */
[----:B------:R-:W-:-:S08]  /*16b0*/  DADD R4, R4, R6 ;  /* 0x0000000004047229 */ /* 0x000fd00000000006 */
[----:B------:R-:W-:Y:S01]  /*16c0*/  DADD R8, R8, R4 ;  /* 0x0000000008087229 */ /* 0x000fe20000000004 */
[----:B------:R-:W-:Y:S10]  /*16d0*/  @!P0 BRA `(.L_x_46) ;  /* 0x0000000c001c8947 */ /* 0x000ff40003800000 */
[----:B------:R-:W-:Y:S01]  /*16e0*/  UIADD3 UR7, UP0, UPT, UR5, UR9, URZ ;  /* 0x0000000905077290 */ /* 0x000fe2000ff1e0ff */
[----:B------:R-:W-:Y:S01]  /*16f0*/  IADD3 R23, P1, PT, R12, -0xe00, RZ ;  /* 0xfffff2000c177810 */ /* 0x000fe20007f3e0ff */
[----:B------:R-:W0:Y:S01]  /*1700*/  LDCU.64 UR12, c[0x0][0x380] ;  /* 0x00007000ff0c77ac */ /* 0x000e220008000a00 */
[----:B------:R-:W-:Y:S02]  /*1710*/  LOP3.LUT R5, RZ, R0, RZ, 0x33, !PT ;  /* 0x00000000ff057212 */ /* 0x000fe400078e33ff */
[----:B------:R-:W-:Y:S01]  /*1720*/  IADD3.X R22, PT, PT, R3, -0x1, RZ, P1, !PT ;  /* 0xffffffff03167810 */ /* 0x000fe20000ffe4ff */
[----:B------:R-:W-:Y:S01]  /*1730*/  UIADD3.X UR8, UPT, UPT, URZ, UR4, URZ, UP0, !UPT ;  /* 0x00000004ff087290 */ /* 0x000fe200087fe4ff */
[----:B------:R-:W-:Y:S01]  /*1740*/  ISETP.LT.U32.AND P0, PT, R23, UR7, PT ;  /* 0x0000000717007c0c */ /* 0x000fe2000bf01070 */
[----:B------:R-:W-:Y:S01]  /*1750*/  UMOV UR6, UR5 ;  /* 0x0000000500067c82 */ /* 0x000fe20008000000 */
[----:B------:R-:W-:Y:S01]  /*1760*/  IADD3 R7, P2, PT, R0, UR7, RZ ;  /* 0x0000000700077c10 */ /* 0x000fe2000ff5e0ff */
[----:B------:R-:W-:Y:S01]  /*1770*/  UMOV UR4, URZ ;  /* 0x000000ff00047c82 */ /* 0x000fe20008000000 */
[----:B------:R-:W-:Y:S01]  /*1780*/  IADD3 R5, PT, PT, R12, -UR5, R5 ;  /* 0x800000050c057c10 */ /* 0x000fe2000fffe005 */
[----:B------:R-:W-:Y:S01]  /*1790*/  IMAD.U32 R11, RZ, RZ, UR8 ;  /* 0x00000008ff0b7e24 */ /* 0x000fe2000f8e00ff */
[----:B------:R-:W-:Y:S01]  /*17a0*/  UMOV UR10, UR8 ;  /* 0x00000008000a7c82 */ /* 0x000fe20008000000 */
[----:B------:R-:W-:-:S03]  /*17b0*/  IMAD.X R0, RZ, RZ, UR8, P2 ;  /* 0x00000008ff007e24 */ /* 0x000fc600090e06ff */
[----:B------:R-:W-:Y:S02]  /*17c0*/  ISETP.GT.U32.AND.EX P0, PT, R11, R22, PT, P0 ;  /* 0x000000160b00720c */ /* 0x000fe40003f04100 */
[----:B0-----:R-:W-:-:S04]  /*17d0*/  LEA R6, P1, R7, UR12, 0x3 ;  /* 0x0000000c07067c11 */ /* 0x001fc8000f8218ff */
[----:B------:R-:W-:Y:S02]  /*17e0*/  IADD3 R6, P2, PT, R6, 0x8000, RZ ;  /* 0x0000800006067810 */ /* 0x000fe40007f5e0ff */
[----:B------:R-:W-:Y:S01]  /*17f0*/  LEA.HI.X R7, R7, UR13, R0, 0x3, P1 ;  /* 0x0000000d07077c11 */ /* 0x000fe200088f1c00 */
[----:B------:R-:W-:Y:S01]  /*1800*/  VIADD R0, R5, -UR9 ;  /* 0x8000000905007c36 */ /* 0x000fe20008000000 */
[----:B------:R-:W-:-:S03]  /*1810*/  UMOV UR9, UR7 ;  /* 0x0000000700097c82 */ /* 0x000fc60008000000 */
[----:B------:R-:W-:Y:S01]  /*1820*/  IMAD.X R7, RZ, RZ, R7, P2 ;  /* 0x000000ffff077224 */ /* 0x000fe200010e0607 */
[----:B------:R-:W-:Y:S06]  /*1830*/  @P0 BRA `(.L_x_47) ;  /* 0x0000000000b80947 */ /* 0x000fec0003800000 */
[----:B------:R-:W0:Y:S01]  /*1840*/  LDC.64 R2, c[0x0][0x3b8] ;  /* 0x0000ee00ff027b82 */ /* 0x000e220000000a00 */
[----:B------:R-:W1:Y:S01]  /*1850*/  LDCU UR11, c[0x0][0x3c0] ;  /* 0x00007800ff0b77ac */ /* 0x000e620008000800 */
[----:B------:R-:W2:Y:S01]  /*1860*/  LDCU.64 UR12, c[0x0][0x380] ;  /* 0x00007000ff0c77ac */ /* 0x000ea20008000a00 */
[----:B------:R-:W-:Y:S01]  /*1870*/  NOP ;  /* 0x0000000000007918 */ /* 0x000fe20000000000 */
.L_x_48:
[----:B------:R-:W3:Y:S02]  /*1880*/  S2R R4, SR_TID.X ;  /* 0x0000000000047919 */ /* 0x000ee40000002100 */
[----:B---3--:R-:W-:-:S05]  /*1890*/  IADD3 R4, P0, PT, R4, UR7, RZ ;  /* 0x0000000704047c10 */ /* 0x008fca000ff1e0ff */
[----:B------:R-:W-:Y:S01]  /*18a0*/  IMAD.X R5, RZ, RZ, UR8, P0 ;  /* 0x00000008ff057e24 */ /* 0x000fe200080e06ff */
[----:B--2---:R-:W-:-:S04]  /*18b0*/  LEA R24, P0, R4, UR12, 0x3 ;  /* 0x0000000c04187c11 */ /* 0x004fc8000f8018ff */
[----:B------:R-:W-:-:S05]  /*18c0*/  LEA.HI.X R25, R4, UR13, R5, 0x3, P0 ;  /* 0x0000000d04197c11 */ /* 0x000fca00080f1c05 */
[----:B------:R-:W2:Y:S04]  /*18d0*/  LDG.E.64 R12, desc[UR16][R24.64] ;  /* 0x00000010180c7981 */ /* 0x000ea8000c1e1b00 */
[----:B------:R-:W3:Y:S04]  /*18e0*/  LDG.E.64 R14, desc[UR16][R24.64+0x1000] ;  /* 0x00100010180e7981 */ /* 0x000ee8000c1e1b00 */
[----:B------:R-:W4:Y:S04]  /*18f0*/  LDG.E.64 R16, desc[UR16][R24.64+0x2000] ;  /* 0x0020001018107981 */ /* 0x000f28000c1e1b00 */
[----:B------:R-:W5:Y:S04]  /*1900*/  LDG.E.64 R18, desc[UR16][R24.64+0x3000] ;  /* 0x0030001018127981 */ /* 0x000f68000c1e1b00 */
[----:B------:R-:W5:Y:S04]  /*1910*/  LDG.E.64 R20, desc[UR16][R24.64+0x4000] ;  /* 0x0040001018147981 */ /* 0x000f68000c1e1b00 */
[----:B------:R-:W5:Y:S04]  /*1920*/  LDG.E.64 R4, desc[UR16][R24.64+0x5000] ;  /* 0x0050001018047981 */ /* 0x000f68000c1e1b00 */
[----:B------:R-:W5:Y:S01]  /*1930*/  LDG.E.64 R10, desc[UR16][R24.64+0x6000] ;  /* 0x00600010180a7981 */ /* 0x000f62000c1e1b00 */
[----:B-1----:R-:W-:-:S04]  /*1940*/  UIMAD UR14, UR11, 0xe00, URZ ;  /* 0x00000e000b0e78a4 */ /* 0x002fc8000f8e02ff */
[----:B------:R-:W-:Y:S02]  /*1950*/  USHF.R.S32.HI UR15, URZ, 0x1f, UR14 ;  /* 0x0000001fff0f7899 */ /* 0x000fe4000801140e */
[----:B------:R-:W-:-:S04]  /*1960*/  UIADD3 UR5, UP0, UPT, UR14, UR9, URZ ;  /* 0x000000090e057290 */ /* 0x000fc8000ff1e0ff */
[----:B------:R-:W-:Y:S01]  /*1970*/  UIADD3.X UR6, UPT, UPT, UR15, UR10, URZ, UP0, !UPT ;  /* 0x0000000a0f067290 */ /* 0x000fe200087fe4ff */
[----:B--2---:R-:W-:-:S08]  /*1980*/  DADD R12, R12, R8 ;  /* 0x000000000c0c7229 */ /* 0x004fd00000000008 */
[----:B---3--:R-:W-:-:S08]  /*1990*/  DADD R12, R14, R12 ;  /* 0x000000000e0c7229 */ /* 0x008fd0000000000c */
[----:B----4-:R-:W-:-:S08]  /*19a0*/  DADD R12, R16, R12 ;  /* 0x00000000100c7229 */ /* 0x010fd0000000000c */
[----:B-----5:R-:W-:-:S08]  /*19b0*/  DADD R12, R18, R12 ;  /* 0x00000000120c7229 */ /* 0x020fd0000000000c */
[----:B------:R-:W-:Y:S01]  /*19c0*/  DADD R20, R20, R12 ;  /* 0x0000000014147229 */ /* 0x000fe2000000000c */
[----:B0-----:R-:W-:-:S05]  /*19d0*/  IMAD.MOV.U32 R12, RZ, RZ, R2 ;  /* 0x000000ffff0c7224 */ /* 0x001fca00078e0002 */
[----:B------:R-:W-:Y:S02]  /*19e0*/  IADD3 R8, P1, PT, R12, -UR7, RZ ;  /* 0x800000070c087c10 */ /* 0x000fe4000ff3e0ff */
[----:B------:R-:W-:Y:S02]  /*19f0*/  DADD R4, R4, R20 ;  /* 0x0000000004047229 */ /* 0x000fe40000000014 */
[----:B------:R-:W-:Y:S02]  /*1a00*/  ISETP.GE.U32.AND P0, PT, R8, UR14, PT ;  /* 0x0000000e08007c0c */ /* 0x000fe4000bf06070 */
[----:B------:R-:W-:-:S04]  /*1a10*/  IADD3.X R8, PT, PT, R3, ~UR8, RZ, P1, !PT ;  /* 0x8000000803087c10 */ /* 0x000fc80008ffe4ff */
[----:B------:R-:W-:Y:S01]  /*1a20*/  ISETP.GE.U32.AND.EX P0, PT, R8, UR15, PT, P0 ;  /* 0x0000000f08007c0c */ /* 0x000fe2000bf06100 */
[----:B------:R-:W-:-:S12]  /*1a30*/  DADD R8, R10, R4 ;  /* 0x000000000a087229 */ /* 0x000fd80000000004 */
[----:B------:R-:W-:Y:S05]  /*1a40*/  @!P0 BRA `(.L_x_46) ;  /* 0x0000000800408947 */ /* 0x000fea0003800000 */
[----:B------:R-:W-:Y:S02]  /*1a50*/  UIADD3 UR7, UP0, UPT, UR14, UR7, URZ ;  /* 0x000000070e077290 */ /* 0x000fe4000ff1e0ff */
[----:B------:R-:W-:Y:S01]  /*1a60*/  IMAD.U32 R5, RZ, RZ, UR14 ;  /* 0x0000000eff057e24 */ /* 0x000fe2000f8e00ff */
[----:B------:R-:W-:Y:S01]  /*1a70*/  UIADD3 UR4, UPT, UPT, UR4, 0x1, URZ ;  /* 0x0000000104047890 */ /* 0x000fe2000fffe0ff */
[----:B------:R-:W-:Y:S01]  /*1a80*/  VIADD R0, R0, -UR14 ;  /* 0x8000000e00007c36 */ /* 0x000fe20008000000 */
[----:B------:R-:W-:Y:S01]  /*1a90*/  UIADD3.X UR8, UPT, UPT, UR15, UR8, URZ, UP0, !UPT ;  /* 0x000000080f087290 */ /* 0x000fe200087fe4ff */
[----:B------:R-:W-:Y:S01]  /*1aa0*/  IMAD.WIDE R6, R5, 0x8, R6 ;  /* 0x0000000805067825 */ /* 0x000fe200078e0206 */
[----:B------:R-:W-:Y:S01]  /*1ab0*/  ISETP.LT.U32.AND P0, PT, R23, UR7, PT ;  /* 0x0000000717007c0c */ /* 0x000fe2000bf01070 */
[----:B------:R-:W-:Y:S01]  /*1ac0*/  UMOV UR9, UR5 ;  /* 0x0000000500097c82 */ /* 0x000fe20008000000 */
[----:B------:R-:W-:Y:S02]  /*1ad0*/  UMOV UR10, UR6 ;  /* 0x00000006000a7c82 */ /* 0x000fe40008000000 */
[----:B------:R-:W-:-:S05]  /*1ae0*/  IMAD.U32 R11, RZ, RZ, UR8 ;  /* 0x00000008ff0b7e24 */ /* 0x000fca000f8e00ff */
[----:B------:R-:W-:-:S13]  /*1af0*/  ISETP.GT.U32.AND.EX P0, PT, R11, R22, PT, P0 ;  /* 0x000000160b00720c */ /* 0x000fda0003f04100 */
[----:B------:R-:W-:Y:S05]  /*1b00*/  @!P0 BRA `(.L_x_48) ;  /* 0xfffffffc005c8947 */ /* 0x000fea000383ffff */
[----:B------:R-:W-:-:S05]  /*1b10*/  UMOV UR6, UR14 ;  /* 0x0000000e00067c82 */ /* 0x000fca0008000000 */
.L_x_47:
[----:B------:R-:W0:Y:S01]  /*1b20*/  S2R R11, SR_TID.X ;  /* 0x00000000000b7919 */ /* 0x000e220000002100 */
[C---:B------:R-:W-:Y:S01]  /*1b30*/  VIADD R2, R12.reuse, -UR7 ;  /* 0x800000070c027c36 */ /* 0x040fe20008000000 */
[----:B------:R-:W-:Y:S01]  /*1b40*/  ISETP.LE.U32.AND P1, PT, R12, UR7, PT ;  /* 0x000000070c007c0c */ /* 0x000fe2000bf23070 */
[----:B------:R-:W-:Y:S01]  /*1b50*/  IMAD.U32 R4, RZ, RZ, UR8 ;  /* 0x00000008ff047e24 */ /* 0x000fe2000f8e00ff */
[----:B------:R-:W-:Y:S02]  /*1b60*/  BSSY.RECONVERGENT B1, `(.L_x_46) ;  /* 0x000007e000017945 */ /* 0x000fe40003800200 */
[----:B0-----:R-:W-:-:S04]  /*1b70*/  ISETP.GE.AND P0, PT, R11, R2, PT ;  /* 0x000000020b00720c */ /* 0x001fc80003f06270 */
[----:B------:R-:W-:-:S13]  /*1b80*/  ISETP.GE.U32.OR.EX P0, PT, R4, R3, P0, P1 ;  /* 0x000000030400720c */ /* 0x000fda0000706510 */
[----:B------:R-:W-:Y:S05]  /*1b90*/  @P0 BRA `(.L_x_49) ;  /* 0x0000000400e80947 */ /* 0x000fea0003800000 */
[----:B------:R-:W-:Y:S01]  /*1ba0*/  UIMAD UR5, UR18, 0xe00, URZ ;  /* 0x00000e00120578a4 */ /* 0x000fe2000f8e02ff */
[----:B------:R-:W-:Y:S01]  /*1bb0*/  LOP3.LUT R3, RZ, R11, RZ, 0x33, !PT ;  /* 0x0000000bff037212 */ /* 0x000fe200078e33ff */
[----:B------:R-:W-:Y:S01]  /*1bc0*/  UIMAD UR14, UR4, UR11, URZ ;  /* 0x0000000b040e72a4 */ /* 0x000fe2000f8e02ff */
[----:B------:R-:W-:Y:S01]  /*1bd0*/  BSSY.RECONVERGENT B2, `(.L_x_50) ;  /* 0x0000035000027945 */ /* 0x000fe20003800200 */
[----:B------:R-:W-:Y:S01]  /*1be0*/  UIADD3 UR5, UPT, UPT, UR5, UR6, URZ ;  /* 0x0000000605057290 */ /* 0x000fe2000fffe0ff */
[----:B------:R-:W-:-:S03]  /*1bf0*/  IMAD.MOV.U32 R2, RZ, RZ, R11 ;  /* 0x000000ffff027224 */ /* 0x000fc600078e000b */
[----:B------:R-:W-:Y:S02]  /*1c00*/  IMAD.U32 R5, RZ, RZ, UR14 ;  /* 0x0000000eff057e24 */ /* 0x000fe4000f8e00ff */
[----:B------:R-:W-:-:S05]  /*1c10*/  IADD3 R12, PT, PT, R12, -UR5, R3 ;  /* 0x800000050c0c7c10 */ /* 0x000fca000fffe003 */
[----:B------:R-:W-:-:S05]  /*1c20*/  IMAD R12, R5, -0xe00, R12 ;  /* 0xfffff200050c7824 */ /* 0x000fca00078e020c */
[C---:B------:R-:W-:Y:S02]  /*1c30*/  ISETP.GE.U32.AND P1, PT, R12.reuse, 0x1e00, PT ;  /* 0x00001e000c00780c */ /* 0x040fe40003f26070 */
[----:B------:R-:W-:-:S04]  /*1c40*/  LEA.HI R3, R12, 0x1, RZ, 0x17 ;  /* 0x000000010c037811 */ /* 0x000fc800078fb8ff */
[----:B------:R-:W-:-:S04]  /*1c50*/  LOP3.LUT R4, R3, 0xf, RZ, 0xc0, !PT ;  /* 0x0000000f03047812 */ /* 0x000fc800078ec0ff */
[----:B------:R-:W-:-:S03]  /*1c60*/  ISETP.NE.AND P0, PT, R4, RZ, PT ;  /* 0x000000ff0400720c */ /* 0x000fc60003f05270 */
[----:B------:R-:W-:Y:S10]  /*1c70*/  @!P1 BRA `(.L_x_51) ;  /* 0x0000000000a89947 */ /* 0x000ff40003800000 */
[----:B------:R-:W-:-:S04]  /*1c80*/  LEA.HI R2, R0, 0x1, RZ, 0x17 ;  /* 0x0000000100027811 */ /* 0x000fc800078fb8ff */
[----:B------:R-:W-:Y:S01]  /*1c90*/  LOP3.LUT R5, R2, 0xfffff0, RZ, 0xc0, !PT ;  /* 0x00fffff002057812 */ /* 0x000fe200078ec0ff */
[----:B------:R-:W-:-:S04]  /*1ca0*/  IMAD.MOV.U32 R2, RZ, RZ, R11 ;  /* 0x000000ffff027224 */ /* 0x000fc800078e000b */
[----:B------:R-:W-:-:S07]  /*1cb0*/  IMAD.MOV R5, RZ, RZ, -R5 ;  /* 0x000000ffff057224 */ /* 0x000fce00078e0a05 */
.L_x_52:
[----:B------:R-:W2:Y:S04]  /*1cc0*/  LDG.E.64 R20, desc[UR16][R6.64+-0x8000] ;  /* 0xff80001006147981 */ /* 0x000ea8000c1e1b00 */
[----:B------:R-:W3:Y:S04]  /*1cd0*/  LDG.E.64 R18, desc[UR16][R6.64+-0x7000] ;  /* 0xff90001006127981 */ /* 0x000ee8000c1e1b00 */
[----:B------:R-:W4:Y:S04]  /*1ce0*/  LDG.E.64 R16, desc[UR16][R6.64+-0x6000] ;  /* 0xffa0001006107981 */ /* 0x000f28000c1e1b00 */
[----:B------:R-:W5:Y:S04]  /*1cf0*/  LDG.E.64 R14, desc[UR16][R6.64+-0x5000] ;  /* 0xffb00010060e7981 */ /* 0x000f68000c1e1b00 */
[----:B------:R-:W5:Y:S04]  /*1d00*/  LDG.E.64 R12, desc[UR16][R6.64+-0x4000] ;  /* 0xffc00010060c7981 */ /* 0x000f68000c1e1b00 */
[----:B------:R-:W5:Y:S04]  /*1d10*/  LDG.E.64 R10, desc[UR16][R6.64+-0x3000] ;  /* 0xffd00010060a7981 */ /* 0x000f68000c1e1b00 */
[----:B------:R-:W5:Y:S04]  /*1d20*/  LDG.E.64 R24, desc[UR16][R6.64+-0x2000] ;  /* 0xffe0001006187981 */ /* 0x000f68000c1e1b00 */
[----:B------:R-:W5:Y:S01]  /*1d30*/  LDG.E.64 R22, desc[UR16][R6.64+-0x1000] ;  /* 0xfff0001006167981 */ /* 0x000f62000c1e1b00 */
[----:B--2---:R-:W-:-:S03]  /*1d40*/  DADD R20, R20, R8 ;  /* 0x0000000014147229 */ /* 0x004fc60000000008 */
[----:B------:R-:W2:Y:S05]  /*1d50*/  LDG.E.64 R8, desc[UR16][R6.64] ;  /* 0x0000001006087981 */ /* 0x000eaa000c1e1b00 */
[----:B---3--:R-:W-:Y:S02]  /*1d60*/  DADD R18, R20, R18 ;  /* 0x0000000014127229 */ /* 0x008fe40000000012 */
[----:B------:R-:W3:Y:S06]  /*1d70*/  LDG.E.64 R20, desc[UR16][R6.64+0x1000] ;  /* 0x0010001006147981 */ /* 0x000eec000c1e1b00 */
[----:B----4-:R-:W-:-:S02]  /*1d80*/  DADD R16, R18, R16 ;  /* 0x0000000012107229 */ /* 0x010fc40000000010 */
[----:B------:R-:W4:Y:S06]  /*1d90*/  LDG.E.64 R18, desc[UR16][R6.64+0x2000] ;  /* 0x0020001006127981 */ /* 0x000f2c000c1e1b00 */
[----:B-----5:R-:W-:Y:S02]  /*1da0*/  DADD R14, R16, R14 ;  /* 0x00000000100e7229 */ /* 0x020fe4000000000e */
[----:B------:R-:W5:Y:S06]  /*1db0*/  LDG.E.64 R16, desc[UR16][R6.64+0x3000] ;  /* 0x0030001006107981 */ /* 0x000f6c000c1e1b00 */
[----:B------:R-:W-:-:S02]  /*1dc0*/  DADD R12, R14, R12 ;  /* 0x000000000e0c7229 */ /* 0x000fc4000000000c */
[----:B------:R-:W5:Y:S06]  /*1dd0*/  LDG.E.64 R14, desc[UR16][R6.64+0x4000] ;  /* 0x00400010060e7981 */ /* 0x000f6c000c1e1b00 */
[----:B------:R-:W-:Y:S02]  /*1de0*/  DADD R10, R12, R10 ;  /* 0x000000000c0a7229 */ /* 0x000fe4000000000a */
[----:B------:R-:W5:Y:S06]  /*1df0*/  LDG.E.64 R12, desc[UR16][R6.64+0x5000] ;  /* 0x00500010060c7981 */ /* 0x000f6c000c1e1b00 */
[----:B------:R-:W-:-:S02]  /*1e00*/  DADD R24, R10, R24 ;  /* 0x000000000a187229 */ /* 0x000fc40000000018 */
[----:B------:R-:W5:Y:S06]  /*1e10*/  LDG.E.64 R10, desc[UR16][R6.64+0x6000] ;  /* 0x00600010060a7981 */ /* 0x000f6c000c1e1b00 */
[----:B------:R-:W-:Y:S02]  /*1e20*/  DADD R22, R24, R22 ;  /* 0x0000000018167229 */ /* 0x000fe40000000016 */
[----:B------:R0:W5:Y:S01]  /*1e30*/  LDG.E.64 R24, desc[UR16][R6.64+0x7000] ;  /* 0x0070001006187981 */ /* 0x000162000c1e1b00 */
        /* <DEDUP_REMOVED lines=8> */
[----:B-----5:R-:W-:-:S08]  /*1ec0*/  DADD R8, R8, R16 ;  /* 0x0000000008087229 */ /* 0x020fd00000000010 */
[----:B------:R-:W-:-:S08]  /*1ed0*/  DADD R8, R8, R14 ;  /* 0x0000000008087229 */ /* 0x000fd0000000000e */
[----:B------:R-:W-:-:S08]  /*1ee0*/  DADD R8, R8, R12 ;  /* 0x0000000008087229 */ /* 0x000fd0000000000c */
[----:B------:R-:W-:-:S08]  /*1ef0*/  DADD R8, R8, R10 ;  /* 0x0000000008087229 */ /* 0x000fd0000000000a */
[----:B------:R-:W-:Y:S01]  /*1f00*/  DADD R8, R8, R24 ;  /* 0x0000000008087229 */ /* 0x000fe20000000018 */
[----:B------:R-:W-:Y:S10]  /*1f10*/  @P1 BRA `(.L_x_52) ;  /* 0xfffffffc00681947 */ /* 0x000ff4000383ffff */
.L_x_51:
[----:B------:R-:W-:Y:S05]  /*1f20*/  BSYNC.RECONVERGENT B2 ;  /* 0x0000000000027941 */ /* 0x000fea0003800200 */
.L_x_50:
[----:B------:R-:W-:Y:S05]  /*1f30*/  @!P0 BRA `(.L_x_49) ;  /* 0x0000000400008947 */ /* 0x000fea0003800000 */
[----:B------:R-:W-:Y:S01]  /*1f40*/  ISETP.GE.U32.AND P1, PT, R4, 0x8, PT ;  /* 0x000000080400780c */ /* 0x000fe20003f26070 */
[----:B------:R-:W-:Y:S01]  /*1f50*/  BSSY.RECONVERGENT B2, `(.L_x_53) ;  /* 0x0000019000027945 */ /* 0x000fe20003800200 */
[----:B------:R-:W-:-:S04]  /*1f60*/  LOP3.LUT R24, R3, 0x7, RZ, 0xc0, !PT ;  /* 0x0000000703187812 */ /* 0x000fc800078ec0ff */
[----:B------:R-:W-:-:S07]  /*1f70*/  ISETP.NE.AND P0, PT, R24, RZ, PT ;  /* 0x000000ff1800720c */ /* 0x000fce0003f05270 */
[----:B------:R-:W-:Y:S06]  /*1f80*/  @!P1 BRA `(.L_x_54) ;  /* 0x0000000000549947 */ /* 0x000fec0003800000 */
[----:B------:R-:W-:-:S05]  /*1f90*/  IADD3 R4, P1, PT, R2, UR7, RZ ;  /* 0x0000000702047c10 */ /* 0x000fca000ff3e0ff */
[----:B------:R-:W-:Y:S01]  /*1fa0*/  IMAD.X R5, RZ, RZ, UR8, P1 ;  /* 0x00000008ff057e24 */ /* 0x000fe200088e06ff */
[----:B------:R-:W-:-:S04]  /*1fb0*/  LEA R20, P1, R4, UR12, 0x3 ;  /* 0x0000000c04147c11 */ /* 0x000fc8000f8218ff */
[----:B------:R-:W-:-:S05]  /*1fc0*/  LEA.HI.X R21, R4, UR13, R5, 0x3, P1 ;  /* 0x0000000d04157c11 */ /* 0x000fca00088f1c05 */
        /* <DEDUP_REMOVED lines=8> */
[----:B------:R-:W-:Y:S01]  /*2050*/  VIADD R2, R2, 0x1000 ;  /* 0x0000100002027836 */ /* 0x000fe20000000000 */
[----:B--2---:R-:W-:-:S08]  /*2060*/  DADD R22, R8, R22 ;  /* 0x0000000008167229 */ /* 0x004fd00000000016 */
[----:B---3--:R-:W-:-:S08]  /*2070*/  DADD R16, R22, R16 ;  /* 0x0000000016107229 */ /* 0x008fd00000000010 */
[----:B----4-:R-:W-:-:S08]  /*2080*/  DADD R14, R16, R14 ;  /* 0x00000000100e7229 */ /* 0x010fd0000000000e */
[----:B-----5:R-:W-:-:S08]  /*2090*/  DADD R12, R14, R12 ;  /* 0x000000000e0c7229 */ /* 0x020fd0000000000c */
[----:B------:R-:W-:-:S08]  /*20a0*/  DADD R10, R12, R10 ;  /* 0x000000000c0a7229 */ /* 0x000fd0000000000a */
[----:B------:R-:W-:-:S08]  /*20b0*/  DADD R6, R10, R6 ;  /* 0x000000000a067229 */ /* 0x000fd00000000006 */
[----:B------:R-:W-:-:S08]  /*20c0*/  DADD R4, R6, R4 ;  /* 0x0000000006047229 */ /* 0x000fd00000000004 */
[----:B------:R-:W-:-:S11]  /*20d0*/  DADD R8, R4, R18 ;  /* 0x0000000004087229 */ /* 0x000fd60000000012 */
.L_x_54:
[----:B------:R-:W-:Y:S05]  /*20e0*/  BSYNC.RECONVERGENT B2 ;  /* 0x0000000000027941 */ /* 0x000fea0003800200 */
.L_x_53:
[----:B------:R-:W-:Y:S05]  /*20f0*/  @!P0 BRA `(.L_x_49) ;  /* 0x0000000000908947 */ /* 0x000fea0003800000 */
[----:B------:R-:W-:Y:S01]  /*2100*/  ISETP.GE.U32.AND P1, PT, R24, 0x4, PT ;  /* 0x000000041800780c */ /* 0x000fe20003f26070 */
[----:B------:R-:W-:Y:S01]  /*2110*/  BSSY.RECONVERGENT B2, `(.L_x_55) ;  /* 0x0000010000027945 */ /* 0x000fe20003800200 */
[----:B------:R-:W-:-:S11]  /*2120*/  LOP3.LUT P0, RZ, R3, 0x3, RZ, 0xc0, !PT ;  /* 0x0000000303ff7812 */ /* 0x000fd6000780c0ff */
[----:B------:R-:W-:Y:S05]  /*2130*/  @!P1 BRA `(.L_x_56) ;  /* 0x0000000000349947 */ /* 0x000fea0003800000 */
[----:B------:R-:W-:-:S05]  /*2140*/  IADD3 R3, P1, PT, R2, UR7, RZ ;  /* 0x0000000702037c10 */ /* 0x000fca000ff3e0ff */
[----:B------:R-:W-:Y:S01]  /*2150*/  IMAD.X R6, RZ, RZ, UR8, P1 ;  /* 0x00000008ff067e24 */ /* 0x000fe200088e06ff */
[----:B------:R-:W-:-:S04]  /*2160*/  LEA R4, P1, R3, UR12, 0x3 ;  /* 0x0000000c03047c11 */ /* 0x000fc8000f8218ff */
[----:B------:R-:W-:-:S05]  /*2170*/  LEA.HI.X R5, R3, UR13, R6, 0x3, P1 ;  /* 0x0000000d03057c11 */ /* 0x000fca00088f1c06 */
[----:B------:R-:W2:Y:S04]  /*2180*/  LDG.E.64 R6, desc[UR16][R4.64] ;  /* 0x0000001004067981 */ /* 0x000ea8000c1e1b00 */
[----:B------:R-:W3:Y:S04]  /*2190*/  LDG.E.64 R10, desc[UR16][R4.64+0x1000] ;  /* 0x00100010040a7981 */ /* 0x000ee8000c1e1b00 */
[----:B------:R-:W4:Y:S04]  /*21a0*/  LDG.E.64 R12, desc[UR16][R4.64+0x2000] ;  /* 0x00200010040c7981 */ /* 0x000f28000c1e1b00 */
[----:B------:R-:W5:Y:S01]  /*21b0*/  LDG.E.64 R14, desc[UR16][R4.64+0x3000] ;  /* 0x00300010040e7981 */ /* 0x000f62000c1e1b00 */
[----:B------:R-:W-:Y:S01]  /*21c0*/  VIADD R2, R2, 0x800 ;  /* 0x0000080002027836 */ /* 0x000fe20000000000 */
[----:B--2---:R-:W-:-:S08]  /*21d0*/  DADD R6, R8, R6 ;  /* 0x0000000008067229 */ /* 0x004fd00000000006 */
[----:B---3--:R-:W-:-:S08]  /*21e0*/  DADD R6, R6, R10 ;  /* 0x0000000006067229 */ /* 0x008fd0000000000a */
[----:B----4-:R-:W-:-:S08]  /*21f0*/  DADD R6, R6, R12 ;  /* 0x0000000006067229 */ /* 0x010fd0000000000c */
[----:B-----5:R-:W-:-:S11]  /*2200*/  DADD R8, R6, R14 ;  /* 0x0000000006087229 */ /* 0x020fd6000000000e */
.L_x_56:
[----:B------:R-:W-:Y:S05]  /*2210*/  BSYNC.RECONVERGENT B2 ;  /* 0x0000000000027941 */ /* 0x000fea0003800200 */
.L_x_55:
[----:B------:R-:W-:Y:S05]  /*2220*/  @!P0 BRA `(.L_x_49) ;  /* 0x0000000000448947 */ /* 0x000fea0003800000 */
[----:B------:R-:W-:Y:S02]  /*2230*/  LOP3.LUT R0, R0, 0xffff, RZ, 0xc0, !PT ;  /* 0x0000ffff00007812 */ /* 0x000fe400078ec0ff */
[----:B------:R-:W-:Y:S02]  /*2240*/  IADD3 R2, P0, PT, R2, UR9, RZ ;  /* 0x0000000902027c10 */ /* 0x000fe4000ff1e0ff */
[----:B------:R-:W-:Y:S02]  /*2250*/  LEA.HI R0, R0, 0x1, RZ, 0x17 ;  /* 0x0000000100007811 */ /* 0x000fe400078fb8ff */
[----:B------:R-:W-:Y:S01]  /*2260*/  LEA R4, P1, R2, UR12, 0x3 ;  /* 0x0000000c02047c11 */ /* 0x000fe2000f8218ff */
[----:B------:R-:W-:Y:S01]  /*2270*/  IMAD.X R5, RZ, RZ, UR10, P0 ;  /* 0x0000000aff057e24 */ /* 0x000fe200080e06ff */
[----:B------:R-:W-:-:S04]  /*2280*/  LOP3.LUT R0, R0, 0x3, RZ, 0xc0, !PT ;  /* 0x0000000300007812 */ /* 0x000fc800078ec0ff */
[----:B------:R-:W-:Y:S01]  /*2290*/  LEA.HI.X R5, R2, UR13, R5, 0x3, P1 ;  /* 0x0000000d02057c11 */ /* 0x000fe200088f1c05 */
[----:B------:R-:W-:-:S07]  /*22a0*/  IMAD.MOV R0, RZ, RZ, -R0 ;  /* 0x000000ffff007224 */ /* 0x000fce00078e0a00 */
.L_x_57:
[----:B------:R-:W-:Y:S02]  /*22b0*/  IMAD.MOV.U32 R2, RZ, RZ, R4 ;  /* 0x000000ffff027224 */ /* 0x000fe400078e0004 */
[----:B------:R-:W-:-:S06]  /*22c0*/  IMAD.MOV.U32 R3, RZ, RZ, R5 ;  /* 0x000000ffff037224 */ /* 0x000fcc00078e0005 */
[----:B------:R-:W2:Y:S01]  /*22d0*/  LDG.E.64 R2, desc[UR16][R2.64] ;  /* 0x0000001002027981 */ /* 0x000ea2000c1e1b00 */
[----:B------:R-:W-:Y:S01]  /*22e0*/  VIADD R0, R0, 0x1 ;  /* 0x0000000100007836 */ /* 0x000fe20000000000 */
[----:B------:R-:W-:-:S04]  /*22f0*/  IADD3 R4, P1, PT, R4, 0x1000, RZ ;  /* 0x0000100004047810 */ /* 0x000fc80007f3e0ff */
[----:B------:R-:W-:Y:S01]  /*2300*/  ISETP.NE.AND P0, PT, R0, RZ, PT ;  /* 0x000000ff0000720c */ /* 0x000fe20003f05270 */
[----:B------:R-:W-:Y:S01]  /*2310*/  IMAD.X R5, RZ, RZ, R5, P1 ;  /* 0x000000ffff057224 */ /* 0x000fe200008e0605 */
[----:B--2---:R-:W-:-:S11]  /*2320*/  DADD R8, R2, R8 ;  /* 0x0000000002087229 */ /* 0x004fd60000000008 */
[----:B------:R-:W-:Y:S05]  /*2330*/  @P0 BRA `(.L_x_57) ;  /* 0xfffffffc00dc0947 */ /* 0x000fea000383ffff */
.L_x_49:
[----:B------:R-:W-:Y:S05]  /*2340*/  BSYNC.RECONVERGENT B1 ;  /* 0x0000000000017941 */ /* 0x000fea0003800200 */
.L_x_46:
[----:B------:R-:W0:Y:S01]  /*2350*/  S2R R0, SR_LANEID ;  /* 0x0000000000007919 */ /* 0x000e220000000000 */
[----:B------:R-:W-:Y:S04]  /*2360*/  SHFL.DOWN PT, R2, R8, 0x1, 0x1f ;  /* 0x08201f0008027f89 */ /* 0x000fe800000e0000 */
[----:B------:R-:W1:Y:S01]  /*2370*/  SHFL.DOWN PT, R3, R9, 0x1, 0x1f ;  /* 0x08201f0009037f89 */ /* 0x000e6200000e0000 */
[----:B------:R-:W2:Y:S01]  /*2380*/  S2R R11, SR_TID.X ;  /* 0x00000000000b7919 */ /* 0x000ea20000002100 */
        /* <DEDUP_REMOVED lines=20> */
[----:B------:R-:W-:Y:S02]  /*24d0*/  @!P1 MOV R7, 0x400 ;  /* 0x0000040000079802 */ /* 0x000fe40000000f00 */
[----:B--2---:R-:W-:Y:S01]  /*24e0*/  @!P1 SHF.R.U32.HI R6, RZ, 0x2, R11 ;  /* 0x00000002ff069819 */ /* 0x004fe2000001160b */
[----:B------:R-:W0:Y:S01]  /*24f0*/  SHFL.DOWN PT, R3, R9, 0x8, 0x1f ;  /* 0x09001f0009037f89 */ /* 0x000e2200000e0000 */
[----:B-1----:R-:W-:-:S02]  /*2500*/  @!P1 LEA R7, R10, R7, 0x18 ;  /* 0x000000070a079211 */ /* 0x002fc400078ec0ff */
[----:B------:R-:W-:-:S05]  /*2510*/  @!P1 LOP3.LUT R6, R6, 0xf8, RZ, 0xc0, !PT ;  /* 0x000000f806069812 */ /* 0x000fca00078ec0ff */
        /* <DEDUP_REMOVED lines=14> */
[----:B------:R-:W1:Y:S01]  /*2600*/  S2UR UR5, SR_CgaCtaId ;  /* 0x00000000000579c3 */ /* 0x000e620000008800 */
[----:B------:R-:W-:Y:S02]  /*2610*/  UMOV UR4, 0x400 ;  /* 0x0000040000047882 */ /* 0x000fe40000000000 */
[----:B-1----:R-:W-:-:S09]  /*2620*/  ULEA UR4, UR5, UR4, 0x18 ;  /* 0x0000000405047291 */ /* 0x002fd2000f8ec0ff */
[----:B0-----:R-:W0:Y:S04]  /*2630*/  LDS.64 R2, [UR4+0x18] ;  /* 0x00001804ff027984 */ /* 0x001e280008000a00 */
        /* <DEDUP_REMOVED lines=22> */
.L_x_45:
[----:B------:R-:W-:Y:S05]  /*27a0*/  BSYNC.RECONVERGENT B0 ;  /* 0x0000000000007941 */ /* 0x000fea0003800200 */
.L_x_30:
[----:B------:R-:W-:Y:S05]  /*27b0*/  @P0 EXIT ;  /* 0x000000000000094d */ /* 0x000fea0003800000 */
[----:B------:R-:W3:Y:S02]  /*27c0*/  LDCU.64 UR4, c[0x0][0x388] ;  /* 0x00007100ff0477ac */ /* 0x000ee40008000a00 */
[----:B---3--:R-:W-:-:S06]  /*27d0*/  UIMAD.WIDE.U32 UR4, UR18, 0x8, UR4 ;  /* 0x00000008120478a5 */ /* 0x008fcc000f8e0004 */
[----:B0-----:R-:W-:Y:S02]  /*27e0*/  IMAD.U32 R2, RZ, RZ, UR4 ;  /* 0x00000004ff027e24 */ /* 0x001fe4000f8e00ff */
[----:B--2---:R-:W-:-:S05]  /*27f0*/  IMAD.U32 R3, RZ, RZ, UR5 ;  /* 0x00000005ff037e24 */ /* 0x004fca000f8e00ff */
[----:B------:R-:W-:Y:S01]  /*2800*/  STG.E.64 desc[UR16][R2.64], R8 ;  /* 0x0000000802007986 */ /* 0x000fe2000c101b10 */
[----:B------:R-:W-:Y:S05]  /*2810*/  EXIT ;  /* 0x000000000000794d */ /* 0x000fea0003800000 */
.L_x_58:
        /* <DEDUP_REMOVED lines=14> */
.L_x_190:


//--------------------- .text._ZN3cub18CUB_300001_SM_10006detail6reduce28DeviceReduceSingleTileKernelINS2_10policy_hubIdyN4cuda3std3__44plusIdEEE10Policy1000EN6thrust24THRUST_300001_SM_1000_NS10device_ptrIdEEPdyS9_ddNS7_10__identityEEEvT0_T1_T2_T3_T4_T6_ --------------------------
	.section	.text._ZN3cub18CUB_300001_SM_10006detail6reduce28DeviceReduceSingleTileKernelINS2_10policy_hubIdyN4cuda3std3__44plusIdEEE10Policy1000EN6thrust24THRUST_300001_SM_1000_NS10device_ptrIdEEPdyS9_ddNS7_10__identityEEEvT0_T1_T2_T3_T4_T6_,"ax",@progbits
	.align	128
        .global         _ZN3cub18CUB_300001_SM_10006detail6reduce28DeviceReduceSingleTileKernelINS2_10policy_hubIdyN4cuda3std3__44plusIdEEE10Policy1000EN6thrust24THRUST_300001_SM_1000_NS10device_ptrIdEEPdyS9_ddNS7_10__identityEEEvT0_T1_T2_T3_T4_T6_
        .type           _ZN3cub18CUB_300001_SM_10006detail6reduce28DeviceReduceSingleTileKernelINS2_10policy_hubIdyN4cuda3std3__44plusIdEEE10Policy1000EN6thrust24THRUST_300001_SM_1000_NS10device_ptrIdEEPdyS9_ddNS7_10__identityEEEvT0_T1_T2_T3_T4_T6_,@function
        .size           _ZN3cub18CUB_300001_SM_10006detail6reduce28DeviceReduceSingleTileKernelINS2_10policy_hubIdyN4cuda3std3__44plusIdEEE10Policy1000EN6thrust24THRUST_300001_SM_1000_NS10device_ptrIdEEPdyS9_ddNS7_10__identityEEEvT0_T1_T2_T3_T4_T6_,(.L_x_191 - _ZN3cub18CUB_300001_SM_10006detail6reduce28DeviceReduceSingleTileKernelINS2_10policy_hubIdyN4cuda3std3__44plusIdEEE10Policy1000EN6thrust24THRUST_300001_SM_1000_NS10device_ptrIdEEPdyS9_ddNS7_10__identityEEEvT0_T1_T2_T3_T4_T6_)
        .other          _ZN3cub18CUB_300001_SM_10006detail6reduce28DeviceReduceSingleTileKernelINS2_10policy_hubIdyN4cuda3std3__44plusIdEEE10Policy1000EN6thrust24THRUST_300001_SM_1000_NS10device_ptrIdEEPdyS9_ddNS7_10__identityEEEvT0_T1_T2_T3_T4_T6_,@"STO_CUDA_ENTRY STV_DEFAULT"
_ZN3cub18CUB_300001_SM_10006detail6reduce28DeviceReduceSingleTileKernelINS2_10policy_hubIdyN4cuda3std3__44plusIdEEE10Policy1000EN6thrust24THRUST_300001_SM_1000_NS10device_ptrIdEEPdyS9_ddNS7_10__identityEEEvT0_T1_T2_T3_T4_T6_:
.text._ZN3cub18CUB_300001_SM_10006detail6reduce28DeviceReduceSingleTileKernelINS2_10policy_hubIdyN4cuda3std3__44plusIdEEE10Policy1000EN6thrust24THRUST_300001_SM_1000_NS10device_ptrIdEEPdyS9_ddNS7_10__identityEEEvT0_T1_T2_T3_T4_T6_:
[----:B------:R-:W-:Y:S01]  /*0000*/  LDC R1, c[0x0][0x37c] ;  /* 0x0000df00ff017b82 */ /* 0x000fe20000000800 */
[----:B------:R-:W0:Y:S01]  /*0010*/  LDCU.64 UR4, c[0x0][0x390] ;  /* 0x00007200ff0477ac */ /* 0x000e220008000a00 */
[----:B------:R-:W1:Y:S01]  /*0020*/  LDCU.64 UR6, c[0x0][0x358] ;  /* 0x00006b00ff0677ac */ /* 0x000e620008000a00 */
[----:B0-----:R-:W-:Y:S02]  /*0030*/  IMAD.U32 R8, RZ, RZ, UR4 ;  /* 0x00000004ff087e24 */ /* 0x001fe4000f8e00ff */
[----:B------:R-:W-:-:S03]  /*0040*/  IMAD.U32 R9, RZ, RZ, UR5 ;  /* 0x00000005ff097e24 */ /* 0x000fc6000f8e00ff */
[----:B------:R-:W-:-:S04]  /*0050*/  ISETP.NE.U32.AND P0, PT, R8, RZ, PT ;  /* 0x000000ff0800720c */ /* 0x000fc80003f05070 */
[----:B------:R-:W-:-:S13]  /*0060*/  ISETP.NE.AND.EX P0, PT, R9, RZ, PT, P0 ;  /* 0x000000ff0900720c */ /* 0x000fda0003f05300 */
        /* <DEDUP_REMOVED lines=8> */
.L_x_59:
[----:B------:R-:W-:Y:S01]  /*00f0*/  ISETP.GT.U32.AND P0, PT, R8, 0xdff, PT ;  /* 0x00000dff0800780c */ /* 0x000fe20003f04070 */
[----:B------:R-:W-:Y:S03]  /*0100*/  BSSY.RECONVERGENT B0, `(.L_x_60) ;  /* 0x000024d000007945 */ /* 0x000fe60003800200 */
[----:B------:R-:W-:-:S13]  /*0110*/  ISETP.GT.U32.AND.EX P0, PT, R9, RZ, PT, P0 ;  /* 0x000000ff0900720c */ /* 0x000fda0003f04100 */
[----:B------:R-:W-:Y:S05]  /*0120*/  @P0 BRA `(.L_x_61) ;  /* 0x0000001400340947 */ /* 0x000fea0003800000 */
[----:B------:R-:W0:Y:S01]  /*0130*/  S2R R0, SR_TID.X ;  /* 0x0000000000007919 */ /* 0x000e220000002100 */
[----:B------:R-:W-:Y:S01]  /*0140*/  BSSY.RECONVERGENT B1, `(.L_x_62) ;  /* 0x0000009000017945 */ /* 0x000fe20003800200 */
[----:B------:R-:W-:Y:S02]  /*0150*/  CS2R R4, SRZ ;  /* 0x0000000000047805 */ /* 0x000fe4000001ff00 */
[----:B0-----:R-:W-:Y:S01]  /*0160*/  ISETP.GE.U32.AND P0, PT, R0, R8, PT ;  /* 0x000000080000720c */ /* 0x001fe20003f06070 */
[----:B------:R-:W-:-:S12]  /*0170*/  IMAD.MOV.U32 R2, RZ, RZ, R0 ;  /* 0x000000ffff027224 */ /* 0x000fd800078e0000 */
[----:B------:R-:W-:Y:S05]  /*0180*/  @P0 BRA `(.L_x_63) ;  /* 0x0000000000100947 */ /* 0x000fea0003800000 */
[----:B------:R-:W0:Y:S02]  /*0190*/  LDC.64 R4, c[0x0][0x380] ;  /* 0x0000e000ff047b82 */ /* 0x000e240000000a00 */
[----:B0-----:R-:W-:-:S06]  /*01a0*/  IMAD.WIDE.U32 R4, R0, 0x8, R4 ;  /* 0x0000000800047825 */ /* 0x001fcc00078e0004 */
[----:B------:R-:W5:Y:S01]  /*01b0*/  LDG.E.64 R4, desc[UR6][R4.64] ;  /* 0x0000000604047981 */ /* 0x000f62000c1e1b00 */
[----:B------:R-:W-:-:S07]  /*01c0*/  VIADD R2, R0, 0x200 ;  /* 0x0000020000027836 */ /* 0x000fce0000000000 */
.L_x_63:
[----:B------:R-:W-:Y:S05]  /*01d0*/  BSYNC.RECONVERGENT B1 ;  /* 0x0000000000017941 */ /* 0x000fea0003800200 */
.L_x_62:
[----:B------:R-:W-:Y:S01]  /*01e0*/  ISETP.GE.U32.AND P0, PT, R2, R8, PT ;  /* 0x000000080200720c */ /* 0x000fe20003f06070 */
[----:B------:R-:W-:-:S12]  /*01f0*/  BSSY.RECONVERGENT B1, `(.L_x_64) ;  /* 0x000006d000017945 */ /* 0x000fd80003800200 */
[----:B------:R-:W-:Y:S05]  /*0200*/  @P0 BRA `(.L_x_65) ;  /* 0x0000000400ac0947 */ /* 0x000fea0003800000 */
[----:B------:R-:W-:Y:S01]  /*0210*/  LOP3.LUT R3, RZ, R2, RZ, 0x33, !PT ;  /* 0x00000002ff037212 */ /* 0x000fe200078e33ff */
[----:B------:R-:W-:Y:S04]  /*0220*/  BSSY.RECONVERGENT B2, `(.L_x_66) ;  /* 0x0000033000027945 */ /* 0x000fe80003800200 */
[----:B------:R-:W-:-:S05]  /*0230*/  IMAD.IADD R6, R3, 0x1, R8 ;  /* 0x0000000103067824 */ /* 0x000fca00078e0208 */
[C---:B------:R-:W-:Y:S02]  /*0240*/  ISETP.GE.U32.AND P1, PT, R6.reuse, 0x1e00, PT ;  /* 0x00001e000600780c */ /* 0x040fe40003f26070 */
[----:B------:R-:W-:-:S04]  /*0250*/  LEA.HI R3, R6, 0x1, RZ, 0x17 ;  /* 0x0000000106037811 */ /* 0x000fc800078fb8ff */
[----:B------:R-:W-:-:S04]  /*0260*/  LOP3.LUT R43, R3, 0xf, RZ, 0xc0, !PT ;  /* 0x0000000f032b7812 */ /* 0x000fc800078ec0ff */
[----:B------:R-:W-:-:S03]  /*0270*/  ISETP.NE.AND P0, PT, R43, RZ, PT ;  /* 0x000000ff2b00720c */ /* 0x000fc60003f05270 */
[----:B------:R-:W-:Y:S10]  /*0280*/  @!P1 BRA `(.L_x_67) ;  /* 0x0000000000b09947 */ /* 0x000ff40003800000 */
[----:B------:R-:W0:Y:S01]  /*0290*/  LDC.64 R6, c[0x0][0x380] ;  /* 0x0000e000ff067b82 */ /* 0x000e220000000a00 */
[----:B------:R-:W-:-:S05]  /*02a0*/  LOP3.LUT R42, R3, 0xfffff0, RZ, 0xc0, !PT ;  /* 0x00fffff0032a7812 */ /* 0x000fca00078ec0ff */
[----:B------:R-:W-:Y:S02]  /*02b0*/  IMAD.MOV R42, RZ, RZ, -R42 ;  /* 0x000000ffff2a7224 */ /* 0x000fe400078e0a2a */
[----:B0-----:R-:W-:-:S03]  /*02c0*/  IMAD.WIDE.U32 R6, R2, 0x8, R6 ;  /* 0x0000000802067825 */ /* 0x001fc600078e0006 */
[----:B------:R-:W-:-:S05]  /*02d0*/  IADD3 R6, P1, PT, R6, 0x8000, RZ ;  /* 0x0000800006067810 */ /* 0x000fca0007f3e0ff */
[----:B------:R-:W-:-:S08]  /*02e0*/  IMAD.X R7, RZ, RZ, R7, P1 ;  /* 0x000000ffff077224 */ /* 0x000fd000008e0607 */
.L_x_68:
[----:B------:R-:W2:Y:S04]  /*02f0*/  LDG.E.64 R10, desc[UR6][R6.64+-0x8000] ;  /* 0xff800006060a7981 */ /* 0x000ea8000c1e1b00 */
[----:B------:R-:W3:Y:S04]  /*0300*/  LDG.E.64 R12, desc[UR6][R6.64+-0x7000] ;  /* 0xff900006060c7981 */ /* 0x000ee8000c1e1b00 */
[----:B------:R-:W4:Y:S04]  /*0310*/  LDG.E.64 R14, desc[UR6][R6.64+-0x6000] ;  /* 0xffa00006060e7981 */ /* 0x000f28000c1e1b00 */
        /* <DEDUP_REMOVED lines=12> */
[----:B------:R0:W4:Y:S01]  /*03e0*/  LDG.E.64 R40, desc[UR6][R6.64+0x7000] ;  /* 0x0070000606287981 */ /* 0x000122000c1e1b00 */
[----:B------:R-:W-:-:S02]  /*03f0*/  VIADD R42, R42, 0x10 ;  /* 0x000000102a2a7836 */ /* 0x000fc40000000000 */
[----:B------:R-:W-:-:S03]  /*0400*/  VIADD R2, R2, 0x2000 ;  /* 0x0000200002027836 */ /* 0x000fc60000000000 */
[----:B------:R-:W-:Y:S02]  /*0410*/  ISETP.NE.AND P1, PT, R42, RZ, PT ;  /* 0x000000ff2a00720c */ /* 0x000fe40003f25270 */
[----:B0-----:R-:W-:-:S05]  /*0420*/  IADD3 R6, P2, PT, R6, 0x10000, RZ ;  /* 0x0001000006067810 */ /* 0x001fca0007f5e0ff */
[----:B------:R-:W-:Y:S01]  /*0430*/  IMAD.X R7, RZ, RZ, R7, P2 ;  /* 0x000000ffff077224 */ /* 0x000fe200010e0607 */
        /* <DEDUP_REMOVED lines=16> */
[----:B------:R-:W-:Y:S10]  /*0540*/  @P1 BRA `(.L_x_68) ;  /* 0xfffffffc00681947 */ /* 0x000ff4000383ffff */
.L_x_67:
[----:B------:R-:W-:Y:S05]  /*0550*/  BSYNC.RECONVERGENT B2 ;  /* 0x0000000000027941 */ /* 0x000fea0003800200 */
.L_x_66:
[----:B------:R-:W-:Y:S05]  /*0560*/  @!P0 BRA `(.L_x_65) ;  /* 0x0000000000d48947 */ /* 0x000fea0003800000 */
[----:B------:R-:W-:Y:S01]  /*0570*/  ISETP.GE.U32.AND P0, PT, R43, 0x8, PT ;  /* 0x000000082b00780c */ /* 0x000fe20003f06070 */
[----:B------:R-:W-:Y:S01]  /*0580*/  BSSY.RECONVERGENT B2, `(.L_x_69) ;  /* 0x0000017000027945 */ /* 0x000fe20003800200 */
[----:B------:R-:W-:-:S04]  /*0590*/  LOP3.LUT R26, R3, 0x7, RZ, 0xc0, !PT ;  /* 0x00000007031a7812 */ /* 0x000fc800078ec0ff */
[----:B------:R-:W-:-:S07]  /*05a0*/  ISETP.NE.AND P1, PT, R26, RZ, PT ;  /* 0x000000ff1a00720c */ /* 0x000fce0003f25270 */
[----:B------:R-:W-:Y:S06]  /*05b0*/  @!P0 BRA `(.L_x_70) ;  /* 0x00000000004c8947 */ /* 0x000fec0003800000 */
[----:B------:R-:W0:Y:S02]  /*05c0*/  LDC.64 R6, c[0x0][0x380] ;  /* 0x0000e000ff067b82 */ /* 0x000e240000000a00 */
[----:B0-----:R-:W-:-:S05]  /*05d0*/  IMAD.WIDE R6, R2, 0x8, R6 ;  /* 0x0000000802067825 */ /* 0x001fca00078e0206 */
        /* <DEDUP_REMOVED lines=17> */
.L_x_70:
[----:B------:R-:W-:Y:S05]  /*06f0*/  BSYNC.RECONVERGENT B2 ;  /* 0x0000000000027941 */ /* 0x000fea0003800200 */
.L_x_69:
        /* <DEDUP_REMOVED lines=17> */
.L_x_72:
[----:B------:R-:W-:Y:S05]  /*0810*/  BSYNC.RECONVERGENT B2 ;  /* 0x0000000000027941 */ /* 0x000fea0003800200 */
.L_x_71:
[----:B------:R-:W-:Y:S05]  /*0820*/  @!P1 BRA `(.L_x_65) ;  /* 0x0000000000249947 */ /* 0x000fea0003800000 */
[----:B------:R-:W0:Y:S01]  /*0830*/  LDC.64 R10, c[0x0][0x380] ;  /* 0x0000e000ff0a7b82 */ /* 0x000e220000000a00 */
[----:B------:R-:W-:-:S07]  /*0840*/  IMAD.MOV R3, RZ, RZ, -R3 ;  /* 0x000000ffff037224 */ /* 0x000fce00078e0a03 */
.L_x_73:
[----:B0-----:R-:W-:-:S06]  /*0850*/  IMAD.WIDE R6, R2, 0x8, R10 ;  /* 0x0000000802067825 */ /* 0x001fcc00078e020a */
[----:B------:R-:W2:Y:S01]  /*0860*/  LDG.E.64 R6, desc[UR6][R6.64] ;  /* 0x0000000606067981 */ /* 0x000ea2000c1e1b00 */
[----:B------:R-:W-:Y:S02]  /*0870*/  VIADD R3, R3, 0x1 ;  /* 0x0000000103037836 */ /* 0x000fe40000000000 */
[----:B------:R-:W-:-:S03]  /*0880*/  VIADD R2, R2, 0x200 ;  /* 0x0000020002027836 */ /* 0x000fc60000000000 */
[----:B------:R-:W-:Y:S01]  /*0890*/  ISETP.NE.AND P0, PT, R3, RZ, PT ;  /* 0x000000ff0300720c */ /* 0x000fe20003f05270 */
[----:B--2--5:R-:W-:-:S12]  /*08a0*/  DADD R4, R6, R4 ;  /* 0x0000000006047229 */ /* 0x024fd80000000004 */
[----:B------:R-:W-:Y:S05]  /*08b0*/  @P0 BRA `(.L_x_73) ;  /* 0xfffffffc00e40947 */ /* 0x000fea000383ffff */
.L_x_65:
[----:B------:R-:W-:Y:S05]  /*08c0*/  BSYNC.RECONVERGENT B1 ;  /* 0x0000000000017941 */ /* 0x000fea0003800200 */
.L_x_64:
[----:B------:R-:W-:-:S04]  /*08d0*/  ISETP.GE.U32.AND P0, PT, R8, 0x200, PT ;  /* 0x000002000800780c */ /* 0x000fc80003f06070 */
[----:B------:R-:W-:-:S13]  /*08e0*/  ISETP.GE.U32.AND.EX P0, PT, R9, RZ, PT, P0 ;  /* 0x000000ff0900720c */ /* 0x000fda0003f06100 */
        /* <DEDUP_REMOVED lines=32> */
[----:B------:R-:W-:Y:S02]  /*0af0*/  ISETP.GT.AND P0, PT, R10, 0xf, PT ;  /* 0x0000000f0a00780c */ /* 0x000fe40003f04270 */
[----:B------:R-:W-:Y:S01]  /*0b00*/  @!P1 LOP3.LUT R8, R4, 0xf8, RZ, 0xc0, !PT ;  /* 0x000000f804089812 */ /* 0x000fe200078ec0ff */
[----:B------:R-:W0:Y:S04]  /*0b10*/  SHFL.DOWN PT, R3, R7, 0x10, 0x1f ;  /* 0x0a001f0007037f89 */ /* 0x000e2800000e0000 */
[----:B------:R-:W-:Y:S01]  /*0b20*/  @!P1 IMAD.IADD R9, R8, 0x1, R9 ;  /* 0x0000000108099824 */ /* 0x000fe200078e0209 */
[----:B0-----:R-:W-:-:S07]  /*0b30*/  DADD R4, R2, R6 ;  /* 0x0000000002047229 */ /* 0x001fce0000000006 */
[----:B------:R0:W-:Y:S01]  /*0b40*/  @!P1 STS.64 [R9+0x10], R4 ;  /* 0x0000100409009388 */ /* 0x0001e20000000a00 */
[----:B------:R-:W-:Y:S01]  /*0b50*/  BAR.SYNC.DEFER_BLOCKING 0x0 ;  /* 0x0000000000007b1d */ /* 0x000fe20000010000 */
[----:B------:R-:W-:Y:S02]  /*0b60*/  ISETP.NE.AND P1, PT, R0, RZ, PT ;  /* 0x000000ff0000720c */ /* 0x000fe40003f25270 */
[----:B------:R-:W-:Y:S02]  /*0b70*/  FSEL R2, R6, R4, P0 ;  /* 0x0000000406027208 */ /* 0x000fe40000000000 */
[----:B------:R-:W-:-:S09]  /*0b80*/  FSEL R3, R7, R5, P0 ;  /* 0x0000000507037208 */ /* 0x000fd20000000000 */
[----:B0-----:R-:W-:Y:S05]  /*0b90*/  @P1 BRA `(.L_x_75) ;  /* 0x00000018008c1947 */ /* 0x001fea0003800000 */
        /* <DEDUP_REMOVED lines=27> */
.L_x_74:
[----:B------:R-:W-:Y:S01]  /*0d50*/  LOP3.LUT R2, R0, 0x3e0, RZ, 0xc0, !PT ;  /* 0x000003e000027812 */ /* 0x000fe200078ec0ff */
[----:B------:R-:W0:Y:S03]  /*0d60*/  S2R R12, SR_LANEID ;  /* 0x00000000000c7919 */ /* 0x000e260000000000 */
[----:B------:R-:W-:Y:S01]  /*0d70*/  LOP3.LUT R7, RZ, R2, RZ, 0x33, !PT ;  /* 0x00000002ff077212 */ /* 0x000fe200078e33ff */
[----:B------:R-:W-:-:S04]  /*0d80*/  VIADD R3, R2, 0x20 ;  /* 0x0000002002037836 */ /* 0x000fc80000000000 */
[----:B------:R-:W-:Y:S01]  /*0d90*/  IMAD.IADD R7, R7, 0x1, R8 ;  /* 0x0000000107077824 */ /* 0x000fe200078e0208 */
[----:B------:R-:W-:-:S04]  /*0da0*/  ISETP.GT.U32.AND P0, PT, R3, R8, PT ;  /* 0x000000080300720c */ /* 0x000fc80003f04070 */
[----:B------:R-:W-:-:S05]  /*0db0*/  SEL R13, R7, 0x1f, P0 ;  /* 0x0000001f070d7807 */ /* 0x000fca0000000000 */
[----:B-----5:R-:W-:Y:S04]  /*0dc0*/  SHFL.DOWN PT, R2, R4, 0x1, R13 ;  /* 0x0820000004027989 */ /* 0x020fe800000e000d */
[----:B------:R-:W1:Y:S01]  /*0dd0*/  SHFL.DOWN PT, R3, R5, 0x1, R13 ;  /* 0x0820000005037989 */ /* 0x000e6200000e000d */
[C---:B0-----:R-:W-:Y:S01]  /*0de0*/  ISETP.GE.AND P0, PT, R12.reuse, R13, PT ;  /* 0x0000000d0c00720c */ /* 0x041fe20003f06270 */
[C---:B------:R-:W-:Y:S01]  /*0df0*/  VIADD R10, R12.reuse, 0x2 ;  /* 0x000000020c0a7836 */ /* 0x040fe20000000000 */
[----:B------:R-:W-:Y:S01]  /*0e00*/  ISETP.NE.AND P1, PT, R12, RZ, PT ;  /* 0x000000ff0c00720c */ /* 0x000fe20003f25270 */
[----:B-1----:R-:W-:-:S10]  /*0e10*/  DADD R2, R2, R4 ;  /* 0x0000000002027229 */ /* 0x002fd40000000004 */
[----:B------:R-:W-:Y:S01]  /*0e20*/  FSEL R6, R2, R4, !P0 ;  /* 0x0000000402067208 */ /* 0x000fe20004000000 */
[----:B------:R-:W-:Y:S01]  /*0e30*/  VIADD R4, R12, 0x4 ;  /* 0x000000040c047836 */ /* 0x000fe20000000000 */
[----:B------:R-:W-:Y:S02]  /*0e40*/  FSEL R7, R3, R5, !P0 ;  /* 0x0000000503077208 */ /* 0x000fe40004000000 */
[----:B------:R-:W-:Y:S01]  /*0e50*/  ISETP.GT.AND P0, PT, R10, R13, PT ;  /* 0x0000000d0a00720c */ /* 0x000fe20003f04270 */
[----:B------:R-:W-:Y:S04]  /*0e60*/  SHFL.DOWN PT, R2, R6, 0x2, R13 ;  /* 0x0840000006027989 */ /* 0x000fe800000e000d */
[----:B------:R-:W0:Y:S02]  /*0e70*/  SHFL.DOWN PT, R3, R7, 0x2, R13 ;  /* 0x0840000007037989 */ /* 0x000e2400000e000d */
[----:B0-----:R-:W-:-:S10]  /*0e80*/  DADD R2, R2, R6 ;  /* 0x0000000002027229 */ /* 0x001fd40000000006 */
[----:B------:R-:W-:Y:S01]  /*0e90*/  FSEL R10, R6, R2, P0 ;  /* 0x00000002060a7208 */ /* 0x000fe20000000000 */
[----:B------:R-:W-:Y:S01]  /*0ea0*/  VIADD R6, R12, 0x8 ;  /* 0x000000080c067836 */ /* 0x000fe20000000000 */
[----:B------:R-:W-:Y:S02]  /*0eb0*/  FSEL R11, R7, R3, P0 ;  /* 0x00000003070b7208 */ /* 0x000fe40000000000 */
[----:B------:R-:W-:Y:S01]  /*0ec0*/  ISETP.GT.AND P0, PT, R4, R13, PT ;  /* 0x0000000d0400720c */ /* 0x000fe20003f04270 */
[----:B------:R-:W-:Y:S04]  /*0ed0*/  SHFL.DOWN PT, R2, R10, 0x4, R13 ;  /* 0x088000000a027989 */ /* 0x000fe800000e000d */
[----:B------:R-:W0:Y:S02]  /*0ee0*/  SHFL.DOWN PT, R3, R11, 0x4, R13 ;  /* 0x088000000b037989 */ /* 0x000e2400000e000d */
[----:B0-----:R-:W-:-:S10]  /*0ef0*/  DADD R2, R2, R10 ;  /* 0x0000000002027229 */ /* 0x001fd4000000000a */
[----:B------:R-:W-:Y:S02]  /*0f00*/  FSEL R4, R10, R2, P0 ;  /* 0x000000020a047208 */ /* 0x000fe40000000000 */
[----:B------:R-:W-:Y:S02]  /*0f10*/  FSEL R5, R11, R3, P0 ;  /* 0x000000030b057208 */ /* 0x000fe40000000000 */
[----:B------:R-:W-:Y:S01]  /*0f20*/  ISETP.GT.AND P0, PT, R6, R13, PT ;  /* 0x0000000d0600720c */ /* 0x000fe20003f04270 */
[----:B------:R-:W-:Y:S01]  /*0f30*/  SHFL.DOWN PT, R2, R4, 0x8, R13 ;  /* 0x0900000004027989 */ /* 0x000fe200000e000d */
[----:B------:R-:W-:-:S03]  /*0f40*/  @!P1 MOV R10, 0x400 ;  /* 0x00000400000a9802 */ /* 0x000fc60000000f00 */
[----:B------:R-:W0:Y:S01]  /*0f50*/  SHFL.DOWN PT, R3, R5, 0x8, R13 ;  /* 0x0900000005037989 */ /* 0x000e2200000e000d */
[----:B------:R-:W1:Y:S01]  /*0f60*/  @!P1 S2R R11, SR_CgaCtaId ;  /* 0x00000000000b9919 */ /* 0x000e620000008800 */
[----:B0-----:R-:W-:-:S10]  /*0f70*/  DADD R2, R2, R4 ;  /* 0x0000000002027229 */ /* 0x001fd40000000004 */
[----:B------:R-:W-:Y:S01]  /*0f80*/  FSEL R6, R4, R2, P0 ;  /* 0x0000000204067208 */ /* 0x000fe20000000000 */
[----:B------:R-:W-:Y:S01]  /*0f90*/  VIADD R4, R12, 0x10 ;  /* 0x000000100c047836 */ /* 0x000fe20000000000 */
[----:B------:R-:W-:Y:S02]  /*0fa0*/  FSEL R7, R5, R3, P0 ;  /* 0x0000000305077208 */ /* 0x000fe40000000000 */
[----:B------:R-:W-:Y:S01]  /*0fb0*/  @!P1 SHF.R.U32.HI R5, RZ, 0x2, R0 ;  /* 0x00000002ff059819 */ /* 0x000fe20000011600 */
[----:B------:R-:W-:Y:S01]  /*0fc0*/  SHFL.DOWN PT, R2, R6, 0x10, R13 ;  /* 0x0a00000006027989 */ /* 0x000fe200000e000d */
[----:B-1----:R-:W-:Y:S02]  /*0fd0*/  @!P1 LEA R10, R11, R10, 0x18 ;  /* 0x0000000a0b0a9211 */ /* 0x002fe400078ec0ff */
[----:B------:R-:W-:Y:S01]  /*0fe0*/  @!P1 LOP3.LUT R5, R5, 0xf8, RZ, 0xc0, !PT ;  /* 0x000000f805059812 */ /* 0x000fe200078ec0ff */
[----:B------:R-:W0:Y:S01]  /*0ff0*/  SHFL.DOWN PT, R3, R7, 0x10, R13 ;  /* 0x0a00000007037989 */ /* 0x000e2200000e000d */
[----:B------:R-:W-:-:S03]  /*1000*/  ISETP.GT.AND P0, PT, R4, R13, PT ;  /* 0x0000000d0400720c */ /* 0x000fc60003f04270 */
[----:B------:R-:W-:Y:S01]  /*1010*/  @!P1 IMAD.IADD R5, R5, 0x1, R10 ;  /* 0x0000000105059824 */ /* 0x000fe200078e020a */
[----:B0-----:R-:W-:-:S10]  /*1020*/  DADD R2, R2, R6 ;  /* 0x0000000002027229 */ /* 0x001fd40000000006 */
[----:B------:R-:W-:Y:S02]  /*1030*/  FSEL R2, R6, R2, P0 ;  /* 0x0000000206027208 */ /* 0x000fe40000000000 */
[----:B------:R-:W-:-:S05]  /*1040*/  FSEL R3, R7, R3, P0 ;  /* 0x0000000307037208 */ /* 0x000fca0000000000 */
[----:B------:R0:W-:Y:S01]  /*1050*/  @!P1 STS.64 [R5+0x10], R2 ;  /* 0x0000100205009388 */ /* 0x0001e20000000a00 */
[----:B------:R-:W-:Y:S01]  /*1060*/  BAR.SYNC.DEFER_BLOCKING 0x0 ;  /* 0x0000000000007b1d */ /* 0x000fe20000010000 */
[----:B------:R-:W-:-:S13]  /*1070*/  ISETP.NE.AND P1, PT, R0, RZ, PT ;  /* 0x000000ff0000720c */ /* 0x000fda0003f25270 */
[----:B0-----:R-:W-:Y:S05]  /*1080*/  @P1 BRA `(.L_x_75) ;  /* 0x0000001400501947 */ /* 0x001fea0003800000 */
[----:B------:R-:W0:Y:S01]  /*1090*/  S2UR UR5, SR_CgaCtaId ;  /* 0x00000000000579c3 */ /* 0x000e220000008800 */
[----:B------:R-:W-:Y:S01]  /*10a0*/  UMOV UR4, 0x400 ;  /* 0x0000040000047882 */ /* 0x000fe20000000000 */
[----:B------:R-:W-:-:S04]  /*10b0*/  ISETP.GT.U32.AND P0, PT, R8, 0x20, PT ;  /* 0x000000200800780c */ /* 0x000fc80003f04070 */
[----:B------:R-:W-:Y:S01]  /*10c0*/  ISETP.GT.U32.AND.EX P0, PT, R9, RZ, PT, P0 ;  /* 0x000000ff0900720c */ /* 0x000fe20003f04100 */
[----:B0-----:R-:W-:-:S09]  /*10d0*/  ULEA UR4, UR5, UR4, 0x18 ;  /* 0x0000000405047291 */ /* 0x001fd2000f8ec0ff */
[----:B------:R-:W0:Y:S04]  /*10e0*/  LDS.64 R4, [UR4+0x18] ;  /* 0x00001804ff047984 */ /* 0x000e280008000a00 */
[----:B------:R-:W1:Y:S01]  /*10f0*/  LDS.128 R12, [UR4+0x20] ;  /* 0x00002004ff0c7984 */ /* 0x000e620008000c00 */
[----:B0-----:R-:W-:-:S10]  /*1100*/  DADD R4, R2, R4 ;  /* 0x0000000002047229 */ /* 0x001fd40000000004 */
[----:B------:R-:W-:Y:S02]  /*1110*/  FSEL R2, R4, R2, P0 ;  /* 0x0000000204027208 */ /* 0x000fe40000000000 */
[----:B------:R-:W-:Y:S02]  /*1120*/  FSEL R3, R5, R3, P0 ;  /* 0x0000000305037208 */ /* 0x000fe40000000000 */
[----:B------:R-:W0:Y:S01]  /*1130*/  LDS.128 R4, [UR4+0x30] ;  /* 0x00003004ff047984 */ /* 0x000e220008000c00 */
[----:B------:R-:W-:-:S03]  /*1140*/  ISETP.GT.U32.AND P0, PT, R8, 0x40, PT ;  /* 0x000000400800780c */ /* 0x000fc60003f04070 */
[----:B-1----:R-:W-:Y:S01]  /*1150*/  DADD R12, R12, R2 ;  /* 0x000000000c0c7229 */ /* 0x002fe20000000002 */
[----:B------:R-:W-:-:S09]  /*1160*/  ISETP.GT.U32.AND.EX P0, PT, R9, RZ, PT, P0 ;  /* 0x000000ff0900720c */ /* 0x000fd20003f04100 */
[----:B------:R-:W-:Y:S02]  /*1170*/  FSEL R2, R12, R2, P0 ;  /* 0x000000020c027208 */ /* 0x000fe40000000000 */
[----:B------:R-:W-:Y:S02]  /*1180*/  FSEL R3, R13, R3, P0 ;  /* 0x000000030d037208 */ /* 0x000fe40000000000 */
[----:B------:R-:W-:-:S04]  /*1190*/  ISETP.GT.U32.AND P0, PT, R8, 0x60, PT ;  /* 0x000000600800780c */ /* 0x000fc80003f04070 */
[----:B------:R-:W-:Y:S01]  /*11a0*/  DADD R14, R2, R14 ;  /* 0x00000000020e7229 */ /* 0x000fe2000000000e */
[----:B------:R-:W-:-:S09]  /*11b0*/  ISETP.GT.U32.AND.EX P0, PT, R9, RZ, PT, P0 ;  /* 0x000000ff0900720c */ /* 0x000fd20003f04100 */
[----:B------:R-:W-:Y:S02]  /*11c0*/  FSEL R2, R14, R2, P0 ;  /* 0x000000020e027208 */ /* 0x000fe40000000000 */
[----:B------:R-:W-:Y:S02]  /*11d0*/  FSEL R3, R15, R3, P0 ;  /* 0x000000030f037208 */ /* 0x000fe40000000000 */
[----:B------:R-:W1:Y:S01]  /*11e0*/  LDS.128 R12, [UR4+0x40] ;  /* 0x00004004ff0c7984 */ /* 0x000e620008000c00 */
[----:B------:R-:W-:-:S03]  /*11f0*/  ISETP.GT.U32.AND P0, PT, R8, 0x80, PT ;  /* 0x000000800800780c */ /* 0x000fc60003f04070 */
[----:B0-----:R-:W-:Y:S01]  /*1200*/  DADD R4, R4, R2 ;  /* 0x0000000004047229 */ /* 0x001fe20000000002 */
        /* <DEDUP_REMOVED lines=52> */
[----:B------:R-:W-:-:S04]  /*1550*/  ISETP.GT.U32.AND P0, PT, R8, 0x1c0, PT ;  /* 0x000001c00800780c */ /* 0x000fc80003f04070 */
        /* <DEDUP_REMOVED lines=8> */
[----:B------:R-:W-:Y:S01]  /*15e0*/  FSEL R3, R15, R3, P0 ;  /* 0x000000030f037208 */ /* 0x000fe20000000000 */
[----:B------:R-:W-:Y:S06]  /*15f0*/  BRA `(.L_x_75) ;  /* 0x0000000c00f47947 */ /* 0x000fec0003800000 */
.L_x_61:
[----:B------:R-:W0:Y:S01]  /*1600*/  S2R R0, SR_TID.X ;  /* 0x0000000000007919 */ /* 0x000e220000002100 */
[----:B------:R-:W0:Y:S02]  /*1610*/  LDC.64 R4, c[0x0][0x380] ;  /* 0x0000e000ff047b82 */ /* 0x000e240000000a00 */
[----:B0-----:R-:W-:-:S05]  /*1620*/  IMAD.WIDE.U32 R4, R0, 0x8, R4 ;  /* 0x0000000800047825 */ /* 0x001fca00078e0004 */
[----:B------:R-:W2:Y:S04]  /*1630*/  LDG.E.64 R2, desc[UR6][R4.64] ;  /* 0x0000000604027981 */ /* 0x000ea8000c1e1b00 */
[----:B------:R-:W2:Y:S04]  /*1640*/  LDG.E.64 R6, desc[UR6][R4.64+0x1000] ;  /* 0x0010000604067981 */ /* 0x000ea8000c1e1b00 */
[----:B------:R-:W3:Y:S04]  /*1650*/  LDG.E.64 R10, desc[UR6][R4.64+0x2000] ;  /* 0x00200006040a7981 */ /* 0x000ee8000c1e1b00 */
[----:B------:R-:W4:Y:S04]  /*1660*/  LDG.E.64 R12, desc[UR6][R4.64+0x3000] ;  /* 0x00300006040c7981 */ /* 0x000f28000c1e1b00 */
[----:B------:R-:W5:Y:S04]  /*1670*/  LDG.E.64 R14, desc[UR6][R4.64+0x4000] ;  /* 0x00400006040e7981 */ /* 0x000f68000c1e1b00 */
[----:B------:R-:W5:Y:S04]  /*1680*/  LDG.E.64 R16, desc[UR6][R4.64+0x5000] ;  /* 0x0050000604107981 */ /* 0x000f68000c1e1b00 */
[----:B------:R-:W5:Y:S01]  /*1690*/  LDG.E.64 R18, desc[UR6][R4.64+0x6000] ;  /* 0x0060000604127981 */ /* 0x000f62000c1e1b00 */
[----:B--2---:R-:W-:-:S08]  /*16a0*/  DADD R2, R2, R6 ;  /* 0x0000000002027229 */ /* 0x004fd00000000006 */
[----:B---3--:R-:W-:-:S08]  /*16b0*/  DADD R2, R10, R2 ;  /* 0x000000000a027229 */ /* 0x008fd00000000002 */
[----:B----4-:R-:W-:Y:S01]  /*16c0*/  DADD R2, R12, R2 ;  /* 0x000000000c027229 */ /* 0x010fe20000000002 */
[----:B------:R-:W-:-:S04]  /*16d0*/  IADD3 R12, P1, PT, R8, -0xe00, RZ ;  /* 0xfffff200080c7810 */ /* 0x000fc80007f3e0ff */
[----:B------:R-:W-:Y:S02]  /*16e0*/  ISETP.GE.U32.AND P0, PT, R12, 0xe00, PT ;  /* 0x00000e000c00780c */ /* 0x000fe40003f06070 */
[----:B------:R-:W-:Y:S01]  /*16f0*/  IADD3.X R13, PT, PT, R9, -0x1, RZ, P1, !PT ;  /* 0xffffffff090d7810 */ /* 0x000fe20000ffe4ff */
[----:B-----5:R-:W-:-:S03]  /*1700*/  DADD R2, R14, R2 ;  /* 0x000000000e027229 */ /* 0x020fc60000000002 */
[----:B------:R-:W-:-:S05]  /*1710*/  ISETP.GE.U32.AND.EX P0, PT, R13, RZ, PT, P0 ;  /* 0x000000ff0d00720c */ /* 0x000fca0003f06100 */
[----:B------:R-:W-:-:S08]  /*1720*/  DADD R2, R16, R2 ;  /* 0x0000000010027229 */ /* 0x000fd00000000002 */
[----:B------:R-:W-:Y:S01]  /*1730*/  DADD R6, R18, R2 ;  /* 0x0000000012067229 */ /* 0x000fe20000000002 */
[----:B------:R-:W-:Y:S02]  /*1740*/  IMAD.MOV.U32 R3, RZ, RZ, 0xe00 ;  /* 0x00000e00ff037424 */ /* 0x000fe400078e00ff */
[----:B------:R-:W-:Y:S01]  /*1750*/  IMAD.MOV.U32 R2, RZ, RZ, RZ ;  /* 0x000000ffff027224 */ /* 0x000fe200078e00ff */
[----:B------:R-:W-:Y:S07]  /*1760*/  @!P0 BRA `(.L_x_76) ;  /* 0x0000000000748947 */ /* 0x000fee0003800000 */
[----:B------:R-:W0:Y:S01]  /*1770*/  LDC.64 R8, c[0x0][0x390] ;  /* 0x0000e400ff087b82 */ /* 0x000e220000000a00 */
[----:B------:R-:W-:Y:S02]  /*1780*/  IMAD.MOV.U32 R3, RZ, RZ, 0xe00 ;  /* 0x00000e00ff037424 */ /* 0x000fe400078e00ff */
[----:B------:R-:W-:-:S07]  /*1790*/  IMAD.MOV.U32 R2, RZ, RZ, RZ ;  /* 0x000000ffff027224 */ /* 0x000fce00078e00ff */
.L_x_78:
[----:B------:R-:W-:-:S04]  /*17a0*/  LEA R16, P0, R3, R4, 0x3 ;  /* 0x0000000403107211 */ /* 0x000fc800078018ff */
[----:B------:R-:W-:-:S05]  /*17b0*/  LEA.HI.X R17, R3, R5, R2, 0x3, P0 ;  /* 0x0000000503117211 */ /* 0x000fca00000f1c02 */
[----:B------:R-:W2:Y:S04]  /*17c0*/  LDG.E.64 R18, desc[UR6][R16.64] ;  /* 0x0000000610127981 */ /* 0x000ea8000c1e1b00 */
[----:B------:R-:W3:Y:S04]  /*17d0*/  LDG.E.64 R20, desc[UR6][R16.64+0x1000] ;  /* 0x0010000610147981 */ /* 0x000ee8000c1e1b00 */
[----:B------:R-:W4:Y:S04]  /*17e0*/  LDG.E.64 R22, desc[UR6][R16.64+0x2000] ;  /* 0x0020000610167981 */ /* 0x000f28000c1e1b00 */
[----:B------:R-:W5:Y:S04]  /*17f0*/  LDG.E.64 R24, desc[UR6][R16.64+0x3000] ;  /* 0x0030000610187981 */ /* 0x000f68000c1e1b00 */
[----:B------:R-:W5:Y:S04]  /*1800*/  LDG.E.64 R26, desc[UR6][R16.64+0x4000] ;  /* 0x00400006101a7981 */ /* 0x000f68000c1e1b00 */
[----:B------:R-:W5:Y:S04]  /*1810*/  LDG.E.64 R10, desc[UR6][R16.64+0x5000] ;  /* 0x00500006100a7981 */ /* 0x000f68000c1e1b00 */
[----:B------:R-:W5:Y:S01]  /*1820*/  LDG.E.64 R14, desc[UR6][R16.64+0x6000] ;  /* 0x00600006100e7981 */ /* 0x000f62000c1e1b00 */
[----:B--2---:R-:W-:Y:S01]  /*1830*/  DADD R18, R18, R6 ;  /* 0x0000000012127229 */ /* 0x004fe20000000006 */
[----:B0-----:R-:W-:-:S04]  /*1840*/  IADD3 R6, P1, PT, -R3, R8, RZ ;  /* 0x0000000803067210 */ /* 0x001fc80007f3e1ff */
[----:B------:R-:W-:Y:S01]  /*1850*/  ISETP.GE.U32.AND P0, PT, R6, 0xe00, PT ;  /* 0x00000e000600780c */ /* 0x000fe20003f06070 */
[----:B------:R-:W-:Y:S02]  /*1860*/  IMAD.X R6, R9, 0x1, ~R2, P1 ;  /* 0x0000000109067824 */ /* 0x000fe400008e0e02 */
[----:B---3--:R-:W-:-:S03]  /*1870*/  DADD R18, R20, R18 ;  /* 0x0000000014127229 */ /* 0x008fc60000000012 */
[----:B------:R-:W-:-:S05]  /*1880*/  ISETP.GE.U32.AND.EX P0, PT, R6, RZ, PT, P0 ;  /* 0x000000ff0600720c */ /* 0x000fca0003f06100 */
[----:B----4-:R-:W-:-:S08]  /*1890*/  DADD R18, R22, R18 ;  /* 0x0000000016127229 */ /* 0x010fd00000000012 */
[----:B-----5:R-:W-:-:S08]  /*18a0*/  DADD R18, R24, R18 ;  /* 0x0000000018127229 */ /* 0x020fd00000000012 */
[----:B------:R-:W-:-:S08]  /*18b0*/  DADD R18, R26, R18 ;  /* 0x000000001a127229 */ /* 0x000fd00000000012 */
[----:B------:R-:W-:-:S08]  /*18c0*/  DADD R10, R10, R18 ;  /* 0x000000000a0a7229 */ /* 0x000fd00000000012 */
[----:B------:R-:W-:Y:S01]  /*18d0*/  DADD R6, R14, R10 ;  /* 0x000000000e067229 */ /* 0x000fe2000000000a */
[----:B------:R-:W-:Y:S10]  /*18e0*/  @!P0 BRA `(.L_x_77) ;  /* 0x0000000800208947 */ /* 0x000ff40003800000 */
[----:B------:R-:W-:-:S05]  /*18f0*/  IADD3 R3, P0, PT, R3, 0xe00, RZ ;  /* 0x00000e0003037810 */ /* 0x000fca0007f1e0ff */
[----:B------:R-:W-:Y:S01]  /*1900*/  IMAD.X R2, RZ, RZ, R2, P0 ;  /* 0x000000ffff027224 */ /* 0x000fe200000e0602 */
[----:B------:R-:W-:-:S04]  /*1910*/  ISETP.GT.U32.AND P0, PT, R3, R12, PT ;  /* 0x0000000c0300720c */ /* 0x000fc80003f04070 */
[----:B------:R-:W-:-:S13]  /*1920*/  ISETP.GT.U32.AND.EX P0, PT, R2, R13, PT, P0 ;  /* 0x0000000d0200720c */ /* 0x000fda0003f04100 */
[----:B------:R-:W-:Y:S05]  /*1930*/  @!P0 BRA `(.L_x_78) ;  /* 0xfffffffc00988947 */ /* 0x000fea000383ffff */
.L_x_76:
[----:B------:R-:W-:Y:S01]  /*1940*/  IMAD.IADD R5, R8, 0x1, -R3 ;  /* 0x0000000108057824 */ /* 0x000fe200078e0a03 */
[----:B------:R-:W-:Y:S01]  /*1950*/  ISETP.GE.U32.AND P1, PT, R3, R8, PT ;  /* 0x000000080300720c */ /* 0x000fe20003f26070 */
[----:B------:R-:W-:Y:S03]  /*1960*/  BSSY.RECONVERGENT B1, `(.L_x_77) ;  /* 0x0000080000017945 */ /* 0x000fe60003800200 */
[----:B------:R-:W-:-:S04]  /*1970*/  ISETP.GE.AND P0, PT, R0, R5, PT ;  /* 0x000000050000720c */ /* 0x000fc80003f06270 */
[----:B------:R-:W-:-:S13]  /*1980*/  ISETP.GE.U32.OR.EX P0, PT, R2, R9, P0, P1 ;  /* 0x000000090200720c */ /* 0x000fda0000706510 */
[----:B------:R-:W-:Y:S05]  /*1990*/  @P0 BRA `(.L_x_79) ;  /* 0x0000000400f00947 */ /* 0x000fea0003800000 */
[----:B------:R-:W-:Y:S01]  /*19a0*/  LOP3.LUT R4, RZ, R0, RZ, 0x33, !PT ;  /* 0x00000000ff047212 */ /* 0x000fe200078e33ff */
[----:B------:R-:W-:Y:S01]  /*19b0*/  BSSY.RECONVERGENT B2, `(.L_x_80) ;  /* 0x0000038000027945 */ /* 0x000fe20003800200 */
[----:B------:R-:W-:Y:S02]  /*19c0*/  IMAD.MOV.U32 R42, RZ, RZ, R0 ;  /* 0x000000ffff2a7224 */ /* 0x000fe400078e0000 */
[----:B------:R-:W-:-:S04]  /*19d0*/  IADD3 R8, PT, PT, -R3, R8, R4 ;  /* 0x0000000803087210 */ /* 0x000fc80007ffe104 */
[C---:B------:R-:W-:Y:S02]  /*19e0*/  ISETP.GE.U32.AND P1, PT, R8.reuse, 0x1e00, PT ;  /* 0x00001e000800780c */ /* 0x040fe40003f26070 */
[----:B------:R-:W-:-:S04]  /*19f0*/  LEA.HI R4, R8, 0x1, RZ, 0x17 ;  /* 0x0000000108047811 */ /* 0x000fc800078fb8ff */
[----:B------:R-:W-:-:S04]  /*1a00*/  LOP3.LUT R5, R4, 0xf, RZ, 0xc0, !PT ;  /* 0x0000000f04057812 */ /* 0x000fc800078ec0ff */
[----:B------:R-:W-:-:S03]  /*1a10*/  ISETP.NE.AND P0, PT, R5, RZ, PT ;  /* 0x000000ff0500720c */ /* 0x000fc60003f05270 */
[----:B------:R-:W-:Y:S10]  /*1a20*/  @!P1 BRA `(.L_x_81) ;  /* 0x0000000000c09947 */ /* 0x000ff40003800000 */
[----:B------:R-:W0:Y:S01]  /*1a30*/  LDCU.64 UR4, c[0x0][0x380] ;  /* 0x00007000ff0477ac */ /* 0x000e220008000a00 */
[----:B------:R-:W-:Y:S01]  /*1a40*/  IADD3 R9, P2, PT, R0, R3, RZ ;  /* 0x0000000300097210 */ /* 0x000fe20007f5e0ff */
[----:B------:R-:W-:Y:S01]  /*1a50*/  IMAD.MOV.U32 R42, RZ, RZ, R0 ;  /* 0x000000ffff2a7224 */ /* 0x000fe200078e0000 */
[----:B------:R-:W-:-:S03]  /*1a60*/  LOP3.LUT R43, R4, 0xfffff0, RZ, 0xc0, !PT ;  /* 0x00fffff0042b7812 */ /* 0x000fc600078ec0ff */
[----:B------:R-:W-:Y:S02]  /*1a70*/  IMAD.X R10, RZ, RZ, R2, P2 ;  /* 0x000000ffff0a7224 */ /* 0x000fe400010e0602 */
[----:B------:R-:W-:Y:S01]  /*1a80*/  IMAD.MOV R43, RZ, RZ, -R43 ;  /* 0x000000ffff2b7224 */ /* 0x000fe200078e0a2b */
[----:B0-----:R-:W-:-:S04]  /*1a90*/  LEA R8, P1, R9, UR4, 0x3 ;  /* 0x0000000409087c11 */ /* 0x001fc8000f8218ff */
[----:B------:R-:W-:Y:S02]  /*1aa0*/  IADD3 R8, P2, PT, R8, 0x8000, RZ ;  /* 0x0000800008087810 */ /* 0x000fe40007f5e0ff */
[----:B------:R-:W-:-:S05]  /*1ab0*/  LEA.HI.X R9, R9, UR5, R10, 0x3, P1 ;  /* 0x0000000509097c11 */ /* 0x000fca00088f1c0a */
[----:B------:R-:W-:-:S07]  /*1ac0*/  IMAD.X R9, RZ, RZ, R9, P2 ;  /* 0x000000ffff097224 */ /* 0x000fce00010e0609 */
.L_x_82:
[----:B------:R-:W2:Y:S04]  /*1ad0*/  LDG.E.64 R10, desc[UR6][R8.64+-0x8000] ;  /* 0xff800006080a7981 */ /* 0x000ea8000c1e1b00 */
[----:B------:R-:W3:Y:S04]  /*1ae0*/  LDG.E.64 R12, desc[UR6][R8.64+-0x7000] ;  /* 0xff900006080c7981 */ /* 0x000ee8000c1e1b00 */
[----:B------:R-:W4:Y:S04]  /*1af0*/  LDG.E.64 R14, desc[UR6][R8.64+-0x6000] ;  /* 0xffa00006080e7981 */ /* 0x000f28000c1e1b00 */
[----:B------:R-:W5:Y:S04]  /*1b00*/  LDG.E.64 R16, desc[UR6][R8.64+-0x5000] ;  /* 0xffb0000608107981 */ /* 0x000f68000c1e1b00 */
        /* <DEDUP_REMOVED lines=11> */
[----:B------:R0:W5:Y:S01]  /*1bc0*/  LDG.E.64 R40, desc[UR6][R8.64+0x7000] ;  /* 0x0070000608287981 */ /* 0x000162000c1e1b00 */
[----:B------:R-:W-:-:S02]  /*1bd0*/  VIADD R43, R43, 0x10 ;  /* 0x000000102b2b7836 */ /* 0x000fc40000000000 */
        /* <DEDUP_REMOVED lines=21> */
.L_x_81:
[----:B------:R-:W-:Y:S05]  /*1d30*/  BSYNC.RECONVERGENT B2 ;  /* 0x0000000000027941 */ /* 0x000fea0003800200 */
.L_x_80:
[----:B------:R-:W-:Y:S05]  /*1d40*/  @!P0 BRA `(.L_x_79) ;  /* 0x0000000400048947 */ /* 0x000fea0003800000 */
[----:B------:R-:W-:Y:S01]  /*1d50*/  ISETP.GE.U32.AND P1, PT, R5, 0x8, PT ;  /* 0x000000080500780c */ /* 0x000fe20003f26070 */
[----:B------:R-:W-:Y:S01]  /*1d60*/  BSSY.RECONVERGENT B2, `(.L_x_83) ;  /* 0x000001a000027945 */ /* 0x000fe20003800200 */
[----:B------:R-:W-:-:S04]  /*1d70*/  LOP3.LUT R26, R4, 0x7, RZ, 0xc0, !PT ;  /* 0x00000007041a7812 */ /* 0x000fc800078ec0ff */
[----:B------:R-:W-:-:S07]  /*1d80*/  ISETP.NE.AND P0, PT, R26, RZ, PT ;  /* 0x000000ff1a00720c */ /* 0x000fce0003f05270 */
[----:B------:R-:W-:Y:S06]  /*1d90*/  @!P1 BRA `(.L_x_84) ;  /* 0x0000000000589947 */ /* 0x000fec0003800000 */
[----:B------:R-:W0:Y:S01]  /*1da0*/  LDCU.64 UR4, c[0x0][0x380] ;  /* 0x00007000ff0477ac */ /* 0x000e220008000a00 */
[----:B------:R-:W-:-:S05]  /*1db0*/  IADD3 R5, P1, PT, R42, R3, RZ ;  /* 0x000000032a057210 */ /* 0x000fca0007f3e0ff */
[----:B------:R-:W-:Y:S01]  /*1dc0*/  IMAD.X R10, RZ, RZ, R2, P1 ;  /* 0x000000ffff0a7224 */ /* 0x000fe200008e0602 */
[----:B0-----:R-:W-:-:S04]  /*1dd0*/  LEA R8, P1, R5, UR4, 0x3 ;  /* 0x0000000405087c11 */ /* 0x001fc8000f8218ff */
        /* <DEDUP_REMOVED lines=18> */
.L_x_84:
[----:B------:R-:W-:Y:S05]  /*1f00*/  BSYNC.RECONVERGENT B2 ;  /* 0x0000000000027941 */ /* 0x000fea0003800200 */
.L_x_83:
        /* <DEDUP_REMOVED lines=20> */
.L_x_86:
[----:B------:R-:W-:Y:S05]  /*2050*/  BSYNC.RECONVERGENT B2 ;  /* 0x0000000000027941 */ /* 0x000fea0003800200 */
.L_x_85:
[----:B------:R-:W-:Y:S05]  /*2060*/  @!P0 BRA `(.L_x_79) ;  /* 0x00000000003c8947 */ /* 0x000fea0003800000 */
[----:B------:R-:W0:Y:S01]  /*2070*/  LDCU.64 UR4, c[0x0][0x380] ;  /* 0x00007000ff0477ac */ /* 0x000e220008000a00 */
[----:B------:R-:W-:Y:S01]  /*2080*/  IADD3 R3, P0, PT, R42, R3, RZ ;  /* 0x000000032a037210 */ /* 0x000fe20007f1e0ff */
[----:B------:R-:W-:-:S04]  /*2090*/  IMAD.MOV R4, RZ, RZ, -R16 ;  /* 0x000000ffff047224 */ /* 0x000fc800078e0a10 */
[----:B------:R-:W-:Y:S01]  /*20a0*/  IMAD.X R2, RZ, RZ, R2, P0 ;  /* 0x000000ffff027224 */ /* 0x000fe200000e0602 */
[----:B0-----:R-:W-:-:S04]  /*20b0*/  LEA R5, P1, R3, UR4, 0x3 ;  /* 0x0000000403057c11 */ /* 0x001fc8000f8218ff */
[----:B------:R-:W-:-:S09]  /*20c0*/  LEA.HI.X R8, R3, UR5, R2, 0x3, P1 ;  /* 0x0000000503087c11 */ /* 0x000fd200088f1c02 */
.L_x_87:
        /* <DEDUP_REMOVED lines=9> */
.L_x_79:
[----:B------:R-:W-:Y:S05]  /*2160*/  BSYNC.RECONVERGENT B1 ;  /* 0x0000000000017941 */ /* 0x000fea0003800200 */
.L_x_77:
        /* <DEDUP_REMOVED lines=40> */
[----:B------:R-:W-:-:S03]  /*23f0*/  FSEL R5, R5, R3, P0 ;  /* 0x0000000305057208 */ /* 0x000fc60000000000 */
[----:B0-----:R-:W-:Y:S02]  /*2400*/  IMAD.MOV.U32 R2, RZ, RZ, R0 ;  /* 0x000000ffff027224 */ /* 0x001fe400078e0000 */
[----:B------:R-:W-:-:S04]  /*2410*/  IMAD.MOV.U32 R3, RZ, RZ, R5 ;  /* 0x000000ffff037224 */ /* 0x000fc800078e0005 */
[----:B------:R-:W-:Y:S05]  /*2420*/  @P1 BRA `(.L_x_75) ;  /* 0x0000000000681947 */ /* 0x000fea0003800000 */
        /* <DEDUP_REMOVED lines=26> */
.L_x_75:
[----:B------:R-:W-:Y:S05]  /*25d0*/  BSYNC.RECONVERGENT B0 ;  /* 0x0000000000007941 */ /* 0x000fea0003800200 */
.L_x_60:
[----:B------:R-:W-:Y:S05]  /*25e0*/  @P1 EXIT ;  /* 0x000000000000194d */ /* 0x000fea0003800000 */
[----:B------:R-:W0:Y:S01]  /*25f0*/  LDCU.64 UR4, c[0x0][0x3a0] ;  /* 0x00007400ff0477ac */ /* 0x000e220008000a00 */
[----:B------:R-:W1:Y:S01]  /*2600*/  LDC.64 R4, c[0x0][0x388] ;  /* 0x0000e200ff047b82 */ /* 0x000e620000000a00 */
[----:B0-----:R-:W-:-:S07]  /*2610*/  DADD R2, R2, UR4 ;  /* 0x0000000402027e29 */ /* 0x001fce0008000000 */
[----:B-1----:R-:W-:Y:S01]  /*2620*/  STG.E.64 desc[UR6][R4.64], R2 ;  /* 0x0000000204007986 */ /* 0x002fe2000c101b06 */
[----:B------:R-:W-:Y:S05]  /*2630*/  EXIT ;  /* 0x000000000000794d */ /* 0x000fea0003800000 */
.L_x_88:
        /* <DEDUP_REMOVED lines=12> */
.L_x_191:


//--------------------- .text._ZN3cub18CUB_300001_SM_10006detail6reduce28DeviceReduceSingleTileKernelINS2_10policy_hubIdjN4cuda3std3__44plusIdEEE10Policy1000EPdSC_iS9_ddNS7_10__identityEEEvT0_T1_T2_T3_T4_T6_ --------------------------
	.section	.text._ZN3cub18CUB_300001_SM_10006detail6reduce28DeviceReduceSingleTileKernelINS2_10policy_hubIdjN4cuda3std3__44plusIdEEE10Policy1000EPdSC_iS9_ddNS7_10__identityEEEvT0_T1_T2_T3_T4_T6_,"ax",@progbits
	.align	128
        .global         _ZN3cub18CUB_300001_SM_10006detail6reduce28DeviceReduceSingleTileKernelINS2_10policy_hubIdjN4cuda3std3__44plusIdEEE10Policy1000EPdSC_iS9_ddNS7_10__identityEEEvT0_T1_T2_T3_T4_T6_
        .type           _ZN3cub18CUB_300001_SM_10006detail6reduce28DeviceReduceSingleTileKernelINS2_10policy_hubIdjN4cuda3std3__44plusIdEEE10Policy1000EPdSC_iS9_ddNS7_10__identityEEEvT0_T1_T2_T3_T4_T6_,@function
        .size           _ZN3cub18CUB_300001_SM_10006detail6reduce28DeviceReduceSingleTileKernelINS2_10policy_hubIdjN4cuda3std3__44plusIdEEE10Policy1000EPdSC_iS9_ddNS7_10__identityEEEvT0_T1_T2_T3_T4_T6_,(.L_x_192 - _ZN3cub18CUB_300001_SM_10006detail6reduce28DeviceReduceSingleTileKernelINS2_10policy_hubIdjN4cuda3std3__44plusIdEEE10Policy1000EPdSC_iS9_ddNS7_10__identityEEEvT0_T1_T2_T3_T4_T6_)
        .other          _ZN3cub18CUB_300001_SM_10006detail6reduce28DeviceReduceSingleTileKernelINS2_10policy_hubIdjN4cuda3std3__44plusIdEEE10Policy1000EPdSC_iS9_ddNS7_10__identityEEEvT0_T1_T2_T3_T4_T6_,@"STO_CUDA_ENTRY STV_DEFAULT"
_ZN3cub18CUB_300001_SM_10006detail6reduce28DeviceReduceSingleTileKernelINS2_10policy_hubIdjN4cuda3std3__44plusIdEEE10Policy1000EPdSC_iS9_ddNS7_10__identityEEEvT0_T1_T2_T3_T4_T6_:
.text._ZN3cub18CUB_300001_SM_10006detail6reduce28DeviceReduceSingleTileKernelINS2_10policy_hubIdjN4cuda3std3__44plusIdEEE10Policy1000EPdSC_iS9_ddNS7_10__identityEEEvT0_T1_T2_T3_T4_T6_:
        /* <DEDUP_REMOVED lines=13> */
.L_x_89:
        /* <DEDUP_REMOVED lines=13> */
.L_x_93:
[----:B------:R-:W-:Y:S05]  /*01a0*/  BSYNC.RECONVERGENT B1 ;  /* 0x0000000000017941 */ /* 0x000fea0003800200 */
.L_x_92:
[----:B------:R-:W-:Y:S01]  /*01b0*/  ISETP.GE.AND P0, PT, R5, R4, PT ;  /* 0x000000040500720c */ /* 0x000fe20003f06270 */
[----:B------:R-:W-:-:S12]  /*01c0*/  BSSY.RECONVERGENT B1, `(.L_x_94) ;  /* 0x0000078000017945 */ /* 0x000fd80003800200 */
[----:B------:R-:W-:Y:S05]  /*01d0*/  @P0 BRA `(.L_x_95) ;  /* 0x0000000400d80947 */ /* 0x000fea0003800000 */
[----:B------:R-:W-:Y:S01]  /*01e0*/  LOP3.LUT R9, RZ, R5, RZ, 0x33, !PT ;  /* 0x00000005ff097212 */ /* 0x000fe200078e33ff */
[----:B------:R-:W-:Y:S04]  /*01f0*/  BSSY.RECONVERGENT B2, `(.L_x_96) ;  /* 0x0000019000027945 */ /* 0x000fe80003800200 */
[----:B------:R-:W-:-:S04]  /*0200*/  IMAD.IADD R9, R9, 0x1, R4 ;  /* 0x0000000109097824 */ /* 0x000fc800078e0204 */
[C---:B------:R-:W-:Y:S01]  /*0210*/  IMAD.HI.U32 R0, R9.reuse, -0x33333333, RZ ;  /* 0xcccccccd09007827 */ /* 0x040fe200078e00ff */
[----:B------:R-:W-:-:S04]  /*0220*/  ISETP.GE.U32.AND P0, PT, R9, 0x780, PT ;  /* 0x000007800900780c */ /* 0x000fc80003f06070 */
[----:B------:R-:W-:-:S04]  /*0230*/  SHF.R.U32.HI R0, RZ, 0x9, R0 ;  /* 0x00000009ff007819 */ /* 0x000fc80000011600 */
[----:B------:R-:W-:-:S04]  /*0240*/  LOP3.LUT R2, R0, 0x3, RZ, 0xc0, !PT ;  /* 0x0000000300027812 */ /* 0x000fc800078ec0ff */
[----:B------:R-:W-:-:S13]  /*0250*/  ISETP.NE.AND P1, PT, R2, 0x3, PT ;  /* 0x000000030200780c */ /* 0x000fda0003f25270 */
[----:B------:R-:W-:Y:S05]  /*0260*/  @!P1 BRA `(.L_x_97) ;  /* 0x0000000000449947 */ /* 0x000fea0003800000 */
[----:B------:R-:W0:Y:S01]  /*0270*/  LDC.64 R8, c[0x0][0x380] ;  /* 0x0000e000ff087b82 */ /* 0x000e220000000a00 */
[----:B------:R-:W-:-:S05]  /*0280*/  VIADD R0, R0, 0x1 ;  /* 0x0000000100007836 */ /* 0x000fca0000000000 */
[----:B------:R-:W-:-:S05]  /*0290*/  LOP3.LUT R0, R0, 0x3, RZ, 0xc0, !PT ;  /* 0x0000000300007812 */ /* 0x000fca00078ec0ff */
[----:B------:R-:W-:Y:S02]  /*02a0*/  IMAD.MOV R0, RZ, RZ, -R0 ;  /* 0x000000ffff007224 */ /* 0x000fe400078e0a00 */
[----:B0-----:R-:W-:-:S04]  /*02b0*/  IMAD.WIDE.U32 R8, R5, 0x8, R8 ;  /* 0x0000000805087825 */ /* 0x001fc800078e0008 */
[----:B------:R-:W-:Y:S02]  /*02c0*/  IMAD.MOV.U32 R2, RZ, RZ, R8 ;  /* 0x000000ffff027224 */ /* 0x000fe400078e0008 */
[----:B------:R-:W-:-:S07]  /*02d0*/  IMAD.MOV.U32 R11, RZ, RZ, R9 ;  /* 0x000000ffff0b7224 */ /* 0x000fce00078e0009 */
.L_x_98:
        /* <DEDUP_REMOVED lines=10> */
.L_x_97:
[----:B------:R-:W-:Y:S05]  /*0380*/  BSYNC.RECONVERGENT B2 ;  /* 0x0000000000027941 */ /* 0x000fea0003800200 */
.L_x_96:
        /* <DEDUP_REMOVED lines=8> */
.L_x_101:
        /* <DEDUP_REMOVED lines=43> */
.L_x_100:
[----:B------:R-:W-:Y:S05]  /*06c0*/  BSYNC.RECONVERGENT B2 ;  /* 0x0000000000027941 */ /* 0x000fea0003800200 */
.L_x_99:
        /* <DEDUP_REMOVED lines=26> */
.L_x_103:
[----:B------:R-:W-:Y:S05]  /*0870*/  BSYNC.RECONVERGENT B2 ;  /* 0x0000000000027941 */ /* 0x000fea0003800200 */
.L_x_102:
        /* <DEDUP_REMOVED lines=12> */
.L_x_95:
[----:B------:R-:W-:Y:S05]  /*0940*/  BSYNC.RECONVERGENT B1 ;  /* 0x0000000000017941 */ /* 0x000fea0003800200 */
.L_x_94:
        /* <DEDUP_REMOVED lines=47> */
[----:B------:R-:W0:Y:S04]  /*0c40*/  LDS.128 R8, [UR4+0x20] ;  /* 0x00002004ff087984 */ /* 0x000e280008000c00 */
[----:B------:R-:W1:Y:S04]  /*0c50*/  LDS.128 R16, [UR4+0x30] ;  /* 0x00003004ff107984 */ /* 0x000e680008000c00 */
[----:B--2---:R-:W2:Y:S01]  /*0c60*/  LDS.128 R4, [UR4+0x40] ;  /* 0x00004004ff047984 */ /* 0x004ea20008000c00 */
[----:B0-----:R-:W-:-:S03]  /*0c70*/  DADD R8, R12, R8 ;  /* 0x000000000c087229 */ /* 0x001fc60000000008 */
[----:B------:R-:W-:Y:S05]  /*0c80*/  LDS.128 R12, [UR4+0x60] ;  /* 0x00006004ff0c7984 */ /* 0x000fea0008000c00 */
[----:B------:R-:W-:Y:S02]  /*0c90*/  DADD R2, R8, R10 ;  /* 0x0000000008027229 */ /* 0x000fe4000000000a */
[----:B------:R-:W0:Y:S06]  /*0ca0*/  LDS.128 R8, [UR4+0x50] ;  /* 0x00005004ff087984 */ /* 0x000e2c0008000c00 */
[----:B-1----:R-:W-:-:S08]  /*0cb0*/  DADD R2, R2, R16 ;  /* 0x0000000002027229 */ /* 0x002fd00000000010 */
[----:B------:R-:W-:-:S08]  /*0cc0*/  DADD R2, R2, R18 ;  /* 0x0000000002027229 */ /* 0x000fd00000000012 */
[----:B--2---:R-:W-:-:S08]  /*0cd0*/  DADD R2, R2, R4 ;  /* 0x0000000002027229 */ /* 0x004fd00000000004 */
[----:B------:R-:W-:Y:S01]  /*0ce0*/  DADD R2, R2, R6 ;  /* 0x0000000002027229 */ /* 0x000fe20000000006 */
[----:B------:R-:W1:Y:S07]  /*0cf0*/  LDS.128 R4, [UR4+0x70] ;  /* 0x00007004ff047984 */ /* 0x000e6e0008000c00 */
[----:B0-----:R-:W-:-:S08]  /*0d00*/  DADD R2, R2, R8 ;  /* 0x0000000002027229 */ /* 0x001fd00000000008 */
[----:B------:R-:W-:Y:S01]  /*0d10*/  DADD R2, R2, R10 ;  /* 0x0000000002027229 */ /* 0x000fe2000000000a */
[----:B------:R-:W0:Y:S07]  /*0d20*/  LDS.128 R8, [UR4+0x80] ;  /* 0x00008004ff087984 */ /* 0x000e2e0008000c00 */
[----:B------:R-:W-:-:S08]  /*0d30*/  DADD R2, R2, R12 ;  /* 0x0000000002027229 */ /* 0x000fd0000000000c */
[----:B------:R-:W-:Y:S01]  /*0d40*/  DADD R2, R2, R14 ;  /* 0x0000000002027229 */ /* 0x000fe2000000000e */
[----:B------:R-:W2:Y:S07]  /*0d50*/  LDS.128 R12, [UR4+0x90] ;  /* 0x00009004ff0c7984 */ /* 0x000eae0008000c00 */
[----:B-1----:R-:W-:-:S08]  /*0d60*/  DADD R2, R2, R4 ;  /* 0x0000000002027229 */ /* 0x002fd00000000004 */
[----:B------:R-:W-:Y:S01]  /*0d70*/  DADD R2, R2, R6 ;  /* 0x0000000002027229 */ /* 0x000fe20000000006 */
[----:B------:R-:W1:Y:S07]  /*0d80*/  LDS.128 R4, [UR4+0xa0] ;  /* 0x0000a004ff047984 */ /* 0x000e6e0008000c00 */
[----:B0-----:R-:W-:Y:S01]  /*0d90*/  DADD R2, R2, R8 ;  /* 0x0000000002027229 */ /* 0x001fe20000000008 */
[----:B------:R-:W0:Y:S07]  /*0da0*/  LDS.64 R8, [UR4+0xb0] ;  /* 0x0000b004ff087984 */ /* 0x000e2e0008000a00 */
[----:B------:R-:W-:-:S08]  /*0db0*/  DADD R2, R2, R10 ;  /* 0x0000000002027229 */ /* 0x000fd0000000000a */
[----:B--2---:R-:W-:-:S08]  /*0dc0*/  DADD R2, R2, R12 ;  /* 0x0000000002027229 */ /* 0x004fd0000000000c */
[----:B------:R-:W-:-:S08]  /*0dd0*/  DADD R2, R2, R14 ;  /* 0x0000000002027229 */ /* 0x000fd0000000000e */
[----:B-1----:R-:W-:-:S08]  /*0de0*/  DADD R2, R2, R4 ;  /* 0x0000000002027229 */ /* 0x002fd00000000004 */
[----:B------:R-:W-:-:S08]  /*0df0*/  DADD R2, R2, R6 ;  /* 0x0000000002027229 */ /* 0x000fd00000000006 */
[----:B0-----:R-:W-:Y:S01]  /*0e00*/  DADD R12, R2, R8 ;  /* 0x00000000020c7229 */ /* 0x001fe20000000008 */
[----:B------:R-:W-:Y:S10]  /*0e10*/  BRA `(.L_x_105) ;  /* 0x0000001800487947 */ /* 0x000ff40003800000 */
.L_x_104:
        /* <DEDUP_REMOVED lines=32> */
[----:B------:R-:W-:Y:S01]  /*1020*/  VIADD R0, R2, 0x10 ;  /* 0x0000001002007836 */ /* 0x000fe20000000000 */
[----:B------:R-:W-:Y:S02]  /*1030*/  @!P1 SHF.R.U32.HI R2, RZ, 0x2, R3 ;  /* 0x00000002ff029819 */ /* 0x000fe40000011603 */
[----:B------:R-:W1:Y:S02]  /*1040*/  SHFL.DOWN PT, R7, R11, 0x8, R5 ;  /* 0x090000000b077989 */ /* 0x000e6400000e0005 */
[----:B------:R-:W-:Y:S01]  /*1050*/  @!P1 LOP3.LUT R2, R2, 0xf8, RZ, 0xc0, !PT ;  /* 0x000000f802029812 */ /* 0x000fe200078ec0ff */
[----:B-1----:R-:W-:-:S10]  /*1060*/  DADD R6, R6, R10 ;  /* 0x0000000006067229 */ /* 0x002fd4000000000a */
[----:B------:R-:W-:Y:S02]  /*1070*/  FSEL R8, R10, R6, P0 ;  /* 0x000000060a087208 */ /* 0x000fe40000000000 */
[----:B------:R-:W-:Y:S02]  /*1080*/  FSEL R9, R11, R7, P0 ;  /* 0x000000070b097208 */ /* 0x000fe40000000000 */
[----:B------:R-:W-:Y:S01]  /*1090*/  @!P1 MOV R10, 0x400 ;  /* 0x00000400000a9802 */ /* 0x000fe20000000f00 */
[----:B------:R-:W-:Y:S01]  /*10a0*/  SHFL.DOWN PT, R6, R8, 0x10, R5 ;  /* 0x0a00000008067989 */ /* 0x000fe200000e0005 */
[----:B------:R-:W-:Y:S02]  /*10b0*/  ISETP.GT.AND P0, PT, R0, R5, PT ;  /* 0x000000050000720c */ /* 0x000fe40003f04270 */
[----:B0-----:R-:W-:Y:S01]  /*10c0*/  @!P1 LEA R11, R13, R10, 0x18 ;  /* 0x0000000a0d0b9211 */ /* 0x001fe200078ec0ff */
        /* <DEDUP_REMOVED lines=13> */
[----:B------:R-:W0:Y:S04]  /*11a0*/  LDS.128 R16, [UR4+0x20] ;  /* 0x00002004ff107984 */ /* 0x000e280008000c00 */
[----:B-1----:R-:W1:Y:S01]  /*11b0*/  LDS.128 R8, [UR4+0x30] ;  /* 0x00003004ff087984 */ /* 0x002e620008000c00 */
[----:B0-----:R-:W-:-:S10]  /*11c0*/  DADD R16, R12, R16 ;  /* 0x000000000c107229 */ /* 0x001fd40000000010 */
[----:B------:R-:W-:Y:S02]  /*11d0*/  FSEL R2, R16, R12, P1 ;  /* 0x0000000c10027208 */ /* 0x000fe40000800000 */
[----:B------:R-:W-:Y:S02]  /*11e0*/  FSEL R3, R17, R13, P1 ;  /* 0x0000000d11037208 */ /* 0x000fe40000800000 */
[----:B------:R-:W-:Y:S01]  /*11f0*/  ISETP.GT.AND P1, PT, R4, 0x40, PT ;  /* 0x000000400400780c */ /* 0x000fe20003f24270 */
[----:B------:R-:W0:Y:S03]  /*1200*/  LDS.128 R12, [UR4+0x40] ;  /* 0x00004004ff0c7984 */ /* 0x000e260008000c00 */
        /* <DEDUP_REMOVED lines=65> */
[----:B------:R-:W1:Y:S01]  /*1620*/  LDS.64 R2, [UR4+0xb0] ;  /* 0x0000b004ff027984 */ /* 0x000e620008000a00 */
        /* <DEDUP_REMOVED lines=11> */
[----:B------:R-:W-:Y:S01]  /*16e0*/  FSEL R13, R3, R7, P1 ;  /* 0x00000007030d7208 */ /* 0x000fe20000800000 */
[----:B------:R-:W-:Y:S06]  /*16f0*/  BRA `(.L_x_105) ;  /* 0x0000001000107947 */ /* 0x000fec0003800000 */
.L_x_91:
[----:B------:R-:W0:Y:S01]  /*1700*/  S2R R0, SR_TID.X ;  /* 0x0000000000007919 */ /* 0x000e220000002100 */
[----:B------:R-:W0:Y:S02]  /*1710*/  LDC.64 R6, c[0x0][0x380] ;  /* 0x0000e000ff067b82 */ /* 0x000e240000000a00 */
[----:B0-----:R-:W-:-:S05]  /*1720*/  IMAD.WIDE.U32 R6, R0, 0x8, R6 ;  /* 0x0000000800067825 */ /* 0x001fca00078e0006 */
[----:B------:R-:W2:Y:S04]  /*1730*/  LDG.E.64.CONSTANT R20, desc[UR6][R6.64] ;  /* 0x0000000606147981 */ /* 0x000ea8000c1e9b00 */
[----:B------:R-:W2:Y:S04]  /*1740*/  LDG.E.64.CONSTANT R2, desc[UR6][R6.64+0x1400] ;  /* 0x0014000606027981 */ /* 0x000ea8000c1e9b00 */
[----:B------:R-:W3:Y:S04]  /*1750*/  LDG.E.64.CONSTANT R8, desc[UR6][R6.64+0x2800] ;  /* 0x0028000606087981 */ /* 0x000ee8000c1e9b00 */
[----:B------:R-:W4:Y:S04]  /*1760*/  LDG.E.64.CONSTANT R10, desc[UR6][R6.64+0x3c00] ;  /* 0x003c0006060a7981 */ /* 0x000f28000c1e9b00 */
[----:B------:R-:W5:Y:S04]  /*1770*/  LDG.E.64.CONSTANT R12, desc[UR6][R6.64+0x5000] ;  /* 0x00500006060c7981 */ /* 0x000f68000c1e9b00 */
[----:B------:R-:W5:Y:S04]  /*1780*/  LDG.E.64.CONSTANT R14, desc[UR6][R6.64+0x6400] ;  /* 0x00640006060e7981 */ /* 0x000f68000c1e9b00 */
[----:B------:R-:W5:Y:S04]  /*1790*/  LDG.E.64.CONSTANT R16, desc[UR6][R6.64+0x7800] ;  /* 0x0078000606107981 */ /* 0x000f68000c1e9b00 */
[----:B------:R-:W5:Y:S01]  /*17a0*/  LDG.E.64.CONSTANT R18, desc[UR6][R6.64+0x8c00] ;  /* 0x008c000606127981 */ /* 0x000f62000c1e9b00 */
[----:B------:R-:W-:Y:S01]  /*17b0*/  ISETP.GE.U32.AND P0, PT, R4, 0x2800, PT ;  /* 0x000028000400780c */ /* 0x000fe20003f06070 */
[----:B--2---:R-:W-:-:S08]  /*17c0*/  DADD R2, R20, R2 ;  /* 0x0000000014027229 */ /* 0x004fd00000000002 */
[----:B---3--:R-:W-:Y:S01]  /*17d0*/  DADD R2, R8, R2 ;  /* 0x0000000008027229 */ /* 0x008fe20000000002 */
[----:B------:R-:W-:-:S07]  /*17e0*/  IMAD.MOV.U32 R9, RZ, RZ, 0x1400 ;  /* 0x00001400ff097424 */ /* 0x000fce00078e00ff */
[----:B----4-:R-:W-:-:S08]  /*17f0*/  DADD R2, R10, R2 ;  /* 0x000000000a027229 */ /* 0x010fd00000000002 */
[----:B-----5:R-:W-:-:S08]  /*1800*/  DADD R2, R12, R2 ;  /* 0x000000000c027229 */ /* 0x020fd00000000002 */
[----:B------:R-:W-:-:S08]  /*1810*/  DADD R2, R14, R2 ;  /* 0x000000000e027229 */ /* 0x000fd00000000002 */
[----:B------:R-:W-:-:S08]  /*1820*/  DADD R2, R16, R2 ;  /* 0x0000000010027229 */ /* 0x000fd00000000002 */
[----:B------:R-:W-:Y:S01]  /*1830*/  DADD R2, R18, R2 ;  /* 0x0000000012027229 */ /* 0x000fe20000000002 */
[----:B------:R-:W-:Y:S10]  /*1840*/  @!P0 BRA `(.L_x_106) ;  /* 0x00000000006c8947 */ /* 0x000ff40003800000 */
[----:B------:R-:W0:Y:S01]  /*1850*/  LDC R26, c[0x0][0x390] ;  /* 0x0000e400ff1a7b82 */ /* 0x000e220000000800 */
[----:B------:R-:W-:Y:S02]  /*1860*/  VIADD R8, R4, 0xffffec00 ;  /* 0xffffec0004087836 */ /* 0x000fe40000000000 */
[----:B------:R-:W-:-:S07]  /*1870*/  IMAD.MOV.U32 R9, RZ, RZ, 0x1400 ;  /* 0x00001400ff097424 */ /* 0x000fce00078e00ff */
.L_x_108:
[----:B------:R-:W-:-:S05]  /*1880*/  IMAD.WIDE R12, R9, 0x8, R6 ;  /* 0x00000008090c7825 */ /* 0x000fca00078e0206 */
[----:B------:R-:W2:Y:S04]  /*1890*/  LDG.E.64.CONSTANT R4, desc[UR6][R12.64] ;  /* 0x000000060c047981 */ /* 0x000ea8000c1e9b00 */
[----:B------:R-:W3:Y:S04]  /*18a0*/  LDG.E.64.CONSTANT R14, desc[UR6][R12.64+0x1400] ;  /* 0x001400060c0e7981 */ /* 0x000ee8000c1e9b00 */
[----:B------:R-:W4:Y:S04]  /*18b0*/  LDG.E.64.CONSTANT R16, desc[UR6][R12.64+0x2800] ;  /* 0x002800060c107981 */ /* 0x000f28000c1e9b00 */
[----:B------:R-:W5:Y:S04]  /*18c0*/  LDG.E.64.CONSTANT R18, desc[UR6][R12.64+0x3c00] ;  /* 0x003c00060c127981 */ /* 0x000f68000c1e9b00 */
        /* <DEDUP_REMOVED lines=8> */
[----:B------:R-:W-:-:S08]  /*1950*/  DADD R4, R20, R4 ;  /* 0x0000000014047229 */ /* 0x000fd00000000004 */
[----:B------:R-:W-:Y:S01]  /*1960*/  DADD R22, R22, R4 ;  /* 0x0000000016167229 */ /* 0x000fe20000000004 */
[----:B0-----:R-:W-:-:S04]  /*1970*/  IMAD.MOV.U32 R4, RZ, RZ, R26 ;  /* 0x000000ffff047224 */ /* 0x001fc800078e001a */
[----:B------:R-:W-:-:S03]  /*1980*/  IMAD.IADD R2, R4, 0x1, -R9 ;  /* 0x0000000104027824 */ /* 0x000fc600078e0a09 */
[----:B------:R-:W-:Y:S02]  /*1990*/  DADD R22, R24, R22 ;  /* 0x0000000018167229 */ /* 0x000fe40000000016 */
[----:B------:R-:W-:-:S06]  /*19a0*/  ISETP.GE.AND P0, PT, R2, 0x1400, PT ;  /* 0x000014000200780c */ /* 0x000fcc0003f06270 */
[----:B------:R-:W-:-:S07]  /*19b0*/  DADD R2, R10, R22 ;  /* 0x000000000a027229 */ /* 0x000fce0000000016 */
[----:B------:R-:W-:Y:S05]  /*19c0*/  @!P0 BRA `(.L_x_107) ;  /* 0x0000000800348947 */ /* 0x000fea0003800000 */
[----:B------:R-:W-:-:S05]  /*19d0*/  VIADD R9, R9, 0x1400 ;  /* 0x0000140009097836 */ /* 0x000fca0000000000 */
[----:B------:R-:W-:-:S13]  /*19e0*/  ISETP.GT.AND P0, PT, R9, R8, PT ;  /* 0x000000080900720c */ /* 0x000fda0003f04270 */
[----:B------:R-:W-:Y:S05]  /*19f0*/  @!P0 BRA `(.L_x_108) ;  /* 0xfffffffc00a08947 */ /* 0x000fea000383ffff */
.L_x_106:
[----:B------:R-:W-:-:S13]  /*1a00*/  ISETP.GE.AND P0, PT, R9, R4, PT ;  /* 0x000000040900720c */ /* 0x000fda0003f06270 */
[----:B------:R-:W-:Y:S05]  /*1a10*/  @P0 BRA `(.L_x_107) ;  /* 0x0000000800200947 */ /* 0x000fea0003800000 */
[----:B------:R-:W-:Y:S01]  /*1a20*/  IMAD.IADD R39, R4, 0x1, -R9 ;  /* 0x0000000104277824 */ /* 0x000fe200078e0a09 */
[----:B------:R-:W-:Y:S04]  /*1a30*/  BSSY.RECONVERGENT B1, `(.L_x_107) ;  /* 0x0000086000017945 */ /* 0x000fe80003800200 */
[----:B------:R-:W-:-:S13]  /*1a40*/  ISETP.GE.AND P0, PT, R0, R39, PT ;  /* 0x000000270000720c */ /* 0x000fda0003f06270 */
[----:B------:R-:W-:Y:S05]  /*1a50*/  @P0 BRA `(.L_x_109) ;  /* 0x00000008000c0947 */ /* 0x000fea0003800000 */
[----:B------:R-:W-:Y:S01]  /*1a60*/  LOP3.LUT R5, RZ, R0, RZ, 0x33, !PT ;  /* 0x00000000ff057212 */ /* 0x000fe200078e33ff */
[----:B------:R-:W-:Y:S01]  /*1a70*/  BSSY.RECONVERGENT B2, `(.L_x_110) ;  /* 0x0000017000027945 */ /* 0x000fe20003800200 */
[----:B------:R-:W-:Y:S02]  /*1a80*/  IMAD.MOV.U32 R38, RZ, RZ, R0 ;  /* 0x000000ffff267224 */ /* 0x000fe400078e0000 */
[----:B------:R-:W-:-:S04]  /*1a90*/  IADD3 R5, PT, PT, -R9, R4, R5 ;  /* 0x0000000409057210 */ /* 0x000fc80007ffe105 */
[C---:B------:R-:W-:Y:S01]  /*1aa0*/  ISETP.GE.U32.AND P1, PT, R5.reuse, 0x780, PT ;  /* 0x000007800500780c */ /* 0x040fe20003f26070 */
[----:B------:R-:W-:-:S05]  /*1ab0*/  IMAD.HI.U32 R4, R5, -0x33333333, RZ ;  /* 0xcccccccd05047827 */ /* 0x000fca00078e00ff */
[----:B------:R-:W-:-:S04]  /*1ac0*/  SHF.R.U32.HI R4, RZ, 0x9, R4 ;  /* 0x00000009ff047819 */ /* 0x000fc80000011604 */
[----:B------:R-:W-:-:S04]  /*1ad0*/  LOP3.LUT R6, R4, 0x3, RZ, 0xc0, !PT ;  /* 0x0000000304067812 */ /* 0x000fc800078ec0ff */
[----:B------:R-:W-:-:S13]  /*1ae0*/  ISETP.NE.AND P0, PT, R6, 0x3, PT ;  /* 0x000000030600780c */ /* 0x000fda0003f05270 */
[----:B------:R-:W-:Y:S05]  /*1af0*/  @!P0 BRA `(.L_x_111) ;  /* 0x0000000000388947 */ /* 0x000fea0003800000 */
[----:B------:R-:W0:Y:S01]  /*1b00*/  LDC.64 R6, c[0x0][0x380] ;  /* 0x0000e000ff067b82 */ /* 0x000e220000000a00 */
[----:B------:R-:W-:Y:S02]  /*1b10*/  VIADD R4, R4, 0x1 ;  /* 0x0000000104047836 */ /* 0x000fe40000000000 */
[----:B------:R-:W-:Y:S02]  /*1b20*/  IMAD.IADD R11, R0, 0x1, R9 ;  /* 0x00000001000b7824 */ /* 0x000fe400078e0209 */
[----:B------:R-:W-:Y:S01]  /*1b30*/  IMAD.MOV.U32 R38, RZ, RZ, R0 ;  /* 0x000000ffff267224 */ /* 0x000fe200078e0000 */
[----:B------:R-:W-:-:S05]  /*1b40*/  LOP3.LUT R4, R4, 0x3, RZ, 0xc0, !PT ;  /* 0x0000000304047812 */ /* 0x000fca00078ec0ff */
[----:B------:R-:W-:-:S07]  /*1b50*/  IMAD.MOV R8, RZ, RZ, -R4 ;  /* 0x000000ffff087224 */ /* 0x000fce00078e0a04 */
.L_x_112:
[----:B0-----:R-:W-:-:S06]  /*1b60*/  IMAD.WIDE.U32 R4, R11, 0x8, R6 ;  /* 0x000000080b047825 */ /* 0x001fcc00078e0006 */
[----:B------:R-:W2:Y:S01]  /*1b70*/  LDG.E.64.CONSTANT R4, desc[UR6][R4.64] ;  /* 0x0000000604047981 */ /* 0x000ea2000c1e9b00 */
[----:B------:R-:W-:Y:S02]  /*1b80*/  VIADD R8, R8, 0x1 ;  /* 0x0000000108087836 */ /* 0x000fe40000000000 */
[----:B------:R-:W-:Y:S02]  /*1b90*/  VIADD R38, R38, 0x280 ;  /* 0x0000028026267836 */ /* 0x000fe40000000000 */
[----:B------:R-:W-:Y:S01]  /*1ba0*/  VIADD R11, R11, 0x280 ;  /* 0x000002800b0b7836 */ /* 0x000fe20000000000 */
[----:B------:R-:W-:Y:S01]  /*1bb0*/  ISETP.NE.AND P0, PT, R8, RZ, PT ;  /* 0x000000ff0800720c */ /* 0x000fe20003f05270 */
[----:B--2---:R-:W-:-:S12]  /*1bc0*/  DADD R2, R4, R2 ;  /* 0x0000000004027229 */ /* 0x004fd80000000002 */
[----:B------:R-:W-:Y:S05]  /*1bd0*/  @P0 BRA `(.L_x_112) ;  /* 0xfffffffc00e00947 */ /* 0x000fea000383ffff */
.L_x_111:
[----:B------:R-:W-:Y:S05]  /*1be0*/  BSYNC.RECONVERGENT B2 ;  /* 0x0000000000027941 */ /* 0x000fea0003800200 */
.L_x_110:
[----:B------:R-:W-:Y:S05]  /*1bf0*/  @!P1 BRA `(.L_x_109) ;  /* 0x0000000400a49947 */ /* 0x000fea0003800000 */
[----:B------:R-:W0:Y:S01]  /*1c00*/  LDCU.64 UR4, c[0x0][0x380] ;  /* 0x00007000ff0477ac */ /* 0x000e220008000a00 */
[----:B------:R-:W-:Y:S01]  /*1c10*/  IMAD.IADD R7, R39, 0x1, -R38 ;  /* 0x0000000127077824 */ /* 0x000fe200078e0a26 */
[C---:B------:R-:W-:Y:S01]  /*1c20*/  IADD3 R5, P0, PT, R38.reuse, R9, RZ ;  /* 0x0000000926057210 */ /* 0x040fe20007f1e0ff */
[----:B------:R-:W-:Y:S01]  /*1c30*/  BSSY.RECONVERGENT B2, `(.L_x_113) ;  /* 0x000003a000027945 */ /* 0x000fe20003800200 */
[----:B------:R-:W-:Y:S02]  /*1c40*/  IMAD.IADD R40, R38, 0x1, R9 ;  /* 0x0000000126287824 */ /* 0x000fe400078e0209 */
        /* <DEDUP_REMOVED lines=10> */
.L_x_115:
[----:B------:R-:W0:Y:S01]  /*1cf0*/  LDC.64 R30, c[0x0][0x380] ;  /* 0x0000e000ff1e7b82 */ /* 0x000e220000000a00 */
[----:B------:R-:W2:Y:S04]  /*1d00*/  LDG.E.64.CONSTANT R8, desc[UR6][R4.64+-0x1400] ;  /* 0xffec000604087981 */ /* 0x000ea8000c1e9b00 */
[----:B------:R-:W3:Y:S01]  /*1d10*/  LDG.E.64.CONSTANT R10, desc[UR6][R4.64] ;  /* 0x00000006040a7981 */ /* 0x000ee2000c1e9b00 */
[----:B------:R-:W-:-:S03]  /*1d20*/  VIADD R15, R40, 0xa00 ;  /* 0x00000a00280f7836 */ /* 0x000fc60000000000 */
[----:B------:R-:W4:Y:S04]  /*1d30*/  LDG.E.64.CONSTANT R12, desc[UR6][R4.64+0x1400] ;  /* 0x00140006040c7981 */ /* 0x000f28000c1e9b00 */
[----:B------:R-:W5:Y:S04]  /*1d40*/  LDG.E.64.CONSTANT R16, desc[UR6][R4.64+0x3c00] ;  /* 0x003c000604107981 */ /* 0x000f68000c1e9b00 */
[----:B------:R-:W5:Y:S01]  /*1d50*/  LDG.E.64.CONSTANT R18, desc[UR6][R4.64+0x5000] ;  /* 0x0050000604127981 */ /* 0x000f62000c1e9b00 */
[----:B------:R-:W-:-:S03]  /*1d60*/  VIADD R23, R40, 0x1400 ;  /* 0x0000140028177836 */ /* 0x000fc60000000000 */
[----:B------:R-:W5:Y:S01]  /*1d70*/  LDG.E.64.CONSTANT R20, desc[UR6][R4.64+0x6400] ;  /* 0x0064000604147981 */ /* 0x000f62000c1e9b00 */
[----:B0-----:R-:W-:-:S03]  /*1d80*/  IMAD.WIDE.U32 R6, R40, 0x8, R30 ;  /* 0x0000000828067825 */ /* 0x001fc600078e001e */
[----:B------:R-:W5:Y:S04]  /*1d90*/  LDG.E.64.CONSTANT R24, desc[UR6][R4.64+0x8c00] ;  /* 0x008c000604187981 */ /* 0x000f68000c1e9b00 */
[----:B------:R-:W5:Y:S04]  /*1da0*/  LDG.E.64.CONSTANT R26, desc[UR6][R4.64+0xa000] ;  /* 0x00a00006041a7981 */ /* 0x000f68000c1e9b00 */
[----:B------:R-:W2:Y:S01]  /*1db0*/  LDG.E.64.CONSTANT R6, desc[UR6][R6.64] ;  /* 0x0000000606067981 */ /* 0x000ea2000c1e9b00 */
[----:B------:R-:W-:-:S03]  /*1dc0*/  IMAD.WIDE.U32 R14, R15, 0x8, R30 ;  /* 0x000000080f0e7825 */ /* 0x000fc600078e001e */
[----:B------:R-:W5:Y:S04]  /*1dd0*/  LDG.E.64.CONSTANT R28, desc[UR6][R4.64+0xb400] ;  /* 0x00b40006041c7981 */ /* 0x000f68000c1e9b00 */
[----:B------:R-:W5:Y:S01]  /*1de0*/  LDG.E.64.CONSTANT R14, desc[UR6][R14.64] ;  /* 0x000000060e0e7981 */ /* 0x000f62000c1e9b00 */
[----:B------:R-:W-:-:S03]  /*1df0*/  IMAD.WIDE.U32 R22, R23, 0x8, R30 ;  /* 0x0000000817167825 */ /* 0x000fc600078e001e */
[----:B------:R-:W5:Y:S04]  /*1e00*/  LDG.E.64.CONSTANT R34, desc[UR6][R4.64+0xf000] ;  /* 0x00f0000604227981 */ /* 0x000f68000c1e9b00 */
[----:B------:R-:W5:Y:S01]  /*1e10*/  LDG.E.64.CONSTANT R22, desc[UR6][R22.64] ;  /* 0x0000000616167981 */ /* 0x000f62000c1e9b00 */
[----:B------:R-:W-:-:S03]  /*1e20*/  VIADD R33, R40, 0x1e00 ;  /* 0x00001e0028217836 */ /* 0x000fc60000000000 */
[----:B------:R-:W5:Y:S01]  /*1e30*/  LDG.E.64.CONSTANT R36, desc[UR6][R4.64+0x10400] ;  /* 0x0104000604247981 */ /* 0x000f62000c1e9b00 */
[----:B------:R-:W-:-:S03]  /*1e40*/  IMAD.WIDE.U32 R30, R33, 0x8, R30 ;  /* 0x00000008211e7825 */ /* 0x000fc600078e001e */
[----:B------:R0:W5:Y:S04]  /*1e50*/  LDG.E.64.CONSTANT R32, desc[UR6][R4.64+0xdc00] ;  /* 0x00dc000604207981 */ /* 0x000168000c1e9b00 */
[----:B------:R-:W5:Y:S01]  /*1e60*/  LDG.E.64.CONSTANT R30, desc[UR6][R30.64] ;  /* 0x000000061e1e7981 */ /* 0x000f62000c1e9b00 */
[----:B------:R-:W-:-:S05]  /*1e70*/  VIADD R38, R38, 0x2800 ;  /* 0x0000280026267836 */ /* 0x000fca0000000000 */
[----:B------:R-:W-:Y:S02]  /*1e80*/  ISETP.GE.AND P1, PT, R38, R41, PT ;  /* 0x000000292600720c */ /* 0x000fe40003f26270 */
[----:B0-----:R-:W-:Y:S01]  /*1e90*/  IADD3 R4, P2, PT, R4, 0x14000, RZ ;  /* 0x0001400004047810 */ /* 0x001fe20007f5e0ff */
[----:B------:R-:W-:-:S04]  /*1ea0*/  VIADD R40, R40, 0x2800 ;  /* 0x0000280028287836 */ /* 0x000fc80000000000 */
[----:B------:R-:W-:Y:S01]  /*1eb0*/  IMAD.X R5, RZ, RZ, R5, P2 ;  /* 0x000000ffff057224 */ /* 0x000fe200010e0605 */
[----:B--2---:R-:W-:-:S08]  /*1ec0*/  DADD R6, R6, R2 ;  /* 0x0000000006067229 */ /* 0x004fd00000000002 */
[----:B------:R-:W-:-:S08]  /*1ed0*/  DADD R6, R6, R8 ;  /* 0x0000000006067229 */ /* 0x000fd00000000008 */
        /* <DEDUP_REMOVED lines=15> */
.L_x_114:
[----:B------:R-:W-:Y:S05]  /*1fd0*/  BSYNC.RECONVERGENT B2 ;  /* 0x0000000000027941 */ /* 0x000fea0003800200 */
.L_x_113:
[----:B------:R-:W-:Y:S01]  /*1fe0*/  IMAD.IADD R6, R39, 0x1, -R38 ;  /* 0x0000000127067824 */ /* 0x000fe200078e0a26 */
[----:B------:R-:W-:Y:S04]  /*1ff0*/  BSSY.RECONVERGENT B2, `(.L_x_116) ;  /* 0x000001d000027945 */ /* 0x000fe80003800200 */
[----:B------:R-:W-:-:S13]  /*2000*/  ISETP.GT.AND P1, PT, R6, 0xa00, PT ;  /* 0x00000a000600780c */ /* 0x000fda0003f24270 */
[----:B------:R-:W-:Y:S05]  /*2010*/  @!P1 BRA `(.L_x_117) ;  /* 0x0000000000689947 */ /* 0x000fea0003800000 */
[----:B------:R-:W0:Y:S01]  /*2020*/  LDC.64 R14, c[0x0][0x380] ;  /* 0x0000e000ff0e7b82 */ /* 0x000e220000000a00 */
[----:B------:R-:W2:Y:S04]  /*2030*/  LDG.E.64.CONSTANT R8, desc[UR6][R4.64+-0x1400] ;  /* 0xffec000604087981 */ /* 0x000ea8000c1e9b00 */
[----:B------:R-:W3:Y:S01]  /*2040*/  LDG.E.64.CONSTANT R10, desc[UR6][R4.64] ;  /* 0x00000006040a7981 */ /* 0x000ee2000c1e9b00 */
[----:B------:R-:W-:-:S03]  /*2050*/  VIADD R17, R40, 0xa00 ;  /* 0x00000a0028117836 */ /* 0x000fc60000000000 */
[----:B------:R-:W4:Y:S04]  /*2060*/  LDG.E.64.CONSTANT R12, desc[UR6][R4.64+0x1400] ;  /* 0x00140006040c7981 */ /* 0x000f28000c1e9b00 */
[----:B------:R-:W5:Y:S04]  /*2070*/  LDG.E.64.CONSTANT R18, desc[UR6][R4.64+0x5000] ;  /* 0x0050000604127981 */ /* 0x000f68000c1e9b00 */
[----:B------:R1:W5:Y:S01]  /*2080*/  LDG.E.64.CONSTANT R20, desc[UR6][R4.64+0x6400] ;  /* 0x0064000604147981 */ /* 0x000362000c1e9b00 */
[----:B0-----:R-:W-:-:S06]  /*2090*/  IMAD.WIDE.U32 R6, R40, 0x8, R14 ;  /* 0x0000000828067825 */ /* 0x001fcc00078e000e */
[----:B------:R-:W2:Y:S01]  /*20a0*/  LDG.E.64.CONSTANT R6, desc[UR6][R6.64] ;  /* 0x0000000606067981 */ /* 0x000ea2000c1e9b00 */
[----:B------:R-:W-:-:S03]  /*20b0*/  IMAD.WIDE.U32 R14, R17, 0x8, R14 ;  /* 0x00000008110e7825 */ /* 0x000fc600078e000e */
[----:B------:R-:W5:Y:S04]  /*20c0*/  LDG.E.64.CONSTANT R16, desc[UR6][R4.64+0x3c00] ;  /* 0x003c000604107981 */ /* 0x000f68000c1e9b00 */
[----:B------:R-:W5:Y:S01]  /*20d0*/  LDG.E.64.CONSTANT R14, desc[UR6][R14.64] ;  /* 0x000000060e0e7981 */ /* 0x000f62000c1e9b00 */
[----:B------:R-:W-:Y:S01]  /*20e0*/  PLOP3.LUT P0, PT, PT, PT, PT, 0x8, 0x80 ;  /* 0x000000000080781c */ /* 0x000fe20003f0e170 */
[----:B------:R-:W-:Y:S02]  /*20f0*/  VIADD R38, R38, 0x1400 ;  /* 0x0000140026267836 */ /* 0x000fe40000000000 */
[----:B------:R-:W-:Y:S01]  /*2100*/  VIADD R40, R40, 0x1400 ;  /* 0x0000140028287836 */ /* 0x000fe20000000000 */
[----:B--2---:R-:W-:-:S08]  /*2110*/  DADD R2, R2, R6 ;  /* 0x0000000002027229 */ /* 0x004fd00000000006 */
[----:B------:R-:W-:-:S08]  /*2120*/  DADD R2, R2, R8 ;  /* 0x0000000002027229 */ /* 0x000fd00000000008 */
[----:B---3--:R-:W-:-:S08]  /*2130*/  DADD R2, R2, R10 ;  /* 0x0000000002027229 */ /* 0x008fd0000000000a */
[----:B----4-:R-:W-:-:S08]  /*2140*/  DADD R2, R2, R12 ;  /* 0x0000000002027229 */ /* 0x010fd0000000000c */
[----:B-----5:R-:W-:-:S08]  /*2150*/  DADD R2, R2, R14 ;  /* 0x0000000002027229 */ /* 0x020fd0000000000e */
[----:B------:R-:W-:Y:S01]  /*2160*/  DADD R2, R2, R16 ;  /* 0x0000000002027229 */ /* 0x000fe20000000010 */
[----:B------:R-:W-:-:S07]  /*2170*/  IADD3 R6, P1, PT, R4, 0xa000, RZ ;  /* 0x0000a00004067810 */ /* 0x000fce0007f3e0ff */
[----:B------:R-:W-:Y:S01]  /*2180*/  DADD R2, R2, R18 ;  /* 0x0000000002027229 */ /* 0x000fe20000000012 */
[----:B-1----:R-:W-:Y:S02]  /*2190*/  IMAD.X R5, RZ, RZ, R5, P1 ;  /* 0x000000ffff057224 */ /* 0x002fe400008e0605 */
[----:B------:R-:W-:-:S05]  /*21a0*/  IMAD.MOV.U32 R4, RZ, RZ, R6 ;  /* 0x000000ffff047224 */ /* 0x000fca00078e0006 */
[----:B------:R-:W-:-:S11]  /*21b0*/  DADD R2, R2, R20 ;  /* 0x0000000002027229 */ /* 0x000fd60000000014 */
.L_x_117:
[----:B------:R-:W-:Y:S05]  /*21c0*/  BSYNC.RECONVERGENT B2 ;  /* 0x0000000000027941 */ /* 0x000fea0003800200 */
.L_x_116:
[----:B------:R-:W-:-:S13]  /*21d0*/  ISETP.LT.OR P0, PT, R38, R39, P0 ;  /* 0x000000272600720c */ /* 0x000fda0000701670 */
[----:B------:R-:W-:Y:S05]  /*21e0*/  @!P0 BRA `(.L_x_109) ;  /* 0x0000000000288947 */ /* 0x000fea0003800000 */
[----:B------:R-:W0:Y:S01]  /*21f0*/  LDC.64 R6, c[0x0][0x380] ;  /* 0x0000e000ff067b82 */ /* 0x000e220000000a00 */
[----:B------:R-:W2:Y:S04]  /*2200*/  LDG.E.64.CONSTANT R8, desc[UR6][R4.64] ;  /* 0x0000000604087981 */ /* 0x000ea8000c1e9b00 */
[----:B------:R-:W3:Y:S01]  /*2210*/  LDG.E.64.CONSTANT R10, desc[UR6][R4.64+0x1400] ;  /* 0x00140006040a7981 */ /* 0x000ee2000c1e9b00 */
[----:B0-----:R-:W-:-:S03]  /*2220*/  IMAD.WIDE.U32 R40, R40, 0x8, R6 ;  /* 0x0000000828287825 */ /* 0x001fc600078e0006 */
[----:B------:R-:W4:Y:S04]  /*2230*/  LDG.E.64.CONSTANT R6, desc[UR6][R4.64+-0x1400] ;  /* 0xffec000604067981 */ /* 0x000f28000c1e9b00 */
[----:B------:R-:W5:Y:S02]  /*2240*/  LDG.E.64.CONSTANT R40, desc[UR6][R40.64] ;  /* 0x0000000628287981 */ /* 0x000f64000c1e9b00 */
[----:B-----5:R-:W-:-:S08]  /*2250*/  DADD R2, R2, R40 ;  /* 0x0000000002027229 */ /* 0x020fd00000000028 */
[----:B----4-:R-:W-:-:S08]  /*2260*/  DADD R2, R2, R6 ;  /* 0x0000000002027229 */ /* 0x010fd00000000006 */
[----:B--2---:R-:W-:-:S08]  /*2270*/  DADD R2, R2, R8 ;  /* 0x0000000002027229 */ /* 0x004fd00000000008 */
[----:B---3--:R-:W-:-:S11]  /*2280*/  DADD R2, R2, R10 ;  /* 0x0000000002027229 */ /* 0x008fd6000000000a */
.L_x_109:
[----:B------:R-:W-:Y:S05]  /*2290*/  BSYNC.RECONVERGENT B1 ;  /* 0x0000000000017941 */ /* 0x000fea0003800200 */
.L_x_107:
        /* <DEDUP_REMOVED lines=16> */
[----:B------:R-:W-:Y:S01]  /*23a0*/  SHFL.DOWN PT, R2, R4, 0x4, 0x1f ;  /* 0x08801f0004027f89 */ /* 0x000fe200000e0000 */
[----:B------:R-:W-:Y:S02]  /*23b0*/  @!P1 MOV R7, 0x400 ;  /* 0x0000040000079802 */ /* 0x000fe40000000f00 */
[----:B------:R-:W-:Y:S01]  /*23c0*/  @!P1 SHF.R.U32.HI R6, RZ, 0x2, R0 ;  /* 0x00000002ff069819 */ /* 0x000fe20000011600 */
[----:B------:R-:W0:Y:S01]  /*23d0*/  SHFL.DOWN PT, R3, R5, 0x4, 0x1f ;  /* 0x08801f0005037f89 */ /* 0x000e2200000e0000 */
[----:B-1----:R-:W-:-:S02]  /*23e0*/  @!P1 LEA R7, R12, R7, 0x18 ;  /* 0x000000070c079211 */ /* 0x002fc400078ec0ff */
[----:B------:R-:W-:-:S05]  /*23f0*/  @!P1 LOP3.LUT R6, R6, 0xf8, RZ, 0xc0, !PT ;  /* 0x000000f806069812 */ /* 0x000fca00078ec0ff */
[----:B------:R-:W-:Y:S01]  /*2400*/  @!P1 IMAD.IADD R7, R6, 0x1, R7 ;  /* 0x0000000106079824 */ /* 0x000fe200078e0207 */
        /* <DEDUP_REMOVED lines=22> */
[----:B------:R-:W1:Y:S04]  /*2570*/  LDS.128 R8, [UR4+0x20] ;  /* 0x00002004ff087984 */ /* 0x000e680008000c00 */
[----:B------:R-:W2:Y:S04]  /*2580*/  LDS.128 R16, [UR4+0x30] ;  /* 0x00003004ff107984 */ /* 0x000ea80008000c00 */
[----:B0-----:R-:W0:Y:S01]  /*2590*/  LDS.128 R4, [UR4+0x40] ;  /* 0x00004004ff047984 */ /* 0x001e220008000c00 */
[----:B-1----:R-:W-:-:S03]  /*25a0*/  DADD R8, R12, R8 ;  /* 0x000000000c087229 */ /* 0x002fc60000000008 */
[----:B------:R-:W-:Y:S05]  /*25b0*/  LDS.128 R12, [UR4+0x60] ;  /* 0x00006004ff0c7984 */ /* 0x000fea0008000c00 */
[----:B------:R-:W-:Y:S02]  /*25c0*/  DADD R2, R8, R10 ;  /* 0x0000000008027229 */ /* 0x000fe4000000000a */
[----:B------:R-:W1:Y:S06]  /*25d0*/  LDS.128 R8, [UR4+0x50] ;  /* 0x00005004ff087984 */ /* 0x000e6c0008000c00 */
[----:B--2---:R-:W-:-:S08]  /*25e0*/  DADD R2, R2, R16 ;  /* 0x0000000002027229 */ /* 0x004fd00000000010 */
[----:B------:R-:W-:-:S08]  /*25f0*/  DADD R2, R2, R18 ;  /* 0x0000000002027229 */ /* 0x000fd00000000012 */
[----:B0-----:R-:W-:-:S08]  /*2600*/  DADD R2, R2, R4 ;  /* 0x0000000002027229 */ /* 0x001fd00000000004 */
[----:B------:R-:W-:Y:S01]  /*2610*/  DADD R2, R2, R6 ;  /* 0x0000000002027229 */ /* 0x000fe20000000006 */
[----:B------:R-:W0:Y:S07]  /*2620*/  LDS.128 R4, [UR4+0x70] ;  /* 0x00007004ff047984 */ /* 0x000e2e0008000c00 */
[----:B-1----:R-:W-:-:S08]  /*2630*/  DADD R2, R2, R8 ;  /* 0x0000000002027229 */ /* 0x002fd00000000008 */
[----:B------:R-:W-:Y:S01]  /*2640*/  DADD R2, R2, R10 ;  /* 0x0000000002027229 */ /* 0x000fe2000000000a */
[----:B------:R-:W1:Y:S07]  /*2650*/  LDS.128 R8, [UR4+0x80] ;  /* 0x00008004ff087984 */ /* 0x000e6e0008000c00 */
[----:B------:R-:W-:-:S08]  /*2660*/  DADD R2, R2, R12 ;  /* 0x0000000002027229 */ /* 0x000fd0000000000c */
[----:B------:R-:W-:Y:S01]  /*2670*/  DADD R2, R2, R14 ;  /* 0x0000000002027229 */ /* 0x000fe2000000000e */
[----:B------:R-:W2:Y:S07]  /*2680*/  LDS.128 R12, [UR4+0x90] ;  /* 0x00009004ff0c7984 */ /* 0x000eae0008000c00 */
[----:B0-----:R-:W-:-:S08]  /*2690*/  DADD R2, R2, R4 ;  /* 0x0000000002027229 */ /* 0x001fd00000000004 */
[----:B------:R-:W-:Y:S01]  /*26a0*/  DADD R2, R2, R6 ;  /* 0x0000000002027229 */ /* 0x000fe20000000006 */
[----:B------:R-:W0:Y:S07]  /*26b0*/  LDS.128 R4, [UR4+0xa0] ;  /* 0x0000a004ff047984 */ /* 0x000e2e0008000c00 */
[----:B-1----:R-:W-:Y:S01]  /*26c0*/  DADD R2, R2, R8 ;  /* 0x0000000002027229 */ /* 0x002fe20000000008 */
[----:B------:R-:W1:Y:S07]  /*26d0*/  LDS.64 R8, [UR4+0xb0] ;  /* 0x0000b004ff087984 */ /* 0x000e6e0008000a00 */
[----:B------:R-:W-:-:S08]  /*26e0*/  DADD R2, R2, R10 ;  /* 0x0000000002027229 */ /* 0x000fd0000000000a */
[----:B--2---:R-:W-:-:S08]  /*26f0*/  DADD R2, R2, R12 ;  /* 0x0000000002027229 */ /* 0x004fd0000000000c */
[----:B------:R-:W-:-:S08]  /*2700*/  DADD R2, R2, R14 ;  /* 0x0000000002027229 */ /* 0x000fd0000000000e */
[----:B0-----:R-:W-:-:S08]  /*2710*/  DADD R2, R2, R4 ;  /* 0x0000000002027229 */ /* 0x001fd00000000004 */
[----:B------:R-:W-:-:S08]  /*2720*/  DADD R2, R2, R6 ;  /* 0x0000000002027229 */ /* 0x000fd00000000006 */
[----:B-1----:R-:W-:-:S11]  /*2730*/  DADD R12, R2, R8 ;  /* 0x00000000020c7229 */ /* 0x002fd60000000008 */
.L_x_105:
[----:B------:R-:W-:Y:S05]  /*2740*/  BSYNC.RECONVERGENT B0 ;  /* 0x0000000000007941 */ /* 0x000fea0003800200 */
.L_x_90:
[----:B------:R-:W-:Y:S05]  /*2750*/  @P0 EXIT ;  /* 0x000000000000094d */ /* 0x000fea0003800000 */
[----:B------:R-:W1:Y:S01]  /*2760*/  LDCU.64 UR4, c[0x0][0x398] ;  /* 0x00007300ff0477ac */ /* 0x000e620008000a00 */
[----:B0-----:R-:W0:Y:S01]  /*2770*/  LDC.64 R2, c[0x0][0x388] ;  /* 0x0000e200ff027b82 */ /* 0x001e220000000a00 */
[----:B-1----:R-:W-:-:S07]  /*2780*/  DADD R12, R12, UR4 ;  /* 0x000000040c0c7e29 */ /* 0x002fce0008000000 */
[----:B0-----:R-:W-:Y:S01]  /*2790*/  STG.E.64 desc[UR6][R2.64], R12 ;  /* 0x0000000c02007986 */ /* 0x001fe2000c101b06 */
[----:B------:R-:W-:Y:S05]  /*27a0*/  EXIT ;  /* 0x000000000000794d */ /* 0x000fea0003800000 */
.L_x_118:
        /* <DEDUP_REMOVED lines=13> */
.L_x_192:


//--------------------- .text._ZN3cub18CUB_300001_SM_10006detail6reduce18DeviceReduceKernelINS2_10policy_hubIdjN4cuda3std3__44plusIdEEE10Policy1000EN6thrust24THRUST_300001_SM_1000_NS10device_ptrIdEEjS9_dNS7_10__identityEEEvT0_PT3_T1_NS0_13GridEvenShareISK_EET2_T4_ --------------------------
	.section	.text._ZN3cub18CUB_300001_SM_10006detail6reduce18DeviceReduceKernelINS2_10policy_hubIdjN4cuda3std3__44plusIdEEE10Policy1000EN6thrust24THRUST_300001_SM_1000_NS10device_ptrIdEEjS9_dNS7_10__identityEEEvT0_PT3_T1_NS0_13GridEvenShareISK_EET2_T4_,"ax",@progbits
	.align	128
        .global         _ZN3cub18CUB_300001_SM_10006detail6reduce18DeviceReduceKernelINS2_10policy_hubIdjN4cuda3std3__44plusIdEEE10Policy1000EN6thrust24THRUST_300001_SM_1000_NS10device_ptrIdEEjS9_dNS7_10__identityEEEvT0_PT3_T1_NS0_13GridEvenShareISK_EET2_T4_
        .type           _ZN3cub18CUB_300001_SM_10006detail6reduce18DeviceReduceKernelINS2_10policy_hubIdjN4cuda3std3__44plusIdEEE10Policy1000EN6thrust24THRUST_300001_SM_1000_NS10device_ptrIdEEjS9_dNS7_10__identityEEEvT0_PT3_T1_NS0_13GridEvenShareISK_EET2_T4_,@function
        .size           _ZN3cub18CUB_300001_SM_10006detail6reduce18DeviceReduceKernelINS2_10policy_hubIdjN4cuda3std3__44plusIdEEE10Policy1000EN6thrust24THRUST_300001_SM_1000_NS10device_ptrIdEEjS9_dNS7_10__identityEEEvT0_PT3_T1_NS0_13GridEvenShareISK_EET2_T4_,(.L_x_193 - _ZN3cub18CUB_300001_SM_10006detail6reduce18DeviceReduceKernelINS2_10policy_hubIdjN4cuda3std3__44plusIdEEE10Policy1000EN6thrust24THRUST_300001_SM_1000_NS10device_ptrIdEEjS9_dNS7_10__identityEEEvT0_PT3_T1_NS0_13GridEvenShareISK_EET2_T4_)
        .other          _ZN3cub18CUB_300001_SM_10006detail6reduce18DeviceReduceKernelINS2_10policy_hubIdjN4cuda3std3__44plusIdEEE10Policy1000EN6thrust24THRUST_300001_SM_1000_NS10device_ptrIdEEjS9_dNS7_10__identityEEEvT0_PT3_T1_NS0_13GridEvenShareISK_EET2_T4_,@"STO_CUDA_ENTRY STV_DEFAULT"
_ZN3cub18CUB_300001_SM_10006detail6reduce18DeviceReduceKernelINS2_10policy_hubIdjN4cuda3std3__44plusIdEEE10Policy1000EN6thrust24THRUST_300001_SM_1000_NS10device_ptrIdEEjS9_dNS7_10__identityEEEvT0_PT3_T1_NS0_13GridEvenShareISK_EET2_T4_:
.text._ZN3cub18CUB_300001_SM_10006detail6reduce18DeviceReduceKernelINS2_10policy_hubIdjN4cuda3std3__44plusIdEEE10Policy1000EN6thrust24THRUST_300001_SM_1000_NS10device_ptrIdEEjS9_dNS7_10__identityEEEvT0_PT3_T1_NS0_13GridEvenShareISK_EET2_T4_:
[----:B------:R-:W-:Y:S08]  /*0000*/  LDC R1, c[0x0][0x37c] ;  /* 0x0000df00ff017b82 */ /* 0x000ff00000000800 */
[----:B------:R-:W0:Y:S01]  /*0010*/  S2UR UR9, SR_CTAID.X ;  /* 0x00000000000979c3 */ /* 0x000e220000002500 */
[----:B------:R-:W1:Y:S01]  /*0020*/  LDCU.64 UR12, c[0x0][0x3a8] ;  /* 0x00007500ff0c77ac */ /* 0x000e620008000a00 */
[----:B------:R-:W-:Y:S01]  /*0030*/  BSSY.RECONVERGENT B0, `(.L_x_119) ;  /* 0x00002d4000007945 */ /* 0x000fe20003800200 */
[----:B------:R-:W2:Y:S01]  /*0040*/  LDCU.64 UR10, c[0x0][0x358] ;  /* 0x00006b00ff0a77ac */ /* 0x000ea20008000a00 */
[----:B-1----:R-:W-:Y:S01]  /*0050*/  IMAD.U32 R4, RZ, RZ, UR12 ;  /* 0x0000000cff047e24 */ /* 0x002fe2000f8e00ff */
[----:B------:R-:W-:-:S02]  /*0060*/  UIMAD UR8, UR13, 0x1400, URZ ;  /* 0x000014000d0878a4 */ /* 0x000fc4000f8e02ff */
[----:B0-----:R-:W-:-:S06]  /*0070*/  UIMAD UR4, UR9, 0x1400, URZ ;  /* 0x00001400090478a4 */ /* 0x001fcc000f8e02ff */
[----:B------:R-:W-:-:S05]  /*0080*/  VIADD R0, R4, -UR4 ;  /* 0x8000000404007c36 */ /* 0x000fca0008000000 */
[----:B------:R-:W-:-:S13]  /*0090*/  ISETP.GT.U32.AND P0, PT, R0, 0x13ff, PT ;  /* 0x000013ff0000780c */ /* 0x000fda0003f04070 */
[----:B--2---:R-:W-:Y:S05]  /*00a0*/  @P0 BRA `(.L_x_120) ;  /* 0x0000001800380947 */ /* 0x004fea0003800000 */
[----:B------:R-:W0:Y:S01]  /*00b0*/  S2R R3, SR_TID.X ;  /* 0x0000000000037919 */ /* 0x000e220000002100 */
[----:B------:R-:W-:Y:S01]  /*00c0*/  BSSY.RECONVERGENT B1, `(.L_x_121) ;  /* 0x000000a000017945 */ /* 0x000fe20003800200 */
[----:B------:R-:W-:Y:S02]  /*00d0*/  CS2R R20, SRZ ;  /* 0x0000000000147805 */ /* 0x000fe4000001ff00 */
[----:B0-----:R-:W-:Y:S01]  /*00e0*/  ISETP.GE.U32.AND P0, PT, R3, R0, PT ;  /* 0x000000000300720c */ /* 0x001fe20003f06070 */
[----:B------:R-:W-:-:S12]  /*00f0*/  IMAD.MOV.U32 R19, RZ, RZ, R3 ;  /* 0x000000ffff137224 */ /* 0x000fd800078e0003 */
[----:B------:R-:W-:Y:S05]  /*0100*/  @P0 BRA `(.L_x_122) ;  /* 0x0000000000140947 */ /* 0x000fea0003800000 */
[----:B------:R-:W0:Y:S01]  /*0110*/  LDC.64 R20, c[0x0][0x380] ;  /* 0x0000e000ff147b82 */ /* 0x000e220000000a00 */
[----:B------:R-:W-:-:S04]  /*0120*/  VIADD R5, R3, UR4 ;  /* 0x0000000403057c36 */ /* 0x000fc80008000000 */
[----:B0-----:R-:W-:-:S06]  /*0130*/  IMAD.WIDE.U32 R20, R5, 0x8, R20 ;  /* 0x0000000805147825 */ /* 0x001fcc00078e0014 */
[----:B------:R-:W5:Y:S01]  /*0140*/  LDG.E.64 R20, desc[UR10][R20.64] ;  /* 0x0000000a14147981 */ /* 0x000f62000c1e1b00 */
[----:B------:R-:W-:-:S07]  /*0150*/  VIADD R19, R3, 0x280 ;  /* 0x0000028003137836 */ /* 0x000fce0000000000 */
.L_x_122:
[----:B------:R-:W-:Y:S05]  /*0160*/  BSYNC.RECONVERGENT B1 ;  /* 0x0000000000017941 */ /* 0x000fea0003800200 */
.L_x_121:
[----:B------:R-:W-:Y:S01]  /*0170*/  ISETP.GE.U32.AND P0, PT, R19, R0, PT ;  /* 0x000000001300720c */ /* 0x000fe20003f06070 */
[----:B------:R-:W-:-:S12]  /*0180*/  BSSY.RECONVERGENT B1, `(.L_x_123) ;  /* 0x00000a5000017945 */ /* 0x000fd80003800200 */
[----:B------:R-:W-:Y:S05]  /*0190*/  @P0 BRA `(.L_x_124) ;  /* 0x00000008008c0947 */ /* 0x000fea0003800000 */
[----:B------:R-:W-:Y:S01]  /*01a0*/  LOP3.LUT R5, RZ, R19, RZ, 0x33, !PT ;  /* 0x00000013ff057212 */ /* 0x000fe200078e33ff */
[----:B------:R-:W-:Y:S03]  /*01b0*/  BSSY.RECONVERGENT B2, `(.L_x_125) ;  /* 0x0000053000027945 */ /* 0x000fe60003800200 */
[----:B------:R-:W-:-:S04]  /*01c0*/  IADD3 R5, PT, PT, R4, -UR4, R5 ;  /* 0x8000000404057c10 */ /* 0x000fc8000fffe005 */
[C---:B------:R-:W-:Y:S01]  /*01d0*/  ISETP.GE.U32.AND P0, PT, R5.reuse, 0x2580, PT ;  /* 0x000025800500780c */ /* 0x040fe20003f06070 */
[----:B------:R-:W-:-:S05]  /*01e0*/  IMAD.HI.U32 R4, R5, -0x33333333, RZ ;  /* 0xcccccccd05047827 */ /* 0x000fca00078e00ff */
[----:B------:R-:W-:-:S04]  /*01f0*/  LEA.HI R4, R4, 0x1, RZ, 0x17 ;  /* 0x0000000104047811 */ /* 0x000fc800078fb8ff */
[----:B------:R-:W-:-:S03]  /*0200*/  LOP3.LUT R5, R4, 0xf, RZ, 0xc0, !PT ;  /* 0x0000000f04057812 */ /* 0x000fc600078ec0ff */
[----:B------:R-:W-:Y:S05]  /*0210*/  @!P0 BRA `(.L_x_126) ;  /* 0x0000000400308947 */ /* 0x000fea0003800000 */
[----:B------:R-:W-:Y:S01]  /*0220*/  LOP3.LUT R24, R4, 0xfffff0, RZ, 0xc0, !PT ;  /* 0x00fffff004187812 */ /* 0x000fe200078ec0ff */
[----:B------:R-:W-:Y:S01]  /*0230*/  BSSY.RECONVERGENT B3, `(.L_x_127) ;  /* 0x0000049000037945 */ /* 0x000fe20003800200 */
[C---:B------:R-:W-:Y:S02]  /*0240*/  VIADD R2, R19.reuse, 0x1400 ;  /* 0x0000140013027836 */ /* 0x040fe40000000000 */
[----:B------:R-:W-:Y:S02]  /*0250*/  VIADD R25, R19, UR4 ;  /* 0x0000000413197c36 */ /* 0x000fe40008000000 */
[----:B------:R-:W-:-:S07]  /*0260*/  IMAD.MOV R24, RZ, RZ, -R24 ;  /* 0x000000ffff187224 */ /* 0x000fce00078e0a18 */
.L_x_128:
[----:B------:R-:W0:Y:S02]  /*0270*/  LDC.64 R22, c[0x0][0x380] ;  /* 0x0000e000ff167b82 */ /* 0x000e240000000a00 */
[----:B0-----:R-:W-:-:S06]  /*0280*/  IMAD.WIDE.U32 R18, R25, 0x8, R22 ;  /* 0x0000000819127825 */ /* 0x001fcc00078e0016 */
[----:B------:R-:W2:Y:S01]  /*0290*/  LDG.E.64 R18, desc[UR10][R18.64] ;  /* 0x0000000a12127981 */ /* 0x000ea2000c1e1b00 */
[C---:B------:R-:W-:Y:S02]  /*02a0*/  VIADD R7, R25.reuse, 0x280 ;  /* 0x0000028019077836 */ /* 0x040fe40000000000 */
[----:B------:R-:W-:Y:S02]  /*02b0*/  VIADD R17, R25, 0x500 ;  /* 0x0000050019117836 */ /* 0x000fe40000000000 */
[----:B------:R-:W-:-:S04]  /*02c0*/  IMAD.WIDE.U32 R6, R7, 0x8, R22 ;  /* 0x0000000807067825 */ /* 0x000fc800078e0016 */
[--C-:B------:R-:W-:Y:S02]  /*02d0*/  IMAD.WIDE.U32 R16, R17, 0x8, R22.reuse ;  /* 0x0000000811107825 */ /* 0x100fe400078e0016 */
[----:B------:R-:W3:Y:S02]  /*02e0*/  LDG.E.64 R6, desc[UR10][R6.64] ;  /* 0x0000000a06067981 */ /* 0x000ee4000c1e1b00 */
[C---:B------:R-:W-:Y:S02]  /*02f0*/  VIADD R15, R25.reuse, 0x780 ;  /* 0x00000780190f7836 */ /* 0x040fe40000000000 */
[----:B------:R-:W4:Y:S01]  /*0300*/  LDG.E.64 R16, desc[UR10][R16.64] ;  /* 0x0000000a10107981 */ /* 0x000f22000c1e1b00 */
[----:B------:R-:W-:Y:S02]  /*0310*/  VIADD R13, R25, 0xa00 ;  /* 0x00000a00190d7836 */ /* 0x000fe40000000000 */
[----:B------:R-:W-:-:S04]  /*0320*/  IMAD.WIDE.U32 R14, R15, 0x8, R22 ;  /* 0x000000080f0e7825 */ /* 0x000fc800078e0016 */
[--C-:B------:R-:W-:Y:S02]  /*0330*/  IMAD.WIDE.U32 R12, R13, 0x8, R22.reuse ;  /* 0x000000080d0c7825 */ /* 0x100fe400078e0016 */
[----:B------:R-:W4:Y:S02]  /*0340*/  LDG.E.64 R14, desc[UR10][R14.64] ;  /* 0x0000000a0e0e7981 */ /* 0x000f24000c1e1b00 */
[C---:B------:R-:W-:Y:S02]  /*0350*/  VIADD R11, R25.reuse, 0xc80 ;  /* 0x00000c80190b7836 */ /* 0x040fe40000000000 */
[----:B------:R-:W4:Y:S01]  /*0360*/  LDG.E.64 R12, desc[UR10][R12.64] ;  /* 0x0000000a0c0c7981 */ /* 0x000f22000c1e1b00 */
[----:B------:R-:W-:Y:S02]  /*0370*/  VIADD R9, R25, 0xf00 ;  /* 0x00000f0019097836 */ /* 0x000fe40000000000 */
[----:B------:R-:W-:-:S04]  /*0380*/  IMAD.WIDE.U32 R10, R11, 0x8, R22 ;  /* 0x000000080b0a7825 */ /* 0x000fc800078e0016 */
[----:B------:R-:W-:Y:S02]  /*0390*/  IMAD.WIDE.U32 R8, R9, 0x8, R22 ;  /* 0x0000000809087825 */ /* 0x000fe400078e0016 */
[----:B------:R-:W4:Y:S04]  /*03a0*/  LDG.E.64 R10, desc[UR10][R10.64] ;  /* 0x0000000a0a0a7981 */ /* 0x000f28000c1e1b00 */
[----:B------:R-:W4:Y:S01]  /*03b0*/  LDG.E.64 R8, desc[UR10][R8.64] ;  /* 0x0000000a08087981 */ /* 0x000f22000c1e1b00 */
[----:B--2--5:R-:W-:Y:S01]  /*03c0*/  DADD R18, R18, R20 ;  /* 0x0000000012127229 */ /* 0x024fe20000000014 */
[----:B------:R-:W-:-:S04]  /*03d0*/  VIADD R21, R25, 0x1180 ;  /* 0x0000118019157836 */ /* 0x000fc80000000000 */
[----:B------:R-:W-:-:S06]  /*03e0*/  IMAD.WIDE.U32 R20, R21, 0x8, R22 ;  /* 0x0000000815147825 */ /* 0x000fcc00078e0016 */
[----:B------:R-:W2:Y:S01]  /*03f0*/  LDG.E.64 R20, desc[UR10][R20.64] ;  /* 0x0000000a14147981 */ /* 0x000ea2000c1e1b00 */
[----:B---3--:R-:W-:Y:S01]  /*0400*/  DADD R18, R18, R6 ;  /* 0x0000000012127229 */ /* 0x008fe20000000006 */
[----:B------:R-:W-:-:S04]  /*0410*/  VIADD R7, R25, 0x1400 ;  /* 0x0000140019077836 */ /* 0x000fc80000000000 */
[----:B------:R-:W-:-:S03]  /*0420*/  IMAD.WIDE.U32 R6, R7, 0x8, R22 ;  /* 0x0000000807067825 */ /* 0x000fc600078e0016 */
[----:B----4-:R-:W-:Y:S01]  /*0430*/  DADD R16, R18, R16 ;  /* 0x0000000012107229 */ /* 0x010fe20000000010 */
[----:B------:R-:W-:Y:S02]  /*0440*/  VIADD R19, R25, 0x1680 ;  /* 0x0000168019137836 */ /* 0x000fe40000000000 */
[----:B------:R-:W3:Y:S02]  /*0450*/  LDG.E.64 R6, desc[UR10][R6.64] ;  /* 0x0000000a06067981 */ /* 0x000ee4000c1e1b00 */
[----:B------:R-:W-:-:S03]  /*0460*/  IMAD.WIDE.U32 R18, R19, 0x8, R22 ;  /* 0x0000000813127825 */ /* 0x000fc600078e0016 */
[----:B------:R-:W-:Y:S01]  /*0470*/  DADD R14, R16, R14 ;  /* 0x00000000100e7229 */ /* 0x000fe2000000000e */
[----:B------:R-:W-:Y:S02]  /*0480*/  VIADD R17, R25, 0x1900 ;  /* 0x0000190019117836 */ /* 0x000fe40000000000 */
[----:B------:R-:W4:Y:S02]  /*0490*/  LDG.E.64 R18, desc[UR10][R18.64] ;  /* 0x0000000a12127981 */ /* 0x000f24000c1e1b00 */
        /* <DEDUP_REMOVED lines=12> */
[----:B------:R-:W-:-:S06]  /*0560*/  IMAD.WIDE.U32 R10, R11, 0x8, R22 ;  /* 0x000000080b0a7825 */ /* 0x000fcc00078e0016 */
[----:B------:R-:W4:Y:S01]  /*0570*/  LDG.E.64 R10, desc[UR10][R10.64] ;  /* 0x0000000a0a0a7981 */ /* 0x000f22000c1e1b00 */
[C---:B------:R-:W-:Y:S01]  /*0580*/  VIADD R27, R25.reuse, 0x2580 ;  /* 0x00002580191b7836 */ /* 0x040fe20000000000 */
[----:B--2---:R-:W-:Y:S01]  /*0590*/  DADD R20, R8, R20 ;  /* 0x0000000008147229 */ /* 0x004fe20000000014 */
[----:B------:R-:W-:-:S04]  /*05a0*/  VIADD R9, R25, 0x2300 ;  /* 0x0000230019097836 */ /* 0x000fc80000000000 */
[----:B------:R-:W-:-:S04]  /*05b0*/  IMAD.WIDE.U32 R8, R9, 0x8, R22 ;  /* 0x0000000809087825 */ /* 0x000fc800078e0016 */
[----:B------:R-:W-:Y:S02]  /*05c0*/  IMAD.WIDE.U32 R22, R27, 0x8, R22 ;  /* 0x000000081b167825 */ /* 0x000fe400078e0016 */
[----:B------:R-:W2:Y:S04]  /*05d0*/  LDG.E.64 R8, desc[UR10][R8.64] ;  /* 0x0000000a08087981 */ /* 0x000ea8000c1e1b00 */
[----:B------:R-:W2:Y:S01]  /*05e0*/  LDG.E.64 R22, desc[UR10][R22.64] ;  /* 0x0000000a16167981 */ /* 0x000ea2000c1e1b00 */
[----:B---3--:R-:W-:-:S08]  /*05f0*/  DADD R6, R20, R6 ;  /* 0x0000000014067229 */ /* 0x008fd00000000006 */
[----:B----4-:R-:W-:-:S08]  /*0600*/  DADD R6, R6, R18 ;  /* 0x0000000006067229 */ /* 0x010fd00000000012 */
[----:B------:R-:W-:-:S08]  /*0610*/  DADD R6, R6, R16 ;  /* 0x0000000006067229 */ /* 0x000fd00000000010 */
[----:B------:R-:W-:Y:S01]  /*0620*/  DADD R6, R6, R14 ;  /* 0x0000000006067229 */ /* 0x000fe2000000000e */
[----:B------:R-:W-:-:S07]  /*0630*/  VIADD R24, R24, 0x10 ;  /* 0x0000001018187836 */ /* 0x000fce0000000000 */
[----:B------:R-:W-:Y:S01]  /*0640*/  DADD R6, R6, R12 ;  /* 0x0000000006067229 */ /* 0x000fe2000000000c */
[----:B------:R-:W-:-:S07]  /*0650*/  ISETP.NE.AND P0, PT, R24, RZ, PT ;  /* 0x000000ff1800720c */ /* 0x000fce0003f05270 */
[----:B------:R-:W-:Y:S01]  /*0660*/  DADD R6, R6, R10 ;  /* 0x0000000006067229 */ /* 0x000fe2000000000a */
[----:B------:R-:W-:Y:S02]  /*0670*/  VIADD R2, R2, 0x2800 ;  /* 0x0000280002027836 */ /* 0x000fe40000000000 */
[----:B------:R-:W-:-:S05]  /*0680*/  VIADD R25, R25, 0x2800 ;  /* 0x0000280019197836 */ /* 0x000fca0000000000 */
[----:B--2---:R-:W-:-:S08]  /*0690*/  DADD R6, R6, R8 ;  /* 0x0000000006067229 */ /* 0x004fd00000000008 */
[----:B------:R-:W-:Y:S01]  /*06a0*/  DADD R20, R6, R22 ;  /* 0x0000000006147229 */ /* 0x000fe20000000016 */
[----:B------:R-:W-:Y:S10]  /*06b0*/  @P0 BRA `(.L_x_128) ;  /* 0xfffffff800ec0947 */ /* 0x000ff4000383ffff */
[----:B------:R-:W-:Y:S05]  /*06c0*/  BSYNC.RECONVERGENT B3 ;  /* 0x0000000000037941 */ /* 0x000fea0003800200 */
.L_x_127:
[----:B------:R-:W-:-:S07]  /*06d0*/  VIADD R19, R2, 0xffffec00 ;  /* 0xffffec0002137836 */ /* 0x000fce0000000000 */
.L_x_126:
[----:B------:R-:W-:Y:S05]  /*06e0*/  BSYNC.RECONVERGENT B2 ;  /* 0x0000000000027941 */ /* 0x000fea0003800200 */
.L_x_125:
[----:B------:R-:W-:-:S13]  /*06f0*/  ISETP.NE.AND P0, PT, R5, RZ, PT ;  /* 0x000000ff0500720c */ /* 0x000fda0003f05270 */
[----:B------:R-:W-:Y:S05]  /*0700*/  @!P0 BRA `(.L_x_124) ;  /* 0x0000000400308947 */ /* 0x000fea0003800000 */
[----:B------:R-:W-:Y:S01]  /*0710*/  ISETP.GE.U32.AND P0, PT, R5, 0x8, PT ;  /* 0x000000080500780c */ /* 0x000fe20003f06070 */
[----:B------:R-:W-:Y:S01]  /*0720*/  BSSY.RECONVERGENT B2, `(.L_x_129) ;  /* 0x0000026000027945 */ /* 0x000fe20003800200 */
[----:B------:R-:W-:-:S04]  /*0730*/  LOP3.LUT R2, R4, 0x7, RZ, 0xc0, !PT ;  /* 0x0000000704027812 */ /* 0x000fc800078ec0ff */
[----:B------:R-:W-:-:S07]  /*0740*/  ISETP.NE.AND P1, PT, R2, RZ, PT ;  /* 0x000000ff0200720c */ /* 0x000fce0003f25270 */
[----:B------:R-:W-:Y:S06]  /*0750*/  @!P0 BRA `(.L_x_130) ;  /* 0x0000000000888947 */ /* 0x000fec0003800000 */
[----:B------:R-:W0:Y:S01]  /*0760*/  LDC.64 R22, c[0x0][0x380] ;  /* 0x0000e000ff167b82 */ /* 0x000e220000000a00 */
[----:B------:R-:W-:-:S04]  /*0770*/  VIADD R5, R19, UR4 ;  /* 0x0000000413057c36 */ /* 0x000fc80008000000 */
[C---:B------:R-:W-:Y:S02]  /*0780*/  VIADD R15, R5.reuse, 0x280 ;  /* 0x00000280050f7836 */ /* 0x040fe40000000000 */
[C---:B------:R-:W-:Y:S02]  /*0790*/  VIADD R13, R5.reuse, 0x500 ;  /* 0x00000500050d7836 */ /* 0x040fe40000000000 */
[----:B0-----:R-:W-:-:S04]  /*07a0*/  IMAD.WIDE.U32 R16, R5, 0x8, R22 ;  /* 0x0000000805107825 */ /* 0x001fc800078e0016 */
[--C-:B------:R-:W-:Y:S02]  /*07b0*/  IMAD.WIDE.U32 R14, R15, 0x8, R22.reuse ;  /* 0x000000080f0e7825 */ /* 0x100fe400078e0016 */
[----:B------:R-:W2:Y:S02]  /*07c0*/  LDG.E.64 R16, desc[UR10][R16.64] ;  /* 0x0000000a10107981 */ /* 0x000ea4000c1e1b00 */
[----:B------:R-:W-:Y:S02]  /*07d0*/  IMAD.WIDE.U32 R12, R13, 0x8, R22 ;  /* 0x000000080d0c7825 */ /* 0x000fe400078e0016 */
[----:B------:R-:W3:Y:S02]  /*07e0*/  LDG.E.64 R14, desc[UR10][R14.64] ;  /* 0x0000000a0e0e7981 */ /* 0x000ee4000c1e1b00 */
[C---:B------:R-:W-:Y:S02]  /*07f0*/  VIADD R11, R5.reuse, 0x780 ;  /* 0x00000780050b7836 */ /* 0x040fe40000000000 */
[----:B------:R-:W4:Y:S01]  /*0800*/  LDG.E.64 R12, desc[UR10][R12.64] ;  /* 0x0000000a0c0c7981 */ /* 0x000f22000c1e1b00 */
[----:B------:R-:W-:-:S02]  /*0810*/  VIADD R9, R5, 0xa00 ;  /* 0x00000a0005097836 */ /* 0x000fc40000000000 */
[----:B------:R-:W-:-:S04]  /*0820*/  IMAD.WIDE.U32 R10, R11, 0x8, R22 ;  /* 0x000000080b0a7825 */ /* 0x000fc800078e0016 */
[--C-:B------:R-:W-:Y:S02]  /*0830*/  IMAD.WIDE.U32 R8, R9, 0x8, R22.reuse ;  /* 0x0000000809087825 */ /* 0x100fe400078e0016 */
[----:B------:R-:W4:Y:S02]  /*0840*/  LDG.E.64 R10, desc[UR10][R10.64] ;  /* 0x0000000a0a0a7981 */ /* 0x000f24000c1e1b00 */
[C---:B------:R-:W-:Y:S02]  /*0850*/  VIADD R7, R5.reuse, 0xc80 ;  /* 0x00000c8005077836 */ /* 0x040fe40000000000 */
[----:B------:R-:W4:Y:S01]  /*0860*/  LDG.E.64 R8, desc[UR10][R8.64] ;  /* 0x0000000a08087981 */ /* 0x000f22000c1e1b00 */
[----:B------:R-:W-:Y:S02]  /*0870*/  VIADD R25, R5, 0xf00 ;  /* 0x00000f0005197836 */ /* 0x000fe40000000000 */
[----:B------:R-:W-:-:S04]  /*0880*/  IMAD.WIDE.U32 R6, R7, 0x8, R22 ;  /* 0x0000000807067825 */ /* 0x000fc800078e0016 */
[--C-:B------:R-:W-:Y:S02]  /*0890*/  IMAD.WIDE.U32 R24, R25, 0x8, R22.reuse ;  /* 0x0000000819187825 */ /* 0x100fe400078e0016 */
[----:B------:R-:W4:Y:S02]  /*08a0*/  LDG.E.64 R6, desc[UR10][R6.64] ;  /* 0x0000000a06067981 */ /* 0x000f24000c1e1b00 */
[----:B------:R-:W-:Y:S02]  /*08b0*/  VIADD R5, R5, 0x1180 ;  /* 0x0000118005057836 */ /* 0x000fe40000000000 */
[----:B------:R-:W4:Y:S02]  /*08c0*/  LDG.E.64 R24, desc[UR10][R24.64] ;  /* 0x0000000a18187981 */ /* 0x000f24000c1e1b00 */
[----:B------:R-:W-:-:S06]  /*08d0*/  IMAD.WIDE.U32 R22, R5, 0x8, R22 ;  /* 0x0000000805167825 */ /* 0x000fcc00078e0016 */
        /* <DEDUP_REMOVED lines=10> */
.L_x_130:
[----:B------:R-:W-:Y:S05]  /*0980*/  BSYNC.RECONVERGENT B2 ;  /* 0x0000000000027941 */ /* 0x000fea0003800200 */
.L_x_129:
        /* <DEDUP_REMOVED lines=13> */
[--C-:B------:R-:W-:Y:S02]  /*0a60*/  IMAD.WIDE.U32 R12, R13, 0x8, R8.reuse ;  /* 0x000000080d0c7825 */ /* 0x100fe400078e0008 */
[----:B------:R-:W3:Y:S02]  /*0a70*/  LDG.E.64 R10, desc[UR10][R10.64] ;  /* 0x0000000a0a0a7981 */ /* 0x000ee4000c1e1b00 */
        /* <DEDUP_REMOVED lines=8> */
[----:B------:R-:W-:-:S11]  /*0b00*/  DADD R20, R20, R8 ;  /* 0x0000000014147229 */ /* 0x000fd60000000008 */
.L_x_132:
[----:B------:R-:W-:Y:S05]  /*0b10*/  BSYNC.RECONVERGENT B2 ;  /* 0x0000000000027941 */ /* 0x000fea0003800200 */
.L_x_131:
[----:B------:R-:W-:Y:S05]  /*0b20*/  @!P1 BRA `(.L_x_124) ;  /* 0x0000000000289947 */ /* 0x000fea0003800000 */
[----:B------:R-:W0:Y:S01]  /*0b30*/  LDC.64 R6, c[0x0][0x380] ;  /* 0x0000e000ff067b82 */ /* 0x000e220000000a00 */
[----:B------:R-:W-:Y:S02]  /*0b40*/  VIADD R9, R19, UR4 ;  /* 0x0000000413097c36 */ /* 0x000fe40008000000 */
[----:B------:R-:W-:-:S07]  /*0b50*/  IMAD.MOV R2, RZ, RZ, -R4 ;  /* 0x000000ffff027224 */ /* 0x000fce00078e0a04 */
.L_x_133:
[----:B0-----:R-:W-:-:S06]  /*0b60*/  IMAD.WIDE.U32 R4, R9, 0x8, R6 ;  /* 0x0000000809047825 */ /* 0x001fcc00078e0006 */
[----:B------:R-:W2:Y:S01]  /*0b70*/  LDG.E.64 R4, desc[UR10][R4.64] ;  /* 0x0000000a04047981 */ /* 0x000ea2000c1e1b00 */
[----:B------:R-:W-:Y:S02]  /*0b80*/  VIADD R2, R2, 0x1 ;  /* 0x0000000102027836 */ /* 0x000fe40000000000 */
[----:B------:R-:W-:-:S03]  /*0b90*/  VIADD R9, R9, 0x280 ;  /* 0x0000028009097836 */ /* 0x000fc60000000000 */
[----:B------:R-:W-:Y:S01]  /*0ba0*/  ISETP.NE.AND P0, PT, R2, RZ, PT ;  /* 0x000000ff0200720c */ /* 0x000fe20003f05270 */
[----:B--2--5:R-:W-:-:S12]  /*0bb0*/  DADD R20, R4, R20 ;  /* 0x0000000004147229 */ /* 0x024fd80000000014 */
[----:B------:R-:W-:Y:S05]  /*0bc0*/  @P0 BRA `(.L_x_133) ;  /* 0xfffffffc00e40947 */ /* 0x000fea000383ffff */
.L_x_124:
[----:B------:R-:W-:Y:S05]  /*0bd0*/  BSYNC.RECONVERGENT B1 ;  /* 0x0000000000017941 */ /* 0x000fea0003800200 */
.L_x_123:
[----:B------:R-:W-:-:S13]  /*0be0*/  ISETP.GE.U32.AND P0, PT, R0, 0x280, PT ;  /* 0x000002800000780c */ /* 0x000fda0003f06070 */
        /* <DEDUP_REMOVED lines=50> */
[----:B------:R-:W1:Y:S05]  /*0f10*/  LDS.128 R4, [UR4+0x50] ;  /* 0x00005004ff047984 */ /* 0x000e6a0008000c00 */
[----:B------:R-:W-:-:S08]  /*0f20*/  DADD R16, R16, R18 ;  /* 0x0000000010107229 */ /* 0x000fd00000000012 */
[----:B--2---:R-:W-:-:S08]  /*0f30*/  DADD R12, R16, R12 ;  /* 0x00000000100c7229 */ /* 0x004fd0000000000c */
[----:B------:R-:W-:Y:S02]  /*0f40*/  DADD R2, R12, R14 ;  /* 0x000000000c027229 */ /* 0x000fe4000000000e */
[----:B------:R-:W2:Y:S06]  /*0f50*/  LDS.128 R12, [UR4+0x60] ;  /* 0x00006004ff0c7984 */ /* 0x000eac0008000c00 */
[----:B0-----:R-:W-:-:S08]  /*0f60*/  DADD R2, R2, R8 ;  /* 0x0000000002027229 */ /* 0x001fd00000000008 */
[----:B------:R-:W-:Y:S01]  /*0f70*/  DADD R2, R2, R10 ;  /* 0x0000000002027229 */ /* 0x000fe2000000000a */
[----:B------:R-:W0:Y:S07]  /*0f80*/  LDS.128 R8, [UR4+0x70] ;  /* 0x00007004ff087984 */ /* 0x000e2e0008000c00 */
        /* <DEDUP_REMOVED lines=16> */
[----:B-1----:R-:W-:Y:S01]  /*1090*/  DADD R4, R2, R4 ;  /* 0x0000000002047229 */ /* 0x002fe20000000004 */
[----:B------:R-:W-:Y:S10]  /*10a0*/  BRA `(.L_x_135) ;  /* 0x0000001c00307947 */ /* 0x000ff40003800000 */
.L_x_134:
[----:B------:R-:W-:-:S04]  /*10b0*/  LOP3.LUT R2, R3, 0x3e0, RZ, 0xc0, !PT ;  /* 0x000003e003027812 */ /* 0x000fc800078ec0ff */
[----:B------:R-:W-:Y:S01]  /*10c0*/  LOP3.LUT R7, RZ, R2, RZ, 0x33, !PT ;  /* 0x00000002ff077212 */ /* 0x000fe200078e33ff */
[----:B------:R-:W-:Y:S02]  /*10d0*/  VIADD R5, R2, 0x20 ;  /* 0x0000002002057836 */ /* 0x000fe40000000000 */
[----:B------:R-:W0:Y:S02]  /*10e0*/  S2R R2, SR_LANEID ;  /* 0x0000000000027919 */ /* 0x000e240000000000 */
[----:B------:R-:W-:Y:S01]  /*10f0*/  IMAD.IADD R7, R0, 0x1, R7 ;  /* 0x0000000100077824 */ /* 0x000fe200078e0207 */
[----:B------:R-:W-:-:S04]  /*1100*/  ISETP.GT.U32.AND P0, PT, R5, R0, PT ;  /* 0x000000000500720c */ /* 0x000fc80003f04070 */
[----:B------:R-:W-:-:S05]  /*1110*/  SEL R7, R7, 0x1f, P0 ;  /* 0x0000001f07077807 */ /* 0x000fca0000000000 */
[----:B-----5:R-:W-:Y:S04]  /*1120*/  SHFL.DOWN PT, R4, R20, 0x1, R7 ;  /* 0x0820000014047989 */ /* 0x020fe800000e0007 */
[----:B------:R-:W1:Y:S01]  /*1130*/  SHFL.DOWN PT, R5, R21, 0x1, R7 ;  /* 0x0820000015057989 */ /* 0x000e6200000e0007 */
[C---:B0-----:R-:W-:Y:S01]  /*1140*/  ISETP.GE.AND P0, PT, R2.reuse, R7, PT ;  /* 0x000000070200720c */ /* 0x041fe20003f06270 */
[----:B------:R-:W-:Y:S01]  /*1150*/  VIADD R6, R2, 0x2 ;  /* 0x0000000202067836 */ /* 0x000fe20000000000 */
[----:B-1----:R-:W-:-:S10]  /*1160*/  DADD R4, R4, R20 ;  /* 0x0000000004047229 */ /* 0x002fd40000000014 */
        /* <DEDUP_REMOVED lines=11> */
[----:B------:R-:W-:-:S03]  /*1220*/  VIADD R6, R2, 0x8 ;  /* 0x0000000802067836 */ /* 0x000fc60000000000 */
[----:B------:R-:W0:Y:S02]  /*1230*/  SHFL.DOWN PT, R5, R11, 0x4, R7 ;  /* 0x088000000b057989 */ /* 0x000e2400000e0007 */
[----:B------:R-:W-:Y:S01]  /*1240*/  ISETP.GT.AND P1, PT, R6, R7, PT ;  /* 0x000000070600720c */ /* 0x000fe20003f24270 */
[----:B0-----:R-:W-:-:S10]  /*1250*/  DADD R4, R4, R10 ;  /* 0x0000000004047229 */ /* 0x001fd4000000000a */
[----:B------:R-:W-:Y:S02]  /*1260*/  FSEL R8, R10, R4, P0 ;  /* 0x000000040a087208 */ /* 0x000fe40000000000 */
[----:B------:R-:W-:Y:S02]  /*1270*/  FSEL R9, R11, R5, P0 ;  /* 0x000000050b097208 */ /* 0x000fe40000000000 */
[C---:B------:R-:W-:Y:S01]  /*1280*/  ISETP.NE.AND P0, PT, R2.reuse, RZ, PT ;  /* 0x000000ff0200720c */ /* 0x040fe20003f05270 */
[----:B------:R-:W-:Y:S01]  /*1290*/  SHFL.DOWN PT, R4, R8, 0x8, R7 ;  /* 0x0900000008047989 */ /* 0x000fe200000e0007 */
[----:B------:R-:W-:-:S03]  /*12a0*/  VIADD R2, R2, 0x10 ;  /* 0x0000001002027836 */ /* 0x000fc60000000000 */
[----:B------:R-:W0:Y:S08]  /*12b0*/  SHFL.DOWN PT, R5, R9, 0x8, R7 ;  /* 0x0900000009057989 */ /* 0x000e3000000e0007 */
[----:B------:R-:W1:Y:S01]  /*12c0*/  @!P0 S2R R13, SR_CgaCtaId ;  /* 0x00000000000d8919 */ /* 0x000e620000008800 */
[----:B------:R-:W-:-:S04]  /*12d0*/  @!P0 SHF.R.U32.HI R6, RZ, 0x2, R3 ;  /* 0x00000002ff068819 */ /* 0x000fc80000011603 */
[----:B------:R-:W-:Y:S01]  /*12e0*/  @!P0 LOP3.LUT R6, R6, 0xf8, RZ, 0xc0, !PT ;  /* 0x000000f806068812 */ /* 0x000fe200078ec0ff */
        /* <DEDUP_REMOVED lines=18> */
[----:B------:R-:W-:Y:S01]  /*1410*/  ISETP.GT.U32.AND P1, PT, R0, 0x20, PT ;  /* 0x000000200000780c */ /* 0x000fe20003f24070 */
[----:B0-----:R-:W-:-:S09]  /*1420*/  ULEA UR4, UR5, UR4, 0x18 ;  /* 0x0000000405047291 */ /* 0x001fd2000f8ec0ff */
[----:B------:R-:W0:Y:S04]  /*1430*/  LDS.128 R12, [UR4+0x20] ;  /* 0x00002004ff0c7984 */ /* 0x000e280008000c00 */
[----:B------:R-:W1:Y:S01]  /*1440*/  LDS.128 R8, [UR4+0x30] ;  /* 0x00003004ff087984 */ /* 0x000e620008000c00 */
[----:B0-----:R-:W-:-:S10]  /*1450*/  DADD R12, R4, R12 ;  /* 0x00000000040c7229 */ /* 0x001fd4000000000c */
[----:B------:R-:W-:Y:S02]  /*1460*/  FSEL R2, R12, R4, P1 ;  /* 0x000000040c027208 */ /* 0x000fe40000800000 */
[----:B------:R-:W-:Y:S02]  /*1470*/  FSEL R3, R13, R5, P1 ;  /* 0x000000050d037208 */ /* 0x000fe40000800000 */
[----:B------:R-:W-:Y:S01]  /*1480*/  ISETP.GT.U32.AND P1, PT, R0, 0x40, PT ;  /* 0x000000400000780c */ /* 0x000fe20003f24070 */
[----:B------:R-:W0:Y:S03]  /*1490*/  LDS.128 R4, [UR4+0x40] ;  /* 0x00004004ff047984 */ /* 0x000e260008000c00 */
[----:B------:R-:W-:-:S10]  /*14a0*/  DADD R14, R2, R14 ;  /* 0x00000000020e7229 */ /* 0x000fd4000000000e */
[----:B------:R-:W-:Y:S02]  /*14b0*/  FSEL R2, R14, R2, P1 ;  /* 0x000000020e027208 */ /* 0x000fe40000800000 */
[----:B------:R-:W-:Y:S02]  /*14c0*/  FSEL R3, R15, R3, P1 ;  /* 0x000000030f037208 */ /* 0x000fe40000800000 */
[----:B------:R-:W-:-:S04]  /*14d0*/  ISETP.GT.U32.AND P1, PT, R0, 0x60, PT ;  /* 0x000000600000780c */ /* 0x000fc80003f24070 */
[----:B-1----:R-:W-:-:S10]  /*14e0*/  DADD R8, R8, R2 ;  /* 0x0000000008087229 */ /* 0x002fd40000000002 */
[----:B------:R-:W-:Y:S02]  /*14f0*/  FSEL R2, R8, R2, P1 ;  /* 0x0000000208027208 */ /* 0x000fe40000800000 */
[----:B------:R-:W-:Y:S02]  /*1500*/  FSEL R3, R9, R3, P1 ;  /* 0x0000000309037208 */ /* 0x000fe40000800000 */
[----:B------:R-:W-:-:S04]  /*1510*/  ISETP.GT.U32.AND P1, PT, R0, 0x80, PT ;  /* 0x000000800000780c */ /* 0x000fc80003f24070 */
[----:B------:R-:W-:-:S10]  /*1520*/  DADD R10, R2, R10 ;  /* 0x00000000020a7229 */ /* 0x000fd4000000000a */
[----:B------:R-:W-:Y:S02]  /*1530*/  FSEL R2, R10, R2, P1 ;  /* 0x000000020a027208 */ /* 0x000fe40000800000 */
[----:B------:R-:W-:Y:S02]  /*1540*/  FSEL R3, R11, R3, P1 ;  /* 0x000000030b037208 */ /* 0x000fe40000800000 */
[----:B------:R-:W1:Y:S01]  /*1550*/  LDS.128 R8, [UR4+0x50] ;  /* 0x00005004ff087984 */ /* 0x000e620008000c00 */
[----:B------:R-:W-:-:S03]  /*1560*/  ISETP.GT.U32.AND P1, PT, R0, 0xa0, PT ;  /* 0x000000a00000780c */ /* 0x000fc60003f24070 */
[----:B0-----:R-:W-:-:S10]  /*1570*/  DADD R4, R4, R2 ;  /* 0x0000000004047229 */ /* 0x001fd40000000002 */
[----:B------:R-:W-:Y:S02]  /*1580*/  FSEL R2, R4, R2, P1 ;  /* 0x0000000204027208 */ /* 0x000fe40000800000 */
[----:B------:R-:W-:Y:S02]  /*1590*/  FSEL R3, R5, R3, P1 ;  /* 0x0000000305037208 */ /* 0x000fe40000800000 */
[----:B------:R-:W-:-:S04]  /*15a0*/  ISETP.GT.U32.AND P1, PT, R0, 0xc0, PT ;  /* 0x000000c00000780c */ /* 0x000fc80003f24070 */
[----:B------:R-:W-:-:S10]  /*15b0*/  DADD R6, R2, R6 ;  /* 0x0000000002067229 */ /* 0x000fd40000000006 */
[----:B------:R-:W-:Y:S02]  /*15c0*/  FSEL R2, R6, R2, P1 ;  /* 0x0000000206027208 */ /* 0x000fe40000800000 */
[----:B------:R-:W-:Y:S02]  /*15d0*/  FSEL R3, R7, R3, P1 ;  /* 0x0000000307037208 */ /* 0x000fe40000800000 */
[----:B------:R-:W0:Y:S01]  /*15e0*/  LDS.128 R4, [UR4+0x60] ;  /* 0x00006004ff047984 */ /* 0x000e220008000c00 */
[----:B------:R-:W-:-:S03]  /*15f0*/  ISETP.GT.U32.AND P1, PT, R0, 0xe0, PT ;  /* 0x000000e00000780c */ /* 0x000fc60003f24070 */
        /* <DEDUP_REMOVED lines=43> */
[----:B------:R-:W1:Y:S01]  /*18b0*/  LDS.64 R2, [UR4+0xb0] ;  /* 0x0000b004ff027984 */ /* 0x000e620008000a00 */
        /* <DEDUP_REMOVED lines=8> */
[----:B------:R-:W-:-:S04]  /*1940*/  ISETP.GT.U32.AND P1, PT, R0, 0x260, PT ;  /* 0x000002600000780c */ /* 0x000fc80003f24070 */
[----:B-1----:R-:W-:-:S10]  /*1950*/  DADD R2, R2, R4 ;  /* 0x0000000002027229 */ /* 0x002fd40000000004 */
[----:B------:R-:W-:Y:S02]  /*1960*/  FSEL R4, R2, R4, P1 ;  /* 0x0000000402047208 */ /* 0x000fe40000800000 */
[----:B------:R-:W-:Y:S01]  /*1970*/  FSEL R5, R3, R5, P1 ;  /* 0x0000000503057208 */ /* 0x000fe20000800000 */
[----:B------:R-:W-:Y:S06]  /*1980*/  BRA `(.L_x_135) ;  /* 0x0000001000f87947 */ /* 0x000fec0003800000 */
.L_x_120:
[----:B------:R-:W0:Y:S01]  /*1990*/  S2R R5, SR_TID.X ;  /* 0x0000000000057919 */ /* 0x000e220000002100 */
[----:B------:R-:W1:Y:S02]  /*19a0*/  LDCU.64 UR6, c[0x0][0x380] ;  /* 0x00007000ff0677ac */ /* 0x000e640008000a00 */
[----:B-1----:R-:W-:Y:S02]  /*19b0*/  IMAD.U32 R6, RZ, RZ, UR6 ;  /* 0x00000006ff067e24 */ /* 0x002fe4000f8e00ff */
[----:B------:R-:W-:Y:S01]  /*19c0*/  IMAD.U32 R7, RZ, RZ, UR7 ;  /* 0x00000007ff077e24 */ /* 0x000fe2000f8e00ff */
[----:B0-----:R-:W-:-:S05]  /*19d0*/  IADD3 R21, PT, PT, R5, UR4, RZ ;  /* 0x0000000405157c10 */ /* 0x001fca000fffe0ff */
[----:B------:R-:W-:-:S05]  /*19e0*/  IMAD.WIDE.U32 R20, R21, 0x8, R6 ;  /* 0x0000000815147825 */ /* 0x000fca00078e0006 */
[----:B------:R-:W2:Y:S04]  /*19f0*/  LDG.E.64 R14, desc[UR10][R20.64] ;  /* 0x0000000a140e7981 */ /* 0x000ea8000c1e1b00 */
[----:B------:R-:W2:Y:S04]  /*1a00*/  LDG.E.64 R16, desc[UR10][R20.64+0x1400] ;  /* 0x0014000a14107981 */ /* 0x000ea8000c1e1b00 */
[----:B------:R-:W3:Y:S04]  /*1a10*/  LDG.E.64 R18, desc[UR10][R20.64+0x2800] ;  /* 0x0028000a14127981 */ /* 0x000ee8000c1e1b00 */
[----:B------:R-:W4:Y:S04]  /*1a20*/  LDG.E.64 R12, desc[UR10][R20.64+0x3c00] ;  /* 0x003c000a140c7981 */ /* 0x000f28000c1e1b00 */
[----:B------:R-:W5:Y:S04]  /*1a30*/  LDG.E.64 R10, desc[UR10][R20.64+0x5000] ;  /* 0x0050000a140a7981 */ /* 0x000f68000c1e1b00 */
[----:B------:R-:W5:Y:S04]  /*1a40*/  LDG.E.64 R8, desc[UR10][R20.64+0x6400] ;  /* 0x0064000a14087981 */ /* 0x000f68000c1e1b00 */
[----:B------:R-:W5:Y:S04]  /*1a50*/  LDG.E.64 R2, desc[UR10][R20.64+0x7800] ;  /* 0x0078000a14027981 */ /* 0x000f68000c1e1b00 */
[----:B------:R-:W5:Y:S01]  /*1a60*/  LDG.E.64 R28, desc[UR10][R20.64+0x8c00] ;  /* 0x008c000a141c7981 */ /* 0x000f62000c1e1b00 */
[----:B------:R-:W-:Y:S01]  /*1a70*/  ISETP.GE.U32.AND P0, PT, R0, UR8, PT ;  /* 0x0000000800007c0c */ /* 0x000fe2000bf06070 */
[----:B--2---:R-:W-:-:S08]  /*1a80*/  DADD R14, R14, R16 ;  /* 0x000000000e0e7229 */ /* 0x004fd00000000010 */
[----:B---3--:R-:W-:-:S08]  /*1a90*/  DADD R14, R18, R14 ;  /* 0x00000000120e7229 */ /* 0x008fd0000000000e */
[----:B----4-:R-:W-:-:S08]  /*1aa0*/  DADD R12, R12, R14 ;  /* 0x000000000c0c7229 */ /* 0x010fd0000000000e */
[----:B-----5:R-:W-:-:S08]  /*1ab0*/  DADD R10, R10, R12 ;  /* 0x000000000a0a7229 */ /* 0x020fd0000000000c */
[----:B------:R-:W-:-:S08]  /*1ac0*/  DADD R8, R8, R10 ;  /* 0x0000000008087229 */ /* 0x000fd0000000000a */
[----:B------:R-:W-:-:S08]  /*1ad0*/  DADD R2, R2, R8 ;  /* 0x0000000002027229 */ /* 0x000fd00000000008 */
[----:B------:R-:W-:Y:S01]  /*1ae0*/  DADD R28, R28, R2 ;  /* 0x000000001c1c7229 */ /* 0x000fe20000000002 */
[----:B------:R-:W-:Y:S10]  /*1af0*/  @!P0 BRA `(.L_x_136) ;  /* 0x0000000c00708947 */ /* 0x000ff40003800000 */
[----:B------:R-:W-:Y:S01]  /*1b00*/  UIMAD UR12, UR13, 0x1400, UR4 ;  /* 0x000014000d0c78a4 */ /* 0x000fe2000f8e0204 */
[----:B------:R-:W-:Y:S01]  /*1b10*/  VIADD R0, R4, 0xffffec00 ;  /* 0xffffec0004007836 */ /* 0x000fe20000000000 */
[----:B------:R-:W-:Y:S01]  /*1b20*/  UIADD3 UR5, UPT, UPT, UR9, UR13, URZ ;  /* 0x0000000d09057290 */ /* 0x000fe2000fffe0ff */
[----:B------:R-:W-:-:S03]  /*1b30*/  LOP3.LUT R3, RZ, R5, RZ, 0x33, !PT ;  /* 0x00000005ff037212 */ /* 0x000fc600078e33ff */
[----:B------:R-:W-:Y:S01]  /*1b40*/  ISETP.LT.U32.AND P0, PT, R0, UR12, PT ;  /* 0x0000000c00007c0c */ /* 0x000fe2000bf01070 */
[----:B------:R-:W-:Y:S01]  /*1b50*/  UIMAD UR5, UR5, 0x1400, URZ ;  /* 0x00001400050578a4 */ /* 0x000fe2000f8e02ff */
[----:B------:R-:W-:-:S05]  /*1b60*/  IADD3 R3, PT, PT, R4, -UR8, R3 ;  /* 0x8000000804037c10 */ /* 0x000fca000fffe003 */
[----:B------:R-:W-:Y:S01]  /*1b70*/  IMAD.U32 R8, RZ, RZ, UR5 ;  /* 0x00000005ff087e24 */ /* 0x000fe2000f8e00ff */
[----:B------:R-:W-:Y:S01]  /*1b80*/  UMOV UR6, UR5 ;  /* 0x0000000500067c82 */ /* 0x000fe20008000000 */
[----:B------:R-:W-:Y:S01]  /*1b90*/  VIADD R2, R3, -UR4 ;  /* 0x8000000403027c36 */ /* 0x000fe20008000000 */
[----:B------:R-:W-:Y:S02]  /*1ba0*/  UMOV UR4, URZ ;  /* 0x000000ff00047c82 */ /* 0x000fe40008000000 */
[----:B------:R-:W-:Y:S01]  /*1bb0*/  IADD3 R5, PT, PT, R8, 0x1400, R5 ;  /* 0x0000140008057810 */ /* 0x000fe20007ffe005 */
[----:B------:R-:W-:Y:S06]  /*1bc0*/  @P0 BRA `(.L_x_137) ;  /* 0x0000000000840947 */ /* 0x000fec0003800000 */
[----:B------:R-:W0:Y:S01]  /*1bd0*/  LDC R4, c[0x0][0x3a8] ;  /* 0x0000ea00ff047b82 */ /* 0x000e220000000800 */
[----:B------:R-:W1:Y:S07]  /*1be0*/  LDCU UR7, c[0x0][0x3ac] ;  /* 0x00007580ff0777ac */ /* 0x000e6e0008000800 */
[----:B------:R-:W2:Y:S02]  /*1bf0*/  LDC.64 R6, c[0x0][0x380] ;  /* 0x0000e000ff067b82 */ /* 0x000ea40000000a00 */
.L_x_138:
[----:B------:R-:W3:Y:S02]  /*1c00*/  S2R R25, SR_TID.X ;  /* 0x0000000000197919 */ /* 0x000ee40000002100 */
[----:B---3--:R-:W-:-:S04]  /*1c10*/  VIADD R25, R25, UR12 ;  /* 0x0000000c19197c36 */ /* 0x008fc80008000000 */
[----:B--2---:R-:W-:-:S05]  /*1c20*/  IMAD.WIDE.U32 R24, R25, 0x8, R6 ;  /* 0x0000000819187825 */ /* 0x004fca00078e0006 */
        /* <DEDUP_REMOVED lines=8> */
[----:B0-----:R-:W-:-:S05]  /*1cb0*/  VIADD R3, R4, -UR12 ;  /* 0x8000000c04037c36 */ /* 0x001fca0008000000 */
[----:B------:R-:W-:Y:S01]  /*1cc0*/  ISETP.GE.U32.AND P0, PT, R3, UR8, PT ;  /* 0x0000000803007c0c */ /* 0x000fe2000bf06070 */
        /* <DEDUP_REMOVED lines=8> */
[----:B------:R-:W-:Y:S10]  /*1d50*/  @!P0 BRA `(.L_x_136) ;  /* 0x0000000800d88947 */ /* 0x000ff40003800000 */
[----:B-1----:R-:W-:Y:S01]  /*1d60*/  UMOV UR13, UR7 ;  /* 0x00000007000d7c82 */ /* 0x002fe20008000000 */
[----:B------:R-:W-:Y:S01]  /*1d70*/  UIADD3 UR4, UPT, UPT, UR4, 0x1, URZ ;  /* 0x0000000104047890 */ /* 0x000fe2000fffe0ff */
[----:B------:R-:W-:Y:S01]  /*1d80*/  VIADD R2, R2, -UR8 ;  /* 0x8000000802027c36 */ /* 0x000fe20008000000 */
[----:B------:R-:W-:Y:S01]  /*1d90*/  UIMAD UR12, UR13, 0x1400, UR12 ;  /* 0x000014000d0c78a4 */ /* 0x000fe2000f8e020c */
[----:B------:R-:W-:Y:S01]  /*1da0*/  VIADD R5, R5, UR8 ;  /* 0x0000000805057c36 */ /* 0x000fe20008000000 */
[----:B------:R-:W-:-:S04]  /*1db0*/  UIADD3 UR6, UPT, UPT, UR8, UR6, URZ ;  /* 0x0000000608067290 */ /* 0x000fc8000fffe0ff */
[----:B------:R-:W-:-:S13]  /*1dc0*/  ISETP.LT.U32.AND P0, PT, R0, UR12, PT ;  /* 0x0000000c00007c0c */ /* 0x000fda000bf01070 */
[----:B------:R-:W-:Y:S05]  /*1dd0*/  @!P0 BRA `(.L_x_138) ;  /* 0xfffffffc00888947 */ /* 0x000fea000383ffff */
.L_x_137:
[----:B------:R-:W0:Y:S01]  /*1de0*/  S2R R9, SR_TID.X ;  /* 0x0000000000097919 */ /* 0x000e220000002100 */
[----:B------:R-:W-:Y:S01]  /*1df0*/  VIADD R0, R4, -UR12 ;  /* 0x8000000c04007c36 */ /* 0x000fe20008000000 */
[----:B------:R-:W-:Y:S04]  /*1e00*/  BSSY.RECONVERGENT B1, `(.L_x_136) ;  /* 0x00000ab000017945 */ /* 0x000fe80003800200 */
[----:B0-----:R-:W-:-:S04]  /*1e10*/  ISETP.GE.AND P0, PT, R9, R0, PT ;  /* 0x000000000900720c */ /* 0x001fc80003f06270 */
[----:B------:R-:W-:-:S13]  /*1e20*/  ISETP.LE.U32.OR P0, PT, R4, UR12, P0 ;  /* 0x0000000c04007c0c */ /* 0x000fda0008703470 */
[----:B------:R-:W-:Y:S05]  /*1e30*/  @P0 BRA `(.L_x_139) ;  /* 0x00000008009c0947 */ /* 0x000fea0003800000 */
[----:B------:R-:W-:Y:S01]  /*1e40*/  UIMAD UR7, UR4, UR13, URZ ;  /* 0x0000000d040772a4 */ /* 0x000fe2000f8e02ff */
[----:B------:R-:W-:Y:S01]  /*1e50*/  LOP3.LUT R3, RZ, R9, RZ, 0x33, !PT ;  /* 0x00000009ff037212 */ /* 0x000fe200078e33ff */
[----:B------:R-:W-:Y:S01]  /*1e60*/  BSSY.RECONVERGENT B2, `(.L_x_140) ;  /* 0x0000056000027945 */ /* 0x000fe20003800200 */
[----:B------:R-:W-:Y:S02]  /*1e70*/  IMAD.MOV.U32 R0, RZ, RZ, R9 ;  /* 0x000000ffff007224 */ /* 0x000fe400078e0009 */
[----:B------:R-:W-:Y:S01]  /*1e80*/  IADD3 R4, PT, PT, R4, -UR5, R3 ;  /* 0x8000000504047c10 */ /* 0x000fe2000fffe003 */
[----:B------:R-:W-:-:S04]  /*1e90*/  IMAD.U32 R3, RZ, RZ, UR7 ;  /* 0x00000007ff037e24 */ /* 0x000fc8000f8e00ff */
[----:B------:R-:W-:-:S04]  /*1ea0*/  IMAD R4, R3, -0x1400, R4 ;  /* 0xffffec0003047824 */ /* 0x000fc800078e0204 */
[C---:B------:R-:W-:Y:S01]  /*1eb0*/  IMAD.HI.U32 R3, R4.reuse, -0x33333333, RZ ;  /* 0xcccccccd04037827 */ /* 0x040fe200078e00ff */
[----:B------:R-:W-:-:S04]  /*1ec0*/  ISETP.GE.U32.AND P0, PT, R4, 0x2580, PT ;  /* 0x000025800400780c */ /* 0x000fc80003f06070 */
[----:B------:R-:W-:-:S04]  /*1ed0*/  LEA.HI R3, R3, 0x1, RZ, 0x17 ;  /* 0x0000000103037811 */ /* 0x000fc800078fb8ff */
[----:B------:R-:W-:-:S05]  /*1ee0*/  LOP3.LUT R4, R3, 0xf, RZ, 0xc0, !PT ;  /* 0x0000000f03047812 */ /* 0x000fca00078ec0ff */
[----:B------:R-:W-:Y:S05]  /*1ef0*/  @!P0 BRA `(.L_x_141) ;  /* 0x0000000400308947 */ /* 0x000fea0003800000 */
[----:B------:R-:W-:Y:S01]  /*1f00*/  IMAD.HI.U32 R0, R2, -0x33333333, RZ ;  /* 0xcccccccd02007827 */ /* 0x000fe200078e00ff */
[----:B------:R-:W-:Y:S04]  /*1f10*/  BSSY.RECONVERGENT B3, `(.L_x_142) ;  /* 0x0000049000037945 */ /* 0x000fe80003800200 */
[----:B------:R-:W-:-:S04]  /*1f20*/  LEA.HI R0, R0, 0x1, RZ, 0x17 ;  /* 0x0000000100007811 */ /* 0x000fc800078fb8ff */
[----:B------:R-:W-:Y:S02]  /*1f30*/  LOP3.LUT R26, R0, 0xfffff0, RZ, 0xc0, !PT ;  /* 0x00fffff0001a7812 */ /* 0x000fe400078ec0ff */
[----:B------:R-:W-:-:S03]  /*1f40*/  LOP3.LUT R0, R9, 0x1400, RZ, 0xfc, !PT ;  /* 0x0000140009007812 */ /* 0x000fc600078efcff */
[----:B------:R-:W-:-:S07]  /*1f50*/  IMAD.MOV R26, RZ, RZ, -R26 ;  /* 0x000000ffff1a7224 */ /* 0x000fce00078e0a1a */
.L_x_143:
[C---:B------:R-:W-:Y:S02]  /*1f60*/  VIADD R23, R5.reuse, 0xffffec00 ;  /* 0xffffec0005177836 */ /* 0x040fe40000000000 */
[----:B------:R-:W-:Y:S02]  /*1f70*/  VIADD R19, R5, 0xffffee80 ;  /* 0xffffee8005137836 */ /* 0x000fe40000000000 */
[----:B------:R-:W-:-:S04]  /*1f80*/  IMAD.WIDE.U32 R22, R23, 0x8, R6 ;  /* 0x0000000817167825 */ /* 0x000fc800078e0006 */
[--C-:B------:R-:W-:Y:S02]  /*1f90*/  IMAD.WIDE.U32 R18, R19, 0x8, R6.reuse ;  /* 0x0000000813127825 */ /* 0x100fe400078e0006 */
[----:B------:R-:W2:Y:S02]  /*1fa0*/  LDG.E.64 R22, desc[UR10][R22.64] ;  /* 0x0000000a16167981 */ /* 0x000ea4000c1e1b00 */
[C---:B------:R-:W-:Y:S02]  /*1fb0*/  VIADD R17, R5.reuse, 0xfffff100 ;  /* 0xfffff10005117836 */ /* 0x040fe40000000000 */
[----:B------:R-:W3:Y:S01]  /*1fc0*/  LDG.E.64 R18, desc[UR10][R18.64] ;  /* 0x0000000a12127981 */ /* 0x000ee2000c1e1b00 */
[----:B------:R-:W-:Y:S02]  /*1fd0*/  VIADD R15, R5, 0xfffff380 ;  /* 0xfffff380050f7836 */ /* 0x000fe40000000000 */
[----:B------:R-:W-:-:S04]  /*1fe0*/  IMAD.WIDE.U32 R16, R17, 0x8, R6 ;  /* 0x0000000811107825 */ /* 0x000fc800078e0006 */
[--C-:B------:R-:W-:Y:S02]  /*1ff0*/  IMAD.WIDE.U32 R14, R15, 0x8, R6.reuse ;  /* 0x000000080f0e7825 */ /* 0x100fe400078e0006 */
[----:B------:R-:W4:Y:S02]  /*2000*/  LDG.E.64 R16, desc[UR10][R16.64] ;  /* 0x0000000a10107981 */ /* 0x000f24000c1e1b00 */
[C---:B------:R-:W-:Y:S02]  /*2010*/  VIADD R13, R5.reuse, 0xfffff600 ;  /* 0xfffff600050d7836 */ /* 0x040fe40000000000 */
[----:B------:R-:W5:Y:S01]  /*2020*/  LDG.E.64 R14, desc[UR10][R14.64] ;  /* 0x0000000a0e0e7981 */ /* 0x000f62000c1e1b00 */
[----:B------:R-:W-:Y:S02]  /*2030*/  VIADD R11, R5, 0xfffff880 ;  /* 0xfffff880050b7836 */ /* 0x000fe40000000000 */
[----:B------:R-:W-:-:S04]  /*2040*/  IMAD.WIDE.U32 R12, R13, 0x8, R6 ;  /* 0x000000080d0c7825 */ /* 0x000fc800078e0006 */
[--C-:B------:R-:W-:Y:S02]  /*2050*/  IMAD.WIDE.U32 R10, R11, 0x8, R6.reuse ;  /* 0x000000080b0a7825 */ /* 0x100fe400078e0006 */
[----:B------:R-:W5:Y:S02]  /*2060*/  LDG.E.64 R12, desc[UR10][R12.64] ;  /* 0x0000000a0c0c7981 */ /* 0x000f64000c1e1b00 */
[C---:B------:R-:W-:Y:S02]  /*2070*/  VIADD R9, R5.reuse, 0xfffffb00 ;  /* 0xfffffb0005097836 */ /* 0x040fe40000000000 */
[----:B------:R-:W5:Y:S01]  /*2080*/  LDG.E.64 R10, desc[UR10][R10.64] ;  /* 0x0000000a0a0a7981 */ /* 0x000f62000c1e1b00 */
[----:B------:R-:W-:Y:S02]  /*2090*/  VIADD R21, R5, 0xfffffd80 ;  /* 0xfffffd8005157836 */ /* 0x000fe40000000000 */
[----:B------:R-:W-:-:S04]  /*20a0*/  IMAD.WIDE.U32 R8, R9, 0x8, R6 ;  /* 0x0000000809087825 */ /* 0x000fc800078e0006 */
[----:B------:R-:W-:Y:S02]  /*20b0*/  IMAD.WIDE.U32 R20, R21, 0x8, R6 ;  /* 0x0000000815147825 */ /* 0x000fe400078e0006 */
[----:B------:R-:W5:Y:S04]  /*20c0*/  LDG.E.64 R8, desc[UR10][R8.64] ;  /* 0x0000000a08087981 */ /* 0x000f68000c1e1b00 */
[----:B------:R-:W5:Y:S01]  /*20d0*/  LDG.E.64 R20, desc[UR10][R20.64] ;  /* 0x0000000a14147981 */ /* 0x000f62000c1e1b00 */
[----:B------:R-:W-:Y:S01]  /*20e0*/  VIADD R25, R5, 0x280 ;  /* 0x0000028005197836 */ /* 0x000fe20000000000 */
[----:B--2---:R-:W-:-:S08]  /*20f0*/  DADD R22, R22, R28 ;  /* 0x0000000016167229 */ /* 0x004fd0000000001c */
[----:B---3--:R-:W-:Y:S01]  /*2100*/  DADD R18, R22, R18 ;  /* 0x0000000016127229 */ /* 0x008fe20000000012 */
[----:B------:R-:W-:-:S06]  /*2110*/  IMAD.WIDE.U32 R22, R5, 0x8, R6 ;  /* 0x0000000805167825 */ /* 0x000fcc00078e0006 */
[----:B------:R-:W2:Y:S01]  /*2120*/  LDG.E.64 R22, desc[UR10][R22.64] ;  /* 0x0000000a16167981 */ /* 0x000ea2000c1e1b00 */
[----:B----4-:R-:W-:Y:S01]  /*2130*/  DADD R16, R18, R16 ;  /* 0x0000000012107229 */ /* 0x010fe20000000010 */
[----:B------:R-:W-:-:S04]  /*2140*/  IMAD.WIDE.U32 R18, R25, 0x8, R6 ;  /* 0x0000000819127825 */ /* 0x000fc800078e0006 */
[----:B------:R-:W-:Y:S02]  /*2150*/  VIADD R25, R5, 0x500 ;  /* 0x0000050005197836 */ /* 0x000fe40000000000 */
[----:B------:R-:W3:Y:S01]  /*2160*/  LDG.E.64 R18, desc[UR10][R18.64] ;  /* 0x0000000a12127981 */ /* 0x000ee2000c1e1b00 */
[----:B-----5:R-:W-:Y:S01]  /*2170*/  DADD R14, R16, R14 ;  /* 0x00000000100e7229 */ /* 0x020fe2000000000e */
[----:B------:R-:W-:-:S04]  /*2180*/  IMAD.WIDE.U32 R16, R25, 0x8, R6 ;  /* 0x0000000819107825 */ /* 0x000fc800078e0006 */
[----:B------:R-:W-:Y:S02]  /*2190*/  VIADD R25, R5, 0x780 ;  /* 0x0000078005197836 */ /* 0x000fe40000000000 */
[----:B------:R-:W4:Y:S01]  /*21a0*/  LDG.E.64 R16, desc[UR10][R16.64] ;  /* 0x0000000a10107981 */ /* 0x000f22000c1e1b00 */
[----:B------:R-:W-:Y:S01]  /*21b0*/  DADD R12, R14, R12 ;  /* 0x000000000e0c7229 */ /* 0x000fe2000000000c */
[----:B------:R-:W-:-:S04]  /*21c0*/  IMAD.WIDE.U32 R14, R25, 0x8, R6 ;  /* 0x00000008190e7825 */ /* 0x000fc800078e0006 */
[----:B------:R-:W-:Y:S02]  /*21d0*/  VIADD R25, R5, 0xa00 ;  /* 0x00000a0005197836 */ /* 0x000fe40000000000 */
[----:B------:R-:W5:Y:S01]  /*21e0*/  LDG.E.64 R14, desc[UR10][R14.64] ;  /* 0x0000000a0e0e7981 */ /* 0x000f62000c1e1b00 */
        /* <DEDUP_REMOVED lines=9> */
[----:B------:R-:W-:Y:S01]  /*2280*/  IMAD.WIDE.U32 R8, R25, 0x8, R6 ;  /* 0x0000000819087825 */ /* 0x000fe200078e0006 */
[----:B------:R-:W-:-:S05]  /*2290*/  IADD3 R25, PT, PT, R5, 0x1180, RZ ;  /* 0x0000118005197810 */ /* 0x000fca0007ffe0ff */
[----:B------:R-:W5:Y:S01]  /*22a0*/  LDG.E.64 R8, desc[UR10][R8.64] ;  /* 0x0000000a08087981 */ /* 0x000f62000c1e1b00 */
[----:B------:R-:W-:-:S06]  /*22b0*/  IMAD.WIDE.U32 R24, R25, 0x8, R6 ;  /* 0x0000000819187825 */ /* 0x000fcc00078e0006 */
[----:B------:R-:W5:Y:S01]  /*22c0*/  LDG.E.64 R24, desc[UR10][R24.64] ;  /* 0x0000000a18187981 */ /* 0x000f62000c1e1b00 */
[----:B------:R-:W-:Y:S02]  /*22d0*/  VIADD R26, R26, 0x10 ;  /* 0x000000101a1a7836 */ /* 0x000fe40000000000 */
[----:B------:R-:W-:Y:S02]  /*22e0*/  VIADD R0, R0, 0x2800 ;  /* 0x0000280000007836 */ /* 0x000fe40000000000 */
[----:B------:R-:W-:Y:S01]  /*22f0*/  VIADD R5, R5, 0x2800 ;  /* 0x0000280005057836 */ /* 0x000fe20000000000 */
[----:B------:R-:W-:Y:S01]  /*2300*/  ISETP.NE.AND P0, PT, R26, RZ, PT ;  /* 0x000000ff1a00720c */ /* 0x000fe20003f05270 */
        /* <DEDUP_REMOVED lines=9> */
[----:B------:R-:W-:Y:S05]  /*23a0*/  BSYNC.RECONVERGENT B3 ;  /* 0x0000000000037941 */ /* 0x000fea0003800200 */
.L_x_142:
[----:B------:R-:W-:-:S07]  /*23b0*/  VIADD R0, R0, 0xffffec00 ;  /* 0xffffec0000007836 */ /* 0x000fce0000000000 */
.L_x_141:
[----:B------:R-:W-:Y:S05]  /*23c0*/  BSYNC.RECONVERGENT B2 ;  /* 0x0000000000027941 */ /* 0x000fea0003800200 */
.L_x_140:
[----:B------:R-:W-:-:S13]  /*23d0*/  ISETP.NE.AND P0, PT, R4, RZ, PT ;  /* 0x000000ff0400720c */ /* 0x000fda0003f05270 */
[----:B------:R-:W-:Y:S05]  /*23e0*/  @!P0 BRA `(.L_x_139) ;  /* 0x0000000400308947 */ /* 0x000fea0003800000 */
[----:B------:R-:W-:Y:S01]  /*23f0*/  ISETP.GE.U32.AND P0, PT, R4, 0x8, PT ;  /* 0x000000080400780c */ /* 0x000fe20003f06070 */
[----:B------:R-:W-:Y:S01]  /*2400*/  BSSY.RECONVERGENT B2, `(.L_x_144) ;  /* 0x0000025000027945 */ /* 0x000fe20003800200 */
[----:B------:R-:W-:-:S04]  /*2410*/  LOP3.LUT R22, R3, 0x7, RZ, 0xc0, !PT ;  /* 0x0000000703167812 */ /* 0x000fc800078ec0ff */
[----:B------:R-:W-:-:S07]  /*2420*/  ISETP.NE.AND P1, PT, R22, RZ, PT ;  /* 0x000000ff1600720c */ /* 0x000fce0003f25270 */
[----:B------:R-:W-:Y:S06]  /*2430*/  @!P0 BRA `(.L_x_145) ;  /* 0x0000000000848947 */ /* 0x000fec0003800000 */
[----:B------:R-:W-:-:S04]  /*2440*/  VIADD R19, R0, UR12 ;  /* 0x0000000c00137c36 */ /* 0x000fc80008000000 */
[----:B------:R-:W-:-:S04]  /*2450*/  IMAD.WIDE.U32 R4, R19, 0x8, R6 ;  /* 0x0000000813047825 */ /* 0x000fc800078e0006 */
[C---:B------:R-:W-:Y:S02]  /*2460*/  VIADD R17, R19.reuse, 0x280 ;  /* 0x0000028013117836 */ /* 0x040fe40000000000 */
[----:B------:R-:W2:Y:S01]  /*2470*/  LDG.E.64 R4, desc[UR10][R4.64] ;  /* 0x0000000a04047981 */ /* 0x000ea2000c1e1b00 */
        /* <DEDUP_REMOVED lines=14> */
[--C-:B------:R-:W-:Y:S02]  /*2560*/  IMAD.WIDE.U32 R20, R21, 0x8, R6.reuse ;  /* 0x0000000815147825 */ /* 0x100fe400078e0006 */
[----:B------:R-:W5:Y:S02]  /*2570*/  LDG.E.64 R8, desc[UR10][R8.64] ;  /* 0x0000000a08087981 */ /* 0x000f64000c1e1b00 */
[----:B------:R-:W-:Y:S02]  /*2580*/  VIADD R19, R19, 0x1180 ;  /* 0x0000118013137836 */ /* 0x000fe40000000000 */
[----:B------:R-:W5:Y:S02]  /*2590*/  LDG.E.64 R20, desc[UR10][R20.64] ;  /* 0x0000000a14147981 */ /* 0x000f64000c1e1b00 */
[----:B------:R-:W-:-:S06]  /*25a0*/  IMAD.WIDE.U32 R18, R19, 0x8, R6 ;  /* 0x0000000813127825 */ /* 0x000fcc00078e0006 */
        /* <DEDUP_REMOVED lines=10> */
.L_x_145:
[----:B------:R-:W-:Y:S05]  /*2650*/  BSYNC.RECONVERGENT B2 ;  /* 0x0000000000027941 */ /* 0x000fea0003800200 */
.L_x_144:
[----:B------:R-:W-:Y:S05]  /*2660*/  @!P1 BRA `(.L_x_139) ;  /* 0x0000000000909947 */ /* 0x000fea0003800000 */
[----:B------:R-:W-:Y:S01]  /*2670*/  ISETP.GE.U32.AND P0, PT, R22, 0x4, PT ;  /* 0x000000041600780c */ /* 0x000fe20003f06070 */
[----:B------:R-:W-:Y:S01]  /*2680*/  BSSY.RECONVERGENT B2, `(.L_x_146) ;  /* 0x0000014000027945 */ /* 0x000fe20003800200 */
[----:B------:R-:W-:-:S11]  /*2690*/  LOP3.LUT P1, RZ, R3, 0x3, RZ, 0xc0, !PT ;  /* 0x0000000303ff7812 */ /* 0x000fd6000782c0ff */
[----:B------:R-:W-:Y:S05]  /*26a0*/  @!P0 BRA `(.L_x_147) ;  /* 0x0000000000448947 */ /* 0x000fea0003800000 */
        /* <DEDUP_REMOVED lines=8> */
[----:B------:R-:W-:Y:S02]  /*2730*/  VIADD R13, R3, 0x780 ;  /* 0x00000780030d7836 */ /* 0x000fe40000000000 */
[----:B------:R-:W4:Y:S02]  /*2740*/  LDG.E.64 R10, desc[UR10][R10.64] ;  /* 0x0000000a0a0a7981 */ /* 0x000f24000c1e1b00 */
[----:B------:R-:W-:-:S06]  /*2750*/  IMAD.WIDE.U32 R12, R13, 0x8, R6 ;  /* 0x000000080d0c7825 */ /* 0x000fcc00078e0006 */
[----:B------:R-:W5:Y:S01]  /*2760*/  LDG.E.64 R12, desc[UR10][R12.64] ;  /* 0x0000000a0c0c7981 */ /* 0x000f62000c1e1b00 */
[----:B------:R-:W-:Y:S01]  /*2770*/  VIADD R0, R0, 0xa00 ;  /* 0x00000a0000007836 */ /* 0x000fe20000000000 */
[----:B--2---:R-:W-:-:S08]  /*2780*/  DADD R28, R28, R4 ;  /* 0x000000001c1c7229 */ /* 0x004fd00000000004 */
[----:B---3--:R-:W-:-:S08]  /*2790*/  DADD R28, R28, R8 ;  /* 0x000000001c1c7229 */ /* 0x008fd00000000008 */
[----:B----4-:R-:W-:-:S08]  /*27a0*/  DADD R28, R28, R10 ;  /* 0x000000001c1c7229 */ /* 0x010fd0000000000a */
[----:B-----5:R-:W-:-:S11]  /*27b0*/  DADD R28, R28, R12 ;  /* 0x000000001c1c7229 */ /* 0x020fd6000000000c */
.L_x_147:
[----:B------:R-:W-:Y:S05]  /*27c0*/  BSYNC.RECONVERGENT B2 ;  /* 0x0000000000027941 */ /* 0x000fea0003800200 */
.L_x_146:
[----:B------:R-:W-:Y:S05]  /*27d0*/  @!P1 BRA `(.L_x_139) ;  /* 0x0000000000349947 */ /* 0x000fea0003800000 */
[----:B------:R-:W-:-:S04]  /*27e0*/  IMAD.HI.U32 R2, R2, -0x33333333, RZ ;  /* 0xcccccccd02027827 */ /* 0x000fc800078e00ff */
[----:B------:R-:W-:Y:S01]  /*27f0*/  VIADD R5, R0, UR6 ;  /* 0x0000000600057c36 */ /* 0x000fe20008000000 */
[----:B------:R-:W-:-:S04]  /*2800*/  LOP3.LUT R2, R2, 0xffff, RZ, 0xc0, !PT ;  /* 0x0000ffff02027812 */ /* 0x000fc800078ec0ff */
[----:B------:R-:W-:-:S04]  /*2810*/  LEA.HI R2, R2, 0x1, RZ, 0x17 ;  /* 0x0000000102027811 */ /* 0x000fc800078fb8ff */
[----:B------:R-:W-:-:S05]  /*2820*/  LOP3.LUT R2, R2, 0x3, RZ, 0xc0, !PT ;  /* 0x0000000302027812 */ /* 0x000fca00078ec0ff */
[----:B------:R-:W-:-:S07]  /*2830*/  IMAD.MOV R0, RZ, RZ, -R2 ;  /* 0x000000ffff007224 */ /* 0x000fce00078e0a02 */
.L_x_148:
[----:B------:R-:W-:-:S06]  /*2840*/  IMAD.WIDE.U32 R2, R5, 0x8, R6 ;  /* 0x0000000805027825 */ /* 0x000fcc00078e0006 */
[----:B------:R-:W2:Y:S01]  /*2850*/  LDG.E.64 R2, desc[UR10][R2.64] ;  /* 0x0000000a02027981 */ /* 0x000ea2000c1e1b00 */
[----:B------:R-:W-:Y:S02]  /*2860*/  VIADD R0, R0, 0x1 ;  /* 0x0000000100007836 */ /* 0x000fe40000000000 */
[----:B------:R-:W-:-:S03]  /*2870*/  VIADD R5, R5, 0x280 ;  /* 0x0000028005057836 */ /* 0x000fc60000000000 */
[----:B------:R-:W-:Y:S01]  /*2880*/  ISETP.NE.AND P0, PT, R0, RZ, PT ;  /* 0x000000ff0000720c */ /* 0x000fe20003f05270 */
[----:B--2---:R-:W-:-:S12]  /*2890*/  DADD R28, R2, R28 ;  /* 0x00000000021c7229 */ /* 0x004fd8000000001c */
[----:B------:R-:W-:Y:S05]  /*28a0*/  @P0 BRA `(.L_x_148) ;  /* 0xfffffffc00e40947 */ /* 0x000fea000383ffff */
.L_x_139:
[----:B------:R-:W-:Y:S05]  /*28b0*/  BSYNC.RECONVERGENT B1 ;  /* 0x0000000000017941 */ /* 0x000fea0003800200 */
.L_x_136:
[----:B------:R-:W0:Y:S01]  /*28c0*/  S2R R0, SR_LANEID ;  /* 0x0000000000007919 */ /* 0x000e220000000000 */
[----:B------:R-:W-:Y:S04]  /*28d0*/  SHFL.DOWN PT, R2, R28, 0x1, 0x1f ;  /* 0x08201f001c027f89 */ /* 0x000fe800000e0000 */
[----:B------:R-:W2:Y:S01]  /*28e0*/  SHFL.DOWN PT, R3, R29, 0x1, 0x1f ;  /* 0x08201f001d037f89 */ /* 0x000ea200000e0000 */
[----:B------:R-:W3:Y:S01]  /*28f0*/  S2R R11, SR_TID.X ;  /* 0x00000000000b7919 */ /* 0x000ee20000002100 */
[----:B--2---:R-:W-:Y:S01]  /*2900*/  DADD R2, R2, R28 ;  /* 0x0000000002027229 */ /* 0x004fe2000000001c */
[C---:B0-----:R-:W-:Y:S02]  /*2910*/  ISETP.GT.AND P0, PT, R0.reuse, 0x1e, PT ;  /* 0x0000001e0000780c */ /* 0x041fe40003f04270 */
[----:B------:R-:W-:-:S07]  /*2920*/  ISETP.NE.AND P1, PT, R0, RZ, PT ;  /* 0x000000ff0000720c */ /* 0x000fce0003f25270 */
[----:B------:R-:W-:Y:S02]  /*2930*/  FSEL R4, R28, R2, P0 ;  /* 0x000000021c047208 */ /* 0x000fe40000000000 */
[----:B------:R-:W-:Y:S02]  /*2940*/  FSEL R5, R29, R3, P0 ;  /* 0x000000031d057208 */ /* 0x000fe40000000000 */
[----:B------:R-:W-:Y:S01]  /*2950*/  ISETP.GT.AND P0, PT, R0, 0x1d, PT ;  /* 0x0000001d0000780c */ /* 0x000fe20003f04270 */
[----:B------:R-:W-:Y:S04]  /*2960*/  SHFL.DOWN PT, R2, R4, 0x2, 0x1f ;  /* 0x08401f0004027f89 */ /* 0x000fe800000e0000 */
[----:B------:R-:W0:Y:S01]  /*2970*/  SHFL.DOWN PT, R3, R5, 0x2, 0x1f ;  /* 0x08401f0005037f89 */ /* 0x000e2200000e0000 */
[----:B------:R-:W2:Y:S01]  /*2980*/  @!P1 S2R R10, SR_CgaCtaId ;  /* 0x00000000000a9919 */ /* 0x000ea20000008800 */
        /* <DEDUP_REMOVED lines=12> */
[----:B---3--:R-:W-:Y:S01]  /*2a50*/  @!P1 SHF.R.U32.HI R6, RZ, 0x2, R11 ;  /* 0x00000002ff069819 */ /* 0x008fe2000001160b */
[----:B------:R-:W0:Y:S01]  /*2a60*/  SHFL.DOWN PT, R3, R9, 0x8, 0x1f ;  /* 0x09001f0009037f89 */ /* 0x000e2200000e0000 */
[----:B--2---:R-:W-:-:S02]  /*2a70*/  @!P1 LEA R7, R10, R7, 0x18 ;  /* 0x000000070a079211 */ /* 0x004fc400078ec0ff */
        /* <DEDUP_REMOVED lines=19> */
[----:B------:R-:W3:Y:S04]  /*2bb0*/  LDS.128 R12, [UR4+0x30] ;  /* 0x00003004ff0c7984 */ /* 0x000ee80008000c00 */
[----:B------:R-:W4:Y:S01]  /*2bc0*/  LDS.128 R8, [UR4+0x40] ;  /* 0x00004004ff087984 */ /* 0x000f220008000c00 */
[----:B0-----:R-:W-:-:S03]  /*2bd0*/  DADD R16, R4, R16 ;  /* 0x0000000004107229 */ /* 0x001fc60000000010 */
[----:B--2---:R-:W0:Y:S05]  /*2be0*/  LDS.128 R4, [UR4+0x50] ;  /* 0x00005004ff047984 */ /* 0x004e2a0008000c00 */
[----:B------:R-:W-:-:S08]  /*2bf0*/  DADD R16, R16, R18 ;  /* 0x0000000010107229 */ /* 0x000fd00000000012 */
[----:B---3--:R-:W-:-:S08]  /*2c00*/  DADD R12, R16, R12 ;  /* 0x00000000100c7229 */ /* 0x008fd0000000000c */
[----:B------:R-:W-:Y:S02]  /*2c10*/  DADD R2, R12, R14 ;  /* 0x000000000c027229 */ /* 0x000fe4000000000e */
[----:B------:R-:W2:Y:S06]  /*2c20*/  LDS.128 R12, [UR4+0x60] ;  /* 0x00006004ff0c7984 */ /* 0x000eac0008000c00 */
[----:B----4-:R-:W-:-:S08]  /*2c30*/  DADD R2, R2, R8 ;  /* 0x0000000002027229 */ /* 0x010fd00000000008 */
[----:B------:R-:W-:Y:S01]  /*2c40*/  DADD R2, R2, R10 ;  /* 0x0000000002027229 */ /* 0x000fe2000000000a */
[----:B------:R-:W3:Y:S07]  /*2c50*/  LDS.128 R8, [UR4+0x70] ;  /* 0x00007004ff087984 */ /* 0x000eee0008000c00 */
[----:B0-----:R-:W-:-:S08]  /*2c60*/  DADD R2, R2, R4 ;  /* 0x0000000002027229 */ /* 0x001fd00000000004 */
[----:B------:R-:W-:Y:S01]  /*2c70*/  DADD R2, R2, R6 ;  /* 0x0000000002027229 */ /* 0x000fe20000000006 */
[----:B------:R-:W0:Y:S07]  /*2c80*/  LDS.128 R4, [UR4+0x80] ;  /* 0x00008004ff047984 */ /* 0x000e2e0008000c00 */
[----:B--2---:R-:W-:-:S08]  /*2c90*/  DADD R2, R2, R12 ;  /* 0x0000000002027229 */ /* 0x004fd0000000000c */
[----:B------:R-:W-:Y:S01]  /*2ca0*/  DADD R2, R2, R14 ;  /* 0x0000000002027229 */ /* 0x000fe2000000000e */
[----:B------:R-:W2:Y:S07]  /*2cb0*/  LDS.128 R12, [UR4+0x90] ;  /* 0x00009004ff0c7984 */ /* 0x000eae0008000c00 */
[----:B---3--:R-:W-:-:S08]  /*2cc0*/  DADD R2, R2, R8 ;  /* 0x0000000002027229 */ /* 0x008fd00000000008 */
[----:B------:R-:W-:Y:S01]  /*2cd0*/  DADD R2, R2, R10 ;  /* 0x0000000002027229 */ /* 0x000fe2000000000a */
[----:B------:R-:W3:Y:S07]  /*2ce0*/  LDS.128 R8, [UR4+0xa0] ;  /* 0x0000a004ff087984 */ /* 0x000eee0008000c00 */
[----:B0-----:R-:W-:Y:S01]  /*2cf0*/  DADD R2, R2, R4 ;  /* 0x0000000002027229 */ /* 0x001fe20000000004 */
[----:B------:R-:W0:Y:S07]  /*2d00*/  LDS.64 R4, [UR4+0xb0] ;  /* 0x0000b004ff047984 */ /* 0x000e2e0008000a00 */
[----:B------:R-:W-:-:S08]  /*2d10*/  DADD R2, R2, R6 ;  /* 0x0000000002027229 */ /* 0x000fd00000000006 */
[----:B--2---:R-:W-:-:S08]  /*2d20*/  DADD R2, R2, R12 ;  /* 0x0000000002027229 */ /* 0x004fd0000000000c */
[----:B------:R-:W-:-:S08]  /*2d30*/  DADD R2, R2, R14 ;  /* 0x0000000002027229 */ /* 0x000fd0000000000e */
[----:B---3--:R-:W-:-:S08]  /*2d40*/  DADD R2, R2, R8 ;  /* 0x0000000002027229 */ /* 0x008fd00000000008 */
[----:B------:R-:W-:-:S08]  /*2d50*/  DADD R2, R2, R10 ;  /* 0x0000000002027229 */ /* 0x000fd0000000000a */
[----:B0-----:R-:W-:-:S11]  /*2d60*/  DADD R4, R2, R4 ;  /* 0x0000000002047229 */ /* 0x001fd60000000004 */
.L_x_135:
[----:B-1----:R-:W-:Y:S05]  /*2d70*/  BSYNC.RECONVERGENT B0 ;  /* 0x0000000000007941 */ /* 0x002fea0003800200 */
.L_x_119:
[----:B------:R-:W-:Y:S05]  /*2d80*/  @P0 EXIT ;  /* 0x000000000000094d */ /* 0x000fea0003800000 */
[----:B------:R-:W1:Y:S02]  /*2d90*/  LDCU.64 UR4, c[0x0][0x388] ;  /* 0x00007100ff0477ac */ /* 0x000e640008000a00 */
[----:B-1----:R-:W-:-:S06]  /*2da0*/  UIMAD.WIDE.U32 UR4, UR9, 0x8, UR4 ;  /* 0x00000008090478a5 */ /* 0x002fcc000f8e0004 */
[----:B--2---:R-:W-:Y:S02]  /*2db0*/  IMAD.U32 R2, RZ, RZ, UR4 ;  /* 0x00000004ff027e24 */ /* 0x004fe4000f8e00ff */
[----:B------:R-:W-:-:S05]  /*2dc0*/  IMAD.U32 R3, RZ, RZ, UR5 ;  /* 0x00000005ff037e24 */ /* 0x000fca000f8e00ff */
[----:B------:R-:W-:Y:S01]  /*2dd0*/  STG.E.64 desc[UR10][R2.64], R4 ;  /* 0x0000000402007986 */ /* 0x000fe2000c101b0a */
[----:B------:R-:W-:Y:S05]  /*2de0*/  EXIT ;  /* 0x000000000000794d */ /* 0x000fea0003800000 */
.L_x_149:
        /* <DEDUP_REMOVED lines=9> */
.L_x_193:


//--------------------- .text._ZN3cub18CUB_300001_SM_10006detail6reduce28DeviceReduceSingleTileKernelINS2_10policy_hubIdjN4cuda3std3__44plusIdEEE10Policy1000EN6thrust24THRUST_300001_SM_1000_NS10device_ptrIdEEPdjS9_ddNS7_10__identityEEEvT0_T1_T2_T3_T4_T6_ --------------------------
	.section	.text._ZN3cub18CUB_300001_SM_10006detail6reduce28DeviceReduceSingleTileKernelINS2_10policy_hubIdjN4cuda3std3__44plusIdEEE10Policy1000EN6thrust24THRUST_300001_SM_1000_NS10device_ptrIdEEPdjS9_ddNS7_10__identityEEEvT0_T1_T2_T3_T4_T6_,"ax",@progbits
	.align	128
        .global         _ZN3cub18CUB_300001_SM_10006detail6reduce28DeviceReduceSingleTileKernelINS2_10policy_hubIdjN4cuda3std3__44plusIdEEE10Policy1000EN6thrust24THRUST_300001_SM_1000_NS10device_ptrIdEEPdjS9_ddNS7_10__identityEEEvT0_T1_T2_T3_T4_T6_
        .type           _ZN3cub18CUB_300001_SM_10006detail6reduce28DeviceReduceSingleTileKernelINS2_10policy_hubIdjN4cuda3std3__44plusIdEEE10Policy1000EN6thrust24THRUST_300001_SM_1000_NS10device_ptrIdEEPdjS9_ddNS7_10__identityEEEvT0_T1_T2_T3_T4_T6_,@function
        .size           _ZN3cub18CUB_300001_SM_10006detail6reduce28DeviceReduceSingleTileKernelINS2_10policy_hubIdjN4cuda3std3__44plusIdEEE10Policy1000EN6thrust24THRUST_300001_SM_1000_NS10device_ptrIdEEPdjS9_ddNS7_10__identityEEEvT0_T1_T2_T3_T4_T6_,(.L_x_194 - _ZN3cub18CUB_300001_SM_10006detail6reduce28DeviceReduceSingleTileKernelINS2_10policy_hubIdjN4cuda3std3__44plusIdEEE10Policy1000EN6thrust24THRUST_300001_SM_1000_NS10device_ptrIdEEPdjS9_ddNS7_10__identityEEEvT0_T1_T2_T3_T4_T6_)
        .other          _ZN3cub18CUB_300001_SM_10006detail6reduce28DeviceReduceSingleTileKernelINS2_10policy_hubIdjN4cuda3std3__44plusIdEEE10Policy1000EN6thrust24THRUST_300001_SM_1000_NS10device_ptrIdEEPdjS9_ddNS7_10__identityEEEvT0_T1_T2_T3_T4_T6_,@"STO_CUDA_ENTRY STV_DEFAULT"
_ZN3cub18CUB_300001_SM_10006detail6reduce28DeviceReduceSingleTileKernelINS2_10policy_hubIdjN4cuda3std3__44plusIdEEE10Policy1000EN6thrust24THRUST_300001_SM_1000_NS10device_ptrIdEEPdjS9_ddNS7_10__identityEEEvT0_T1_T2_T3_T4_T6_:
.text._ZN3cub18CUB_300001_SM_10006detail6reduce28DeviceReduceSingleTileKernelINS2_10policy_hubIdjN4cuda3std3__44plusIdEEE10Policy1000EN6thrust24THRUST_300001_SM_1000_NS10device_ptrIdEEPdjS9_ddNS7_10__identityEEEvT0_T1_T2_T3_T4_T6_:
        /* <DEDUP_REMOVED lines=13> */
.L_x_150:
[----:B------:R-:W-:Y:S01]  /*00d0*/  ISETP.GT.U32.AND P0, PT, R2, 0x13ff, PT ;  /* 0x000013ff0200780c */ /* 0x000fe20003f04070 */
[----:B------:R-:W-:-:S12]  /*00e0*/  BSSY.RECONVERGENT B0, `(.L_x_151) ;  /* 0x0000280000007945 */ /* 0x000fd80003800200 */
        /* <DEDUP_REMOVED lines=11> */
.L_x_154:
[----:B------:R-:W-:Y:S05]  /*01a0*/  BSYNC.RECONVERGENT B1 ;  /* 0x0000000000017941 */ /* 0x000fea0003800200 */
.L_x_153:
[----:B------:R-:W-:Y:S01]  /*01b0*/  ISETP.GE.U32.AND P0, PT, R41, R2, PT ;  /* 0x000000022900720c */ /* 0x000fe20003f06070 */
[----:B------:R-:W-:-:S12]  /*01c0*/  BSSY.RECONVERGENT B1, `(.L_x_155) ;  /* 0x0000073000017945 */ /* 0x000fd80003800200 */
[----:B------:R-:W-:Y:S05]  /*01d0*/  @P0 BRA `(.L_x_156) ;  /* 0x0000000400c40947 */ /* 0x000fea0003800000 */
[----:B------:R-:W-:Y:S01]  /*01e0*/  LOP3.LUT R5, RZ, R41, RZ, 0x33, !PT ;  /* 0x00000029ff057212 */ /* 0x000fe200078e33ff */
[----:B------:R-:W-:Y:S04]  /*01f0*/  BSSY.RECONVERGENT B2, `(.L_x_157) ;  /* 0x0000034000027945 */ /* 0x000fe80003800200 */
[----:B------:R-:W-:-:S04]  /*0200*/  IMAD.IADD R5, R5, 0x1, R2 ;  /* 0x0000000105057824 */ /* 0x000fc800078e0202 */
[C---:B------:R-:W-:Y:S01]  /*0210*/  IMAD.HI.U32 R40, R5.reuse, -0x33333333, RZ ;  /* 0xcccccccd05287827 */ /* 0x040fe200078e00ff */
[----:B------:R-:W-:-:S04]  /*0220*/  ISETP.GE.U32.AND P1, PT, R5, 0x2580, PT ;  /* 0x000025800500780c */ /* 0x000fc80003f26070 */
[----:B------:R-:W-:-:S04]  /*0230*/  LEA.HI R40, R40, 0x1, RZ, 0x17 ;  /* 0x0000000128287811 */ /* 0x000fc800078fb8ff */
[----:B------:R-:W-:-:S04]  /*0240*/  LOP3.LUT R42, R40, 0xf, RZ, 0xc0, !PT ;  /* 0x0000000f282a7812 */ /* 0x000fc800078ec0ff */
[----:B------:R-:W-:Y:S01]  /*0250*/  ISETP.NE.AND P0, PT, R42, RZ, PT ;  /* 0x000000ff2a00720c */ /* 0x000fe20003f05270 */
[----:B------:R-:W-:-:S12]  /*0260*/  @!P1 BRA `(.L_x_158) ;  /* 0x0000000000b09947 */ /* 0x000fd80003800000 */
[----:B------:R-:W0:Y:S01]  /*0270*/  LDC.64 R4, c[0x0][0x380] ;  /* 0x0000e000ff047b82 */ /* 0x000e220000000a00 */
[----:B------:R-:W-:-:S05]  /*0280*/  LOP3.LUT R0, R40, 0xfffff0, RZ, 0xc0, !PT ;  /* 0x00fffff028007812 */ /* 0x000fca00078ec0ff */
[----:B------:R-:W-:Y:S02]  /*0290*/  IMAD.MOV R0, RZ, RZ, -R0 ;  /* 0x000000ffff007224 */ /* 0x000fe400078e0a00 */
[----:B0-----:R-:W-:-:S03]  /*02a0*/  IMAD.WIDE.U32 R4, R41, 0x8, R4 ;  /* 0x0000000829047825 */ /* 0x001fc600078e0004 */
[----:B------:R-:W-:-:S05]  /*02b0*/  IADD3 R4, P1, PT, R4, 0xa000, RZ ;  /* 0x0000a00004047810 */ /* 0x000fca0007f3e0ff */
[----:B------:R-:W-:-:S08]  /*02c0*/  IMAD.X R5, RZ, RZ, R5, P1 ;  /* 0x000000ffff057224 */ /* 0x000fd000008e0605 */
.L_x_159:
        /* <DEDUP_REMOVED lines=38> */
.L_x_158:
[----:B------:R-:W-:Y:S05]  /*0530*/  BSYNC.RECONVERGENT B2 ;  /* 0x0000000000027941 */ /* 0x000fea0003800200 */
.L_x_157:
[----:B------:R-:W-:Y:S05]  /*0540*/  @!P0 BRA `(.L_x_156) ;  /* 0x0000000000e88947 */ /* 0x000fea0003800000 */
[----:B------:R-:W-:Y:S01]  /*0550*/  ISETP.GE.U32.AND P0, PT, R42, 0x8, PT ;  /* 0x000000082a00780c */ /* 0x000fe20003f06070 */
[----:B------:R-:W-:Y:S01]  /*0560*/  BSSY.RECONVERGENT B2, `(.L_x_160) ;  /* 0x0000017000027945 */ /* 0x000fe20003800200 */
[----:B------:R-:W-:-:S04]  /*0570*/  LOP3.LUT R22, R40, 0x7, RZ, 0xc0, !PT ;  /* 0x0000000728167812 */ /* 0x000fc800078ec0ff */
[----:B------:R-:W-:-:S07]  /*0580*/  ISETP.NE.AND P1, PT, R22, RZ, PT ;  /* 0x000000ff1600720c */ /* 0x000fce0003f25270 */
[----:B------:R-:W-:Y:S06]  /*0590*/  @!P0 BRA `(.L_x_161) ;  /* 0x00000000004c8947 */ /* 0x000fec0003800000 */
[----:B------:R-:W0:Y:S02]  /*05a0*/  LDC.64 R4, c[0x0][0x380] ;  /* 0x0000e000ff047b82 */ /* 0x000e240000000a00 */
[----:B0-----:R-:W-:-:S05]  /*05b0*/  IMAD.WIDE.U32 R20, R41, 0x8, R4 ;  /* 0x0000000829147825 */ /* 0x001fca00078e0004 */
        /* <DEDUP_REMOVED lines=17> */
.L_x_161:
[----:B------:R-:W-:Y:S05]  /*06d0*/  BSYNC.RECONVERGENT B2 ;  /* 0x0000000000027941 */ /* 0x000fea0003800200 */
.L_x_160:
        /* <DEDUP_REMOVED lines=17> */
.L_x_163:
[----:B------:R-:W-:Y:S05]  /*07f0*/  BSYNC.RECONVERGENT B2 ;  /* 0x0000000000027941 */ /* 0x000fea0003800200 */
.L_x_162:
[----:B------:R-:W-:Y:S05]  /*0800*/  @!P1 BRA `(.L_x_156) ;  /* 0x0000000000389947 */ /* 0x000fea0003800000 */
[----:B------:R-:W0:Y:S01]  /*0810*/  LDC.64 R4, c[0x0][0x380] ;  /* 0x0000e000ff047b82 */ /* 0x000e220000000a00 */
[----:B------:R-:W-:Y:S02]  /*0820*/  IMAD.MOV R0, RZ, RZ, -R0 ;  /* 0x000000ffff007224 */ /* 0x000fe400078e0a00 */
[----:B0-----:R-:W-:-:S04]  /*0830*/  IMAD.WIDE.U32 R4, R41, 0x8, R4 ;  /* 0x0000000829047825 */ /* 0x001fc800078e0004 */
[----:B------:R-:W-:Y:S02]  /*0840*/  IMAD.MOV.U32 R6, RZ, RZ, R4 ;  /* 0x000000ffff067224 */ /* 0x000fe400078e0004 */
[----:B------:R-:W-:-:S07]  /*0850*/  IMAD.MOV.U32 R7, RZ, RZ, R5 ;  /* 0x000000ffff077224 */ /* 0x000fce00078e0005 */
.L_x_164:
[----:B------:R-:W-:Y:S02]  /*0860*/  IMAD.MOV.U32 R4, RZ, RZ, R6 ;  /* 0x000000ffff047224 */ /* 0x000fe400078e0006 */
[----:B------:R-:W-:-:S06]  /*0870*/  IMAD.MOV.U32 R5, RZ, RZ, R7 ;  /* 0x000000ffff057224 */ /* 0x000fcc00078e0007 */
[----:B------:R-:W2:Y:S01]  /*0880*/  LDG.E.64 R4, desc[UR6][R4.64] ;  /* 0x0000000604047981 */ /* 0x000ea2000c1e1b00 */
[----:B------:R-:W-:Y:S01]  /*0890*/  VIADD R0, R0, 0x1 ;  /* 0x0000000100007836 */ /* 0x000fe20000000000 */
[----:B------:R-:W-:-:S04]  /*08a0*/  IADD3 R6, P1, PT, R6, 0x1400, RZ ;  /* 0x0000140006067810 */ /* 0x000fc80007f3e0ff */
[----:B------:R-:W-:Y:S01]  /*08b0*/  ISETP.NE.AND P0, PT, R0, RZ, PT ;  /* 0x000000ff0000720c */ /* 0x000fe20003f05270 */
[----:B------:R-:W-:Y:S01]  /*08c0*/  IMAD.X R7, RZ, RZ, R7, P1 ;  /* 0x000000ffff077224 */ /* 0x000fe200008e0607 */
[----:B--2--5:R-:W-:-:S11]  /*08d0*/  DADD R36, R4, R36 ;  /* 0x0000000004247229 */ /* 0x024fd60000000024 */
[----:B------:R-:W-:Y:S05]  /*08e0*/  @P0 BRA `(.L_x_164) ;  /* 0xfffffffc00dc0947 */ /* 0x000fea000383ffff */
.L_x_156:
[----:B------:R-:W-:Y:S05]  /*08f0*/  BSYNC.RECONVERGENT B1 ;  /* 0x0000000000017941 */ /* 0x000fea0003800200 */
.L_x_155:
        /* <DEDUP_REMOVED lines=28> */
[----:B-1----:R-:W-:-:S03]  /*0ac0*/  @!P1 LEA R9, R13, R2, 0x18 ;  /* 0x000000020d099211 */ /* 0x002fc600078ec0ff */
[----:B------:R-:W0:Y:S02]  /*0ad0*/  SHFL.DOWN PT, R5, R11, 0x8, 0x1f ;  /* 0x09001f000b057f89 */ /* 0x000e2400000e0000 */
[----:B0-----:R-:W-:-:S10]  /*0ae0*/  DADD R4, R4, R10 ;  /* 0x0000000004047229 */ /* 0x001fd4000000000a */
[----:B------:R-:W-:Y:S02]  /*0af0*/  FSEL R6, R10, R4, P0 ;  /* 0x000000040a067208 */ /* 0x000fe40000000000 */
[----:B------:R-:W-:Y:S01]  /*0b00*/  FSEL R7, R11, R5, P0 ;  /* 0x000000050b077208 */ /* 0x000fe20000000000 */
[----:B------:R-:W-:Y:S01]  /*0b10*/  @!P1 IMAD.IADD R11, R0, 0x1, R9 ;  /* 0x00000001000b9824 */ /* 0x000fe200078e0209 */
        /* <DEDUP_REMOVED lines=14> */
[----:B------:R-:W2:Y:S04]  /*0c00*/  LDS.128 R16, [UR4+0x30] ;  /* 0x00003004ff107984 */ /* 0x000ea80008000c00 */
[----:B-1----:R-:W1:Y:S01]  /*0c10*/  LDS.128 R4, [UR4+0x40] ;  /* 0x00004004ff047984 */ /* 0x002e620008000c00 */
[----:B0-----:R-:W-:-:S03]  /*0c20*/  DADD R12, R8, R12 ;  /* 0x00000000080c7229 */ /* 0x001fc6000000000c */
[----:B------:R-:W0:Y:S05]  /*0c30*/  LDS.128 R8, [UR4+0x50] ;  /* 0x00005004ff087984 */ /* 0x000e2a0008000c00 */
[----:B------:R-:W-:-:S08]  /*0c40*/  DADD R12, R12, R14 ;  /* 0x000000000c0c7229 */ /* 0x000fd0000000000e */
[----:B--2---:R-:W-:-:S08]  /*0c50*/  DADD R12, R12, R16 ;  /* 0x000000000c0c7229 */ /* 0x004fd00000000010 */
[----:B------:R-:W-:Y:S02]  /*0c60*/  DADD R18, R12, R18 ;  /* 0x000000000c127229 */ /* 0x000fe40000000012 */
[----:B------:R-:W2:Y:S06]  /*0c70*/  LDS.128 R12, [UR4+0x60] ;  /* 0x00006004ff0c7984 */ /* 0x000eac0008000c00 */
[----:B-1----:R-:W-:-:S08]  /*0c80*/  DADD R4, R18, R4 ;  /* 0x0000000012047229 */ /* 0x002fd00000000004 */
[----:B------:R-:W-:Y:S02]  /*0c90*/  DADD R2, R4, R6 ;  /* 0x0000000004027229 */ /* 0x000fe40000000006 */
[----:B------:R-:W1:Y:S06]  /*0ca0*/  LDS.128 R4, [UR4+0x70] ;  /* 0x00007004ff047984 */ /* 0x000e6c0008000c00 */
[----:B0-----:R-:W-:-:S08]  /*0cb0*/  DADD R2, R2, R8 ;  /* 0x0000000002027229 */ /* 0x001fd00000000008 */
[----:B------:R-:W-:Y:S01]  /*0cc0*/  DADD R2, R2, R10 ;  /* 0x0000000002027229 */ /* 0x000fe2000000000a */
[----:B------:R-:W0:Y:S07]  /*0cd0*/  LDS.128 R8, [UR4+0x80] ;  /* 0x00008004ff087984 */ /* 0x000e2e0008000c00 */
[----:B--2---:R-:W-:-:S08]  /*0ce0*/  DADD R2, R2, R12 ;  /* 0x0000000002027229 */ /* 0x004fd0000000000c */
        /* <DEDUP_REMOVED lines=14> */
.L_x_165:
        /* <DEDUP_REMOVED lines=26> */
[----:B0-----:R-:W-:-:S10]  /*0f70*/  DADD R4, R4, R8 ;  /* 0x0000000004047229 */ /* 0x001fd40000000008 */
[----:B------:R-:W-:Y:S02]  /*0f80*/  FSEL R6, R8, R4, P0 ;  /* 0x0000000408067208 */ /* 0x000fe40000000000 */
[----:B------:R-:W-:Y:S01]  /*0f90*/  FSEL R7, R9, R5, P0 ;  /* 0x0000000509077208 */ /* 0x000fe20000000000 */
[----:B------:R-:W0:Y:S01]  /*0fa0*/  @!P1 S2R R8, SR_CgaCtaId ;  /* 0x0000000000089919 */ /* 0x000e220000008800 */
[----:B------:R-:W-:Y:S01]  /*0fb0*/  ISETP.GT.AND P0, PT, R0, R13, PT ;  /* 0x0000000d0000720c */ /* 0x000fe20003f04270 */
[----:B------:R-:W-:Y:S01]  /*0fc0*/  VIADD R0, R12, 0x10 ;  /* 0x000000100c007836 */ /* 0x000fe20000000000 */
[----:B------:R-:W-:Y:S04]  /*0fd0*/  SHFL.DOWN PT, R4, R6, 0x8, R13 ;  /* 0x0900000006047989 */ /* 0x000fe800000e000d */
[----:B------:R-:W1:Y:S02]  /*0fe0*/  SHFL.DOWN PT, R5, R7, 0x8, R13 ;  /* 0x0900000007057989 */ /* 0x000e6400000e000d */
[----:B-1----:R-:W-:-:S10]  /*0ff0*/  DADD R4, R4, R6 ;  /* 0x0000000004047229 */ /* 0x002fd40000000006 */
[----:B------:R-:W-:Y:S02]  /*1000*/  FSEL R10, R6, R4, P0 ;  /* 0x00000004060a7208 */ /* 0x000fe40000000000 */
[----:B------:R-:W-:Y:S02]  /*1010*/  FSEL R11, R7, R5, P0 ;  /* 0x00000005070b7208 */ /* 0x000fe40000000000 */
[----:B------:R-:W-:Y:S01]  /*1020*/  @!P1 MOV R7, 0x400 ;  /* 0x0000040000079802 */ /* 0x000fe20000000f00 */
[----:B------:R-:W-:Y:S01]  /*1030*/  SHFL.DOWN PT, R4, R10, 0x10, R13 ;  /* 0x0a0000000a047989 */ /* 0x000fe200000e000d */
[----:B------:R-:W-:Y:S02]  /*1040*/  ISETP.GT.AND P0, PT, R0, R13, PT ;  /* 0x0000000d0000720c */ /* 0x000fe40003f04270 */
        /* <DEDUP_REMOVED lines=14> */
[----:B------:R-:W-:Y:S01]  /*1130*/  ISETP.GT.U32.AND P1, PT, R2, 0x20, PT ;  /* 0x000000200200780c */ /* 0x000fe20003f24070 */
[----:B-1----:R-:W-:-:S09]  /*1140*/  ULEA UR4, UR5, UR4, 0x18 ;  /* 0x0000000405047291 */ /* 0x002fd2000f8ec0ff */
[----:B------:R-:W1:Y:S04]  /*1150*/  LDS.128 R12, [UR4+0x20] ;  /* 0x00002004ff0c7984 */ /* 0x000e680008000c00 */
[----:B0-----:R-:W0:Y:S01]  /*1160*/  LDS.128 R4, [UR4+0x30] ;  /* 0x00003004ff047984 */ /* 0x001e220008000c00 */
        /* <DEDUP_REMOVED lines=70> */
[----:B------:R-:W0:Y:S01]  /*15d0*/  LDS.64 R4, [UR4+0xb0] ;  /* 0x0000b004ff047984 */ /* 0x000e220008000a00 */
        /* <DEDUP_REMOVED lines=8> */
[----:B------:R-:W-:-:S04]  /*1660*/  ISETP.GT.U32.AND P1, PT, R2, 0x260, PT ;  /* 0x000002600200780c */ /* 0x000fc80003f24070 */
[----:B0-----:R-:W-:-:S10]  /*1670*/  DADD R4, R4, R6 ;  /* 0x0000000004047229 */ /* 0x001fd40000000006 */
[----:B------:R-:W-:Y:S02]  /*1680*/  FSEL R8, R4, R6, P1 ;  /* 0x0000000604087208 */ /* 0x000fe40000800000 */
[----:B------:R-:W-:Y:S01]  /*1690*/  FSEL R9, R5, R7, P1 ;  /* 0x0000000705097208 */ /* 0x000fe20000800000 */
[----:B------:R-:W-:Y:S06]  /*16a0*/  BRA `(.L_x_166) ;  /* 0x00000010008c7947 */ /* 0x000fec0003800000 */
.L_x_152:
[----:B------:R-:W0:Y:S01]  /*16b0*/  S2R R0, SR_TID.X ;  /* 0x0000000000007919 */ /* 0x000e220000002100 */
[----:B------:R-:W1:Y:S02]  /*16c0*/  LDCU.64 UR4, c[0x0][0x380] ;  /* 0x00007000ff0477ac */ /* 0x000e640008000a00 */
[----:B-1----:R-:W-:Y:S02]  /*16d0*/  IMAD.U32 R6, RZ, RZ, UR4 ;  /* 0x00000004ff067e24 */ /* 0x002fe4000f8e00ff */
[----:B------:R-:W-:Y:S02]  /*16e0*/  IMAD.U32 R7, RZ, RZ, UR5 ;  /* 0x00000005ff077e24 */ /* 0x000fe4000f8e00ff */
[----:B0-----:R-:W-:-:S05]  /*16f0*/  IMAD.WIDE.U32 R20, R0, 0x8, R6 ;  /* 0x0000000800147825 */ /* 0x001fca00078e0006 */
        /* <DEDUP_REMOVED lines=8> */
[----:B------:R-:W-:Y:S01]  /*1780*/  VIADD R3, R2, 0xffffec00 ;  /* 0xffffec0002037836 */ /* 0x000fe20000000000 */
[----:B------:R-:W-:-:S04]  /*1790*/  UMOV UR4, 0x1400 ;  /* 0x0000140000047882 */ /* 0x000fc80000000000 */
[----:B------:R-:W-:Y:S01]  /*17a0*/  ISETP.GE.U32.AND P0, PT, R3, 0x1400, PT ;  /* 0x000014000300780c */ /* 0x000fe20003f06070 */
        /* <DEDUP_REMOVED lines=8> */
[----:B------:R-:W0:Y:S01]  /*1830*/  LDC R2, c[0x0][0x390] ;  /* 0x0000e400ff027b82 */ /* 0x000e220000000800 */
[----:B------:R-:W-:-:S07]  /*1840*/  UMOV UR4, 0x1400 ;  /* 0x0000140000047882 */ /* 0x000fce0000000000 */
[----:B------:R-:W1:Y:S02]  /*1850*/  LDC.64 R6, c[0x0][0x380] ;  /* 0x0000e000ff067b82 */ /* 0x000e640000000a00 */
.L_x_169:
[----:B------:R-:W-:-:S04]  /*1860*/  VIADD R9, R0, UR4 ;  /* 0x0000000400097c36 */ /* 0x000fc80008000000 */
[----:B-1----:R-:W-:-:S05]  /*1870*/  IMAD.WIDE.U32 R8, R9, 0x8, R6 ;  /* 0x0000000809087825 */ /* 0x002fca00078e0006 */
        /* <DEDUP_REMOVED lines=8> */
[----:B--2---:R-:W-:-:S08]  /*1900*/  DADD R10, R10, R38 ;  /* 0x000000000a0a7229 */ /* 0x004fd00000000026 */
[----:B---3--:R-:W-:Y:S01]  /*1910*/  DADD R10, R12, R10 ;  /* 0x000000000c0a7229 */ /* 0x008fe2000000000a */
[----:B0-----:R-:W-:-:S05]  /*1920*/  VIADD R12, R2, -UR4 ;  /* 0x80000004020c7c36 */ /* 0x001fca0008000000 */
[----:B------:R-:W-:Y:S02]  /*1930*/  ISETP.GE.U32.AND P0, PT, R12, 0x1400, PT ;  /* 0x000014000c00780c */ /* 0x000fe40003f06070 */
[----:B----4-:R-:W-:-:S08]  /*1940*/  DADD R10, R14, R10 ;  /* 0x000000000e0a7229 */ /* 0x010fd0000000000a */
[----:B-----5:R-:W-:-:S08]  /*1950*/  DADD R10, R16, R10 ;  /* 0x00000000100a7229 */ /* 0x020fd0000000000a */
[----:B------:R-:W-:-:S08]  /*1960*/  DADD R10, R18, R10 ;  /* 0x00000000120a7229 */ /* 0x000fd0000000000a */
[----:B------:R-:W-:-:S08]  /*1970*/  DADD R10, R20, R10 ;  /* 0x00000000140a7229 */ /* 0x000fd0000000000a */
[----:B------:R-:W-:-:S08]  /*1980*/  DADD R10, R22, R10 ;  /* 0x00000000160a7229 */ /* 0x000fd0000000000a */
[----:B------:R-:W-:Y:S01]  /*1990*/  DADD R38, R4, R10 ;  /* 0x0000000004267229 */ /* 0x000fe2000000000a */
[----:B------:R-:W-:Y:S10]  /*19a0*/  @!P0 BRA `(.L_x_168) ;  /* 0x0000000800a48947 */ /* 0x000ff40003800000 */
[----:B------:R-:W-:-:S06]  /*19b0*/  UIADD3 UR4, UPT, UPT, UR4, 0x1400, URZ ;  /* 0x0000140004047890 */ /* 0x000fcc000fffe0ff */
[----:B------:R-:W-:-:S13]  /*19c0*/  ISETP.LT.U32.AND P0, PT, R3, UR4, PT ;  /* 0x0000000403007c0c */ /* 0x000fda000bf01070 */
[----:B------:R-:W-:Y:S05]  /*19d0*/  @!P0 BRA `(.L_x_169) ;  /* 0xfffffffc00a08947 */ /* 0x000fea000383ffff */
.L_x_167:
[----:B------:R-:W-:Y:S01]  /*19e0*/  VIADD R3, R2, -UR4 ;  /* 0x8000000402037c36 */ /* 0x000fe20008000000 */
[----:B------:R-:W-:Y:S04]  /*19f0*/  BSSY.RECONVERGENT B1, `(.L_x_168) ;  /* 0x00000a4000017945 */ /* 0x000fe80003800200 */
[----:B------:R-:W-:-:S04]  /*1a00*/  ISETP.GE.AND P0, PT, R0, R3, PT ;  /* 0x000000030000720c */ /* 0x000fc80003f06270 */
[----:B------:R-:W-:-:S13]  /*1a10*/  ISETP.LE.U32.OR P0, PT, R2, UR4, P0 ;  /* 0x0000000402007c0c */ /* 0x000fda0008703470 */
[----:B------:R-:W-:Y:S05]  /*1a20*/  @P0 BRA `(.L_x_170) ;  /* 0x0000000800800947 */ /* 0x000fea0003800000 */
[----:B------:R-:W-:Y:S01]  /*1a30*/  LOP3.LUT R3, RZ, R0, RZ, 0x33, !PT ;  /* 0x00000000ff037212 */ /* 0x000fe200078e33ff */
[----:B------:R-:W-:Y:S03]  /*1a40*/  BSSY.RECONVERGENT B2, `(.L_x_171) ;  /* 0x0000053000027945 */ /* 0x000fe60003800200 */
[----:B------:R-:W-:-:S04]  /*1a50*/  IADD3 R3, PT, PT, R2, -UR4, R3 ;  /* 0x8000000402037c10 */ /* 0x000fc8000fffe003 */
[C---:B------:R-:W-:Y:S01]  /*1a60*/  ISETP.GE.U32.AND P0, PT, R3.reuse, 0x2580, PT ;  /* 0x000025800300780c */ /* 0x040fe20003f06070 */
[----:B------:R-:W-:-:S05]  /*1a70*/  IMAD.HI.U32 R2, R3, -0x33333333, RZ ;  /* 0xcccccccd03027827 */ /* 0x000fca00078e00ff */
[----:B------:R-:W-:Y:S01]  /*1a80*/  LEA.HI R3, R2, 0x1, RZ, 0x17 ;  /* 0x0000000102037811 */ /* 0x000fe200078fb8ff */
[----:B------:R-:W-:-:S03]  /*1a90*/  IMAD.MOV.U32 R2, RZ, RZ, R0 ;  /* 0x000000ffff027224 */ /* 0x000fc600078e0000 */
[----:B------:R-:W-:-:S03]  /*1aa0*/  LOP3.LUT R4, R3, 0xf, RZ, 0xc0, !PT ;  /* 0x0000000f03047812 */ /* 0x000fc600078ec0ff */
[----:B------:R-:W-:Y:S05]  /*1ab0*/  @!P0 BRA `(.L_x_172) ;  /* 0x00000004002c8947 */ /* 0x000fea0003800000 */
[----:B------:R-:W-:Y:S01]  /*1ac0*/  LOP3.LUT R42, R3, 0xfffff0, RZ, 0xc0, !PT ;  /* 0x00fffff0032a7812 */ /* 0x000fe200078ec0ff */
[----:B------:R-:W-:Y:S01]  /*1ad0*/  BSSY.RECONVERGENT B3, `(.L_x_173) ;  /* 0x0000048000037945 */ /* 0x000fe20003800200 */
[C---:B------:R-:W-:Y:S01]  /*1ae0*/  LOP3.LUT R2, R0.reuse, 0x1400, RZ, 0xfc, !PT ;  /* 0x0000140000027812 */ /* 0x040fe200078efcff */
[----:B------:R-:W-:Y:S02]  /*1af0*/  VIADD R5, R0, UR4 ;  /* 0x0000000400057c36 */ /* 0x000fe40008000000 */
[----:B------:R-:W-:-:S07]  /*1b00*/  IMAD.MOV R42, RZ, RZ, -R42 ;  /* 0x000000ffff2a7224 */ /* 0x000fce00078e0a2a */
.L_x_174:
        /* <DEDUP_REMOVED lines=68> */
[----:B------:R-:W-:Y:S05]  /*1f50*/  BSYNC.RECONVERGENT B3 ;  /* 0x0000000000037941 */ /* 0x000fea0003800200 */
.L_x_173:
[----:B------:R-:W-:-:S07]  /*1f60*/  VIADD R2, R2, 0xffffec00 ;  /* 0xffffec0002027836 */ /* 0x000fce0000000000 */
.L_x_172:
[----:B------:R-:W-:Y:S05]  /*1f70*/  BSYNC.RECONVERGENT B2 ;  /* 0x0000000000027941 */ /* 0x000fea0003800200 */
.L_x_171:
        /* <DEDUP_REMOVED lines=40> */
.L_x_176:
[----:B------:R-:W-:Y:S05]  /*2200*/  BSYNC.RECONVERGENT B2 ;  /* 0x0000000000027941 */ /* 0x000fea0003800200 */
.L_x_175:
        /* <DEDUP_REMOVED lines=23> */
.L_x_178:
[----:B------:R-:W-:Y:S05]  /*2380*/  BSYNC.RECONVERGENT B2 ;  /* 0x0000000000027941 */ /* 0x000fea0003800200 */
.L_x_177:
[----:B------:R-:W-:Y:S05]  /*2390*/  @!P1 BRA `(.L_x_170) ;  /* 0x0000000000249947 */ /* 0x000fea0003800000 */
[----:B------:R-:W-:Y:S02]  /*23a0*/  VIADD R5, R2, UR4 ;  /* 0x0000000402057c36 */ /* 0x000fe40008000000 */
[----:B------:R-:W-:-:S07]  /*23b0*/  IMAD.MOV R4, RZ, RZ, -R3 ;  /* 0x000000ffff047224 */ /* 0x000fce00078e0a03 */
.L_x_179:
[----:B------:R-:W-:-:S06]  /*23c0*/  IMAD.WIDE.U32 R2, R5, 0x8, R6 ;  /* 0x0000000805027825 */ /* 0x000fcc00078e0006 */
[----:B------:R-:W2:Y:S01]  /*23d0*/  LDG.E.64 R2, desc[UR6][R2.64] ;  /* 0x0000000602027981 */ /* 0x000ea2000c1e1b00 */
[----:B------:R-:W-:Y:S02]  /*23e0*/  VIADD R4, R4, 0x1 ;  /* 0x0000000104047836 */ /* 0x000fe40000000000 */
[----:B------:R-:W-:-:S03]  /*23f0*/  VIADD R5, R5, 0x280 ;  /* 0x0000028005057836 */ /* 0x000fc60000000000 */
[----:B------:R-:W-:Y:S01]  /*2400*/  ISETP.NE.AND P0, PT, R4, RZ, PT ;  /* 0x000000ff0400720c */ /* 0x000fe20003f05270 */
[----:B--2---:R-:W-:-:S12]  /*2410*/  DADD R38, R2, R38 ;  /* 0x0000000002267229 */ /* 0x004fd80000000026 */
[----:B------:R-:W-:Y:S05]  /*2420*/  @P0 BRA `(.L_x_179) ;  /* 0xfffffffc00e40947 */ /* 0x000fea000383ffff */
.L_x_170:
[----:B------:R-:W-:Y:S05]  /*2430*/  BSYNC.RECONVERGENT B1 ;  /* 0x0000000000017941 */ /* 0x000fea0003800200 */
.L_x_168:
        /* <DEDUP_REMOVED lines=49> */
[----:B------:R-:W0:Y:S05]  /*2750*/  LDS.128 R8, [UR4+0x50] ;  /* 0x00005004ff087984 */ /* 0x000e2a0008000c00 */
[----:B------:R-:W-:-:S08]  /*2760*/  DADD R12, R12, R14 ;  /* 0x000000000c0c7229 */ /* 0x000fd0000000000e */
[----:B-1----:R-:W-:-:S08]  /*2770*/  DADD R12, R12, R16 ;  /* 0x000000000c0c7229 */ /* 0x002fd00000000010 */
[----:B------:R-:W-:Y:S02]  /*2780*/  DADD R18, R12, R18 ;  /* 0x000000000c127229 */ /* 0x000fe40000000012 */
[----:B------:R-:W1:Y:S06]  /*2790*/  LDS.128 R12, [UR4+0x60] ;  /* 0x00006004ff0c7984 */ /* 0x000e6c0008000c00 */
        /* <DEDUP_REMOVED lines=12> */
[----:B0-----:R-:W-:Y:S01]  /*2860*/  DADD R2, R2, R8 ;  /* 0x0000000002027229 */ /* 0x001fe20000000008 */
[----:B------:R-:W0:Y:S07]  /*2870*/  LDS.64 R8, [UR4+0xb0] ;  /* 0x0000b004ff087984 */ /* 0x000e2e0008000a00 */
[----:B------:R-:W-:-:S08]  /*2880*/  DADD R2, R2, R10 ;  /* 0x0000000002027229 */ /* 0x000fd0000000000a */
[----:B-1----:R-:W-:-:S08]  /*2890*/  DADD R2, R2, R12 ;  /* 0x0000000002027229 */ /* 0x002fd0000000000c */
[----:B------:R-:W-:-:S08]  /*28a0*/  DADD R2, R2, R14 ;  /* 0x0000000002027229 */ /* 0x000fd0000000000e */
[----:B--2---:R-:W-:-:S08]  /*28b0*/  DADD R2, R2, R4 ;  /* 0x0000000002027229 */ /* 0x004fd00000000004 */
[----:B------:R-:W-:-:S08]  /*28c0*/  DADD R2, R2, R6 ;  /* 0x0000000002027229 */ /* 0x000fd00000000006 */
[----:B0-----:R-:W-:-:S11]  /*28d0*/  DADD R8, R2, R8 ;  /* 0x0000000002087229 */ /* 0x001fd60000000008 */
.L_x_166:
[----:B------:R-:W-:Y:S05]  /*28e0*/  BSYNC.RECONVERGENT B0 ;  /* 0x0000000000007941 */ /* 0x000fea0003800200 */
.L_x_151:
[----:B------:R-:W-:Y:S05]  /*28f0*/  @P0 EXIT ;  /* 0x000000000000094d */ /* 0x000fea0003800000 */
[----:B------:R-:W0:Y:S01]  /*2900*/  LDCU.64 UR4, c[0x0][0x398] ;  /* 0x00007300ff0477ac */ /* 0x000e220008000a00 */
[----:B--2---:R-:W2:Y:S01]  /*2910*/  LDC.64 R2, c[0x0][0x388] ;  /* 0x0000e200ff027b82 */ /* 0x004ea20000000a00 */
[----:B0-----:R-:W-:-:S07]  /*2920*/  DADD R8, R8, UR4 ;  /* 0x0000000408087e29 */ /* 0x001fce0008000000 */
[----:B--2---:R-:W-:Y:S01]  /*2930*/  STG.E.64 desc[UR6][R2.64], R8 ;  /* 0x0000000802007986 */ /* 0x004fe2000c101b06 */
[----:B------:R-:W-:Y:S05]  /*2940*/  EXIT ;  /* 0x000000000000794d */ /* 0x000fea0003800000 */
.L_x_180:
        /* <DEDUP_REMOVED lines=11> */
.L_x_194:


//--------------------- .text._ZN3cub18CUB_300001_SM_10006detail11EmptyKernelIvEEvv --------------------------
	.section	.text._ZN3cub18CUB_300001_SM_10006detail11EmptyKernelIvEEvv,"ax",@progbits
	.align	128
        .global         _ZN3cub18CUB_300001_SM_10006detail11EmptyKernelIvEEvv
        .type           _ZN3cub18CUB_300001_SM_10006detail11EmptyKernelIvEEvv,@function
        .size           _ZN3cub18CUB_300001_SM_10006detail11EmptyKernelIvEEvv,(.L_x_195 - _ZN3cub18CUB_300001_SM_10006detail11EmptyKernelIvEEvv)
        .other          _ZN3cub18CUB_300001_SM_10006detail11EmptyKernelIvEEvv,@"STO_CUDA_ENTRY STV_DEFAULT"
_ZN3cub18CUB_300001_SM_10006detail11EmptyKernelIvEEvv:
.text._ZN3cub18CUB_300001_SM_10006detail11EmptyKernelIvEEvv:
[----:B------:R-:W-:Y:S01]  /*0000*/  LDC R1, c[0x0][0x37c] ;  /* 0x0000df00ff017b82 */ /* 0x000fe20000000800 */
[----:B------:R-:W-:Y:S05]  /*0010*/  EXIT ;  /* 0x000000000000794d */ /* 0x000fea0003800000 */
.L_x_181:
        /* <DEDUP_REMOVED lines=14> */
.L_x_195:


//--------------------- .text._Z7L2_NORMPdPf      --------------------------
	.section	.text._Z7L2_NORMPdPf,"ax",@progbits
	.align	128
        .global         _Z7L2_NORMPdPf
        .type           _Z7L2_NORMPdPf,@function
        .size           _Z7L2_NORMPdPf,(.L_x_196 - _Z7L2_NORMPdPf)
        .other          _Z7L2_NORMPdPf,@"STO_CUDA_ENTRY STV_DEFAULT"
_Z7L2_NORMPdPf:
.text._Z7L2_NORMPdPf:
[----:B------:R-:W-:Y:S01]  /*0000*/  LDC R1, c[0x0][0x37c] ;  /* 0x0000df00ff017b82 */ /* 0x000fe20000000800 */
[----:B------:R-:W0:Y:S01]  /*0010*/  S2R R7, SR_TID.X ;  /* 0x0000000000077919 */ /* 0x000e220000002100 */
[----:B------:R-:W0:Y:S06]  /*0020*/  LDCU UR6, c[0x0][0x360] ;  /* 0x00006c00ff0677ac */ /* 0x000e2c0008000800 */
[----:B------:R-:W1:Y:S01]  /*0030*/  LDC.64 R2, c[0x0][0x380] ;  /* 0x0000e000ff027b82 */ /* 0x000e620000000a00 */
[----:B------:R-:W0:Y:S01]  /*0040*/  S2R R0, SR_CTAID.X ;  /* 0x0000000000007919 */ /* 0x000e220000002500 */
[----:B------:R-:W2:Y:S01]  /*0050*/  LDCU UR7, c[0x0][0x364] ;  /* 0x00006c80ff0777ac */ /* 0x000ea20008000800 */
[----:B------:R-:W2:Y:S01]  /*0060*/  S2R R4, SR_TID.Y ;  /* 0x0000000000047919 */ /* 0x000ea20000002200 */
[----:B------:R-:W3:Y:S01]  /*0070*/  LDCU.64 UR8, c[0x0][0x358] ;  /* 0x00006b00ff0877ac */ /* 0x000ee20008000a00 */
[----:B------:R-:W2:Y:S01]  /*0080*/  S2R R9, SR_CTAID.Y ;  /* 0x0000000000097919 */ /* 0x000ea20000002600 */
[----:B0-----:R-:W-:-:S02]  /*0090*/  IMAD R5, R0, UR6, R7 ;  /* 0x0000000600057c24 */ /* 0x001fc4000f8e0207 */
[----:B--2---:R-:W-:-:S04]  /*00a0*/  IMAD R0, R9, UR7, R4 ;  /* 0x0000000709007c24 */ /* 0x004fc8000f8e0204 */
[----:B------:R-:W-:-:S04]  /*00b0*/  IMAD R0, R0, 0x82, R5 ;  /* 0x0000008200007824 */ /* 0x000fc800078e0205 */
[----:B------:R-:W-:-:S04]  /*00c0*/  VIADD R5, R0, 0x83 ;  /* 0x0000008300057836 */ /* 0x000fc80000000000 */
[----:B-1----:R-:W-:-:S06]  /*00d0*/  IMAD.WIDE R2, R5, 0x8, R2 ;  /* 0x0000000805027825 */ /* 0x002fcc00078e0202 */
[----:B---3--:R-:W2:Y:S01]  /*00e0*/  LDG.E.64 R2, desc[UR8][R2.64] ;  /* 0x0000000802027981 */ /* 0x008ea2000c1e1b00 */
[----:B------:R-:W0:Y:S01]  /*00f0*/  S2UR UR5, SR_CgaCtaId ;  /* 0x00000000000579c3 */ /* 0x000e220000008800 */
[----:B------:R-:W-:Y:S01]  /*0100*/  UMOV UR4, 0x400 ;  /* 0x0000040000047882 */ /* 0x000fe20000000000 */
[----:B------:R-:W-:-:S05]  /*0110*/  IMAD R0, R4, UR6, R7 ;  /* 0x0000000604007c24 */ /* 0x000fca000f8e0207 */
[----:B------:R-:W-:Y:S01]  /*0120*/  ISETP.NE.AND P0, PT, R0, RZ, PT ;  /* 0x000000ff0000720c */ /* 0x000fe20003f05270 */
[----:B0-----:R-:W-:Y:S02]  /*0130*/  ULEA UR4, UR5, UR4, 0x18 ;  /* 0x0000000405047291 */ /* 0x001fe4000f8ec0ff */
[----:B------:R-:W-:-:S04]  /*0140*/  UIMAD UR5, UR6, UR7, URZ ;  /* 0x00000007060572a4 */ /* 0x000fc8000f8e02ff */
[----:B------:R-:W-:Y:S01]  /*0150*/  LEA R7, R0, UR4, 0x3 ;  /* 0x0000000400077c11 */ /* 0x000fe2000f8e18ff */
[----:B------:R-:W-:-:S04]  /*0160*/  UISETP.GE.U32.AND UP0, UPT, UR5, 0x2, UPT ;  /* 0x000000020500788c */ /* 0x000fc8000bf06070 */
[----:B--2---:R0:W-:Y:S01]  /*0170*/  STS.64 [R7], R2 ;  /* 0x0000000207007388 */ /* 0x0041e20000000a00 */
[----:B------:R-:W-:Y:S06]  /*0180*/  BAR.SYNC.DEFER_BLOCKING 0x0 ;  /* 0x0000000000007b1d */ /* 0x000fec0000010000 */
[----:B------:R-:W-:Y:S05]  /*0190*/  BRA.U !UP0, `(.L_x_182) ;  /* 0x0000000108307547 */ /* 0x000fea000b800000 */
[----:B------:R-:W-:-:S07]  /*01a0*/  IMAD.U32 R6, RZ, RZ, UR5 ;  /* 0x00000005ff067e24 */ /* 0x000fce000f8e00ff */
.L_x_183:
[----:B------:R-:W-:-:S04]  /*01b0*/  SHF.R.U32.HI R9, RZ, 0x1, R6 ;  /* 0x00000001ff097819 */ /* 0x000fc80000011606 */
[----:B------:R-:W-:-:S13]  /*01c0*/  ISETP.GE.U32.AND P1, PT, R0, R9, PT ;  /* 0x000000090000720c */ /* 0x000fda0003f26070 */
[----:B------:R-:W-:Y:S01]  /*01d0*/  @!P1 LEA R8, R9, R7, 0x3 ;  /* 0x0000000709089211 */ /* 0x000fe200078e18ff */
[----:B------:R-:W-:Y:S04]  /*01e0*/  @!P1 LDS.64 R4, [R7] ;  /* 0x0000000007049984 */ /* 0x000fe80000000a00 */
[----:B0-----:R-:W0:Y:S02]  /*01f0*/  @!P1 LDS.64 R2, [R8] ;  /* 0x0000000008029984 */ /* 0x001e240000000a00 */
[----:B0-----:R-:W-:-:S07]  /*0200*/  @!P1 DADD R2, R2, R4 ;  /* 0x0000000002029229 */ /* 0x001fce0000000004 */
[----:B------:R1:W-:Y:S01]  /*0210*/  @!P1 STS.64 [R7], R2 ;  /* 0x0000000207009388 */ /* 0x0003e20000000a00 */
[----:B------:R-:W-:Y:S01]  /*0220*/  BAR.SYNC.DEFER_BLOCKING 0x0 ;  /* 0x0000000000007b1d */ /* 0x000fe20000010000 */
[----:B------:R-:W-:Y:S02]  /*0230*/  ISETP.GT.U32.AND P1, PT, R6, 0x3, PT ;  /* 0x000000030600780c */ /* 0x000fe40003f24070 */
[----:B------:R-:W-:-:S11]  /*0240*/  MOV R6, R9 ;  /* 0x0000000900067202 */ /* 0x000fd60000000f00 */
[----:B-1----:R-:W-:Y:S05]  /*0250*/  @P1 BRA `(.L_x_183) ;  /* 0xfffffffc00d41947 */ /* 0x002fea000383ffff */
.L_x_182:
[----:B------:R-:W-:Y:S05]  /*0260*/  @P0 EXIT ;  /* 0x000000000000094d */ /* 0x000fea0003800000 */
[----:B------:R-:W1:Y:S01]  /*0270*/  S2UR UR5, SR_CgaCtaId ;  /* 0x00000000000579c3 */ /* 0x000e620000008800 */
[----:B------:R-:W-:-:S07]  /*0280*/  UMOV UR4, 0x400 ;  /* 0x0000040000047882 */ /* 0x000fce0000000000 */
[----:B------:R-:W2:Y:S01]  /*0290*/  LDC.64 R4, c[0x0][0x388] ;  /* 0x0000e200ff047b82 */ /* 0x000ea20000000a00 */
[----:B-1----:R-:W-:-:S09]  /*02a0*/  ULEA UR4, UR5, UR4, 0x18 ;  /* 0x0000000405047291 */ /* 0x002fd2000f8ec0ff */
[----:B0-----:R-:W0:Y:S02]  /*02b0*/  LDS.64 R2, [UR4] ;  /* 0x00000004ff027984 */ /* 0x001e240008000a00 */
[----:B0-----:R-:W2:Y:S02]  /*02c0*/  F2F.F32.F64 R3, R2 ;  /* 0x0000000200037310 */ /* 0x001ea40000301000 */
[----:B--2---:R-:W-:Y:S01]  /*02d0*/  REDG.E.ADD.F32.FTZ.RN.STRONG.GPU desc[UR8][R4.64], R3 ;  /* 0x00000003040079a6 */ /* 0x004fe2000c12f308 */
[----:B------:R-:W-:Y:S05]  /*02e0*/  EXIT ;  /* 0x000000000000794d */ /* 0x000fea0003800000 */
.L_x_184:
        /* <DEDUP_REMOVED lines=9> */
.L_x_196:


//--------------------- .text._Z12UPDATE_RESIDPdS_PKdS_ --------------------------
	.section	.text._Z12UPDATE_RESIDPdS_PKdS_,"ax",@progbits
	.align	128
        .global         _Z12UPDATE_RESIDPdS_PKdS_
        .type           _Z12UPDATE_RESIDPdS_PKdS_,@function
        .size           _Z12UPDATE_RESIDPdS_PKdS_,(.L_x_197 - _Z12UPDATE_RESIDPdS_PKdS_)
        .other          _Z12UPDATE_RESIDPdS_PKdS_,@"STO_CUDA_ENTRY STV_DEFAULT"
_Z12UPDATE_RESIDPdS_PKdS_:
.text._Z12UPDATE_RESIDPdS_PKdS_:
[----:B------:R-:W-:Y:S01]  /*0000*/  LDC R1, c[0x0][0x37c] ;  /* 0x0000df00ff017b82 */ /* 0x000fe20000000800 */
[----:B------:R-:W0:Y:S01]  /*0010*/  S2R R6, SR_TID.X ;  /* 0x0000000000067919 */ /* 0x000e220000002100 */
[----:B------:R-:W1:Y:S06]  /*0020*/  LDCU UR4, c[0x0][0x364] ;  /* 0x00006c80ff0477ac */ /* 0x000e6c0008000800 */
[----:B------:R-:W2:Y:S01]  /*0030*/  LDC.64 R8, c[0x0][0x388] ;  /* 0x0000e200ff087b82 */ /* 0x000ea20000000a00 */
[----:B------:R-:W3:Y:S01]  /*0040*/  S2R R7, SR_TID.Y ;  /* 0x0000000000077919 */ /* 0x000ee20000002200 */
[----:B------:R-:W4:Y:S01]  /*0050*/  LDCU UR5, c[0x0][0x360] ;  /* 0x00006c00ff0577ac */ /* 0x000f220008000800 */
[----:B------:R-:W1:Y:S05]  /*0060*/  S2R R0, SR_CTAID.Y ;  /* 0x0000000000007919 */ /* 0x000e6a0000002600 */
[----:B------:R-:W5:Y:S01]  /*0070*/  LDC.64 R18, c[0x0][0x390] ;  /* 0x0000e400ff127b82 */ /* 0x000f620000000a00 */
[----:B------:R-:W4:Y:S01]  /*0080*/  S2R R3, SR_CTAID.X ;  /* 0x0000000000037919 */ /* 0x000f220000002500 */
[----:B0-----:R-:W-:-:S02]  /*0090*/  ISETP.GT.U32.AND P1, PT, R6, 0x1, PT ;  /* 0x000000010600780c */ /* 0x001fc40003f24070 */
[----:B---3--:R-:W-:Y:S01]  /*00a0*/  ISETP.GT.U32.AND P0, PT, R7, 0x1, PT ;  /* 0x000000010700780c */ /* 0x008fe20003f04070 */
[----:B-1----:R-:W-:Y:S02]  /*00b0*/  IMAD R0, R0, UR4, R7 ;  /* 0x0000000400007c24 */ /* 0x002fe4000f8e0207 */
[----:B----4-:R-:W-:-:S08]  /*00c0*/  IMAD R2, R3, UR5, R6 ;  /* 0x0000000503027c24 */ /* 0x010fd0000f8e0206 */
[----:B------:R-:W0:Y:S01]  /*00d0*/  @!P1 LDC.64 R10, c[0x0][0x388] ;  /* 0x0000e200ff0a9b82 */ /* 0x000e220000000a00 */
[----:B------:R-:W-:Y:S01]  /*00e0*/  IMAD R3, R0, 0x82, RZ ;  /* 0x0000008200037824 */ /* 0x000fe200078e02ff */
[----:B------:R-:W1:Y:S01]  /*00f0*/  LDCU.64 UR4, c[0x0][0x358] ;  /* 0x00006b00ff0477ac */ /* 0x000e620008000a00 */
[----:B------:R-:W-:-:S03]  /*0100*/  @!P1 SHF.R.S32.HI R0, RZ, 0x1f, R2 ;  /* 0x0000001fff009819 */ /* 0x000fc60000011402 */
[----:B------:R-:W-:-:S04]  /*0110*/  @!P1 IADD3 R4, P2, PT, R2, R3, RZ ;  /* 0x0000000302049210 */ /* 0x000fc80007f5e0ff */
[----:B------:R-:W-:Y:S01]  /*0120*/  @!P1 LEA.HI.X.SX32 R5, R3, R0, 0x1, P2 ;  /* 0x0000000003059211 */ /* 0x000fe200010f0eff */
[----:B------:R-:W-:Y:S01]  /*0130*/  IMAD.IADD R0, R2, 0x1, R3 ;  /* 0x0000000102007824 */ /* 0x000fe200078e0203 */
[----:B------:R-:W-:-:S03]  /*0140*/  LOP3.LUT P2, RZ, R6, 0x3fe, R7, 0xc8, !PT ;  /* 0x000003fe06ff7812 */ /* 0x000fc6000784c807 */
[----:B--2---:R-:W-:-:S05]  /*0150*/  IMAD.WIDE R8, R0, 0x8, R8 ;  /* 0x0000000800087825 */ /* 0x004fca00078e0208 */
[----:B-1----:R-:W2:Y:S01]  /*0160*/  LDG.E.64 R2, desc[UR4][R8.64] ;  /* 0x0000000408027981 */ /* 0x002ea2000c1e1b00 */
[----:B0-----:R-:W-:-:S04]  /*0170*/  @!P1 LEA R10, P3, R4, R10, 0x3 ;  /* 0x0000000a040a9211 */ /* 0x001fc800078618ff */
[----:B------:R-:W3:Y:S01]  /*0180*/  @!P2 LDG.E.64 R12, desc[UR4][R8.64+0x4180] ;  /* 0x00418004080ca981 */ /* 0x000ee2000c1e1b00 */
[----:B------:R-:W-:-:S03]  /*0190*/  @!P1 LEA.HI.X R11, R4, R11, R5, 0x3, P3 ;  /* 0x0000000b040b9211 */ /* 0x000fc600018f1c05 */
[----:B------:R-:W4:Y:S04]  /*01a0*/  @!P0 LDG.E.64 R4, desc[UR4][R8.64+0x4100] ;  /* 0x0041000408048981 */ /* 0x000f28000c1e1b00 */
[----:B------:R-:W4:Y:S01]  /*01b0*/  @!P1 LDG.E.64 R10, desc[UR4][R10.64+0x80] ;  /* 0x000080040a0a9981 */ /* 0x000f22000c1e1b00 */
[----:B------:R-:W0:Y:S01]  /*01c0*/  S2R R15, SR_CgaCtaId ;  /* 0x00000000000f7919 */ /* 0x000e220000008800 */
[----:B------:R-:W-:-:S04]  /*01d0*/  MOV R14, 0x400 ;  /* 0x00000400000e7802 */ /* 0x000fc80000000f00 */
[----:B0-----:R-:W-:-:S05]  /*01e0*/  LEA R14, R15, R14, 0x18 ;  /* 0x0000000e0f0e7211 */ /* 0x001fca00078ec0ff */
[----:B------:R-:W-:-:S04]  /*01f0*/  IMAD R7, R7, 0x90, R14 ;  /* 0x0000009007077824 */ /* 0x000fc800078e020e */
[----:B------:R-:W-:Y:S02]  /*0200*/  IMAD R21, R6, 0x8, R7 ;  /* 0x0000000806157824 */ /* 0x000fe400078e0207 */
[----:B-----5:R-:W-:-:S03]  /*0210*/  IMAD.WIDE R18, R0, 0x8, R18 ;  /* 0x0000000800127825 */ /* 0x020fc600078e0212 */
[----:B--2---:R0:W-:Y:S04]  /*0220*/  STS.64 [R21], R2 ;  /* 0x0000000215007388 */ /* 0x0041e80000000a00 */
[----:B---3--:R-:W-:Y:S04]  /*0230*/  @!P2 STS.64 [R21+0x980], R12 ;  /* 0x0009800c1500a388 */ /* 0x008fe80000000a00 */
[----:B----4-:R-:W-:Y:S01]  /*0240*/  @!P0 STS.64 [R21+0x900], R4 ;  /* 0x0009000415008388 */ /* 0x010fe20000000a00 */
[----:B0-----:R-:W0:Y:S03]  /*0250*/  LDC.64 R2, c[0x0][0x398] ;  /* 0x0000e600ff027b82 */ /* 0x001e260000000a00 */
[----:B------:R-:W-:Y:S05]  /*0260*/  @!P1 STS.64 [R21+0x80], R10 ;  /* 0x0000800a15009388 */ /* 0x000fea0000000a00 */
[----:B------:R-:W-:Y:S06]  /*0270*/  BAR.SYNC.DEFER_BLOCKING 0x0 ;  /* 0x0000000000007b1d */ /* 0x000fec0000010000 */
[----:B------:R-:W2:Y:S04]  /*0280*/  LDG.E.64 R18, desc[UR4][R18.64+0x418] ;  /* 0x0004180412127981 */ /* 0x000ea8000c1e1b00 */
[----:B------:R-:W-:Y:S04]  /*0290*/  LDS.64 R6, [R21+0x98] ;  /* 0x0000980015067984 */ /* 0x000fe80000000a00 */
[----:B------:R-:W1:Y:S04]  /*02a0*/  LDS.64 R8, [R21+0x8] ;  /* 0x0000080015087984 */ /* 0x000e680000000a00 */
[----:B------:R-:W3:Y:S04]  /*02b0*/  LDS.64 R14, [R21+0x128] ;  /* 0x00012800150e7984 */ /* 0x000ee80000000a00 */
[----:B------:R-:W4:Y:S04]  /*02c0*/  LDS.64 R16, [R21+0x90] ;  /* 0x0000900015107984 */ /* 0x000f280000000a00 */
[----:B------:R-:W5:Y:S01]  /*02d0*/  LDS.64 R10, [R21+0xa0] ;  /* 0x0000a000150a7984 */ /* 0x000f620000000a00 */
[----:B-1----:R-:W-:-:S08]  /*02e0*/  DFMA R6, R6, 4, -R8 ;  /* 0x401000000606782b */ /* 0x002fd00000000808 */
[----:B---3--:R-:W-:-:S08]  /*02f0*/  DADD R6, R6, -R14 ;  /* 0x0000000006067229 */ /* 0x008fd0000000080e */
[----:B----4-:R-:W-:-:S08]  /*0300*/  DADD R6, R6, -R16 ;  /* 0x0000000006067229 */ /* 0x010fd00000000810 */
[----:B-----5:R-:W-:Y:S01]  /*0310*/  DADD R6, R6, -R10 ;  /* 0x0000000006067229 */ /* 0x020fe2000000080a */
[----:B0-----:R-:W-:-:S07]  /*0320*/  IMAD.WIDE R2, R0, 0x8, R2 ;  /* 0x0000000800027825 */ /* 0x001fce00078e0202 */
[----:B--2---:R-:W-:-:S08]  /*0330*/  DADD R6, R6, -R18 ;  /* 0x0000000006067229 */ /* 0x004fd00000000812 */
[----:B------:R-:W-:-:S07]  /*0340*/  DMUL R6, R6, R6 ;  /* 0x0000000606067228 */ /* 0x000fce0000000000 */
[----:B------:R-:W-:Y:S01]  /*0350*/  STG.E.64 desc[UR4][R2.64+0x418], R6 ;  /* 0x0004180602007986 */ /* 0x000fe2000c101b04 */
[----:B------:R-:W-:Y:S05]  /*0360*/  EXIT ;  /* 0x000000000000794d */ /* 0x000fea0003800000 */
.L_x_185:
        /* <DEDUP_REMOVED lines=9> */
.L_x_197:


//--------------------- .text._Z16UPDATE_VALUES_RBPdS_PKdS_ --------------------------
	.section	.text._Z16UPDATE_VALUES_RBPdS_PKdS_,"ax",@progbits
	.align	128
        .global         _Z16UPDATE_VALUES_RBPdS_PKdS_
        .type           _Z16UPDATE_VALUES_RBPdS_PKdS_,@function
        .size           _Z16UPDATE_VALUES_RBPdS_PKdS_,(.L_x_198 - _Z16UPDATE_VALUES_RBPdS_PKdS_)
        .other          _Z16UPDATE_VALUES_RBPdS_PKdS_,@"STO_CUDA_ENTRY STV_DEFAULT"
_Z16UPDATE_VALUES_RBPdS_PKdS_:
.text._Z16UPDATE_VALUES_RBPdS_PKdS_:
[----:B------:R-:W-:Y:S01]  /*0000*/  LDC R1, c[0x0][0x37c] ;  /* 0x0000df00ff017b82 */ /* 0x000fe20000000800 */
[----:B------:R-:W0:Y:S01]  /*0010*/  S2R R5, SR_TID.Y ;  /* 0x0000000000057919 */ /* 0x000e220000002200 */
[----:B------:R-:W1:Y:S06]  /*0020*/  LDCU UR4, c[0x0][0x364] ;  /* 0x00006c80ff0477ac */ /* 0x000e6c0008000800 */
[----:B------:R-:W2:Y:S01]  /*0030*/  LDC.64 R22, c[0x0][0x380] ;  /* 0x0000e000ff167b82 */ /* 0x000ea20000000a00 */
[----:B------:R-:W1:Y:S01]  /*0040*/  S2R R8, SR_CTAID.Y ;  /* 0x0000000000087919 */ /* 0x000e620000002600 */
[----:B------:R-:W3:Y:S01]  /*0050*/  LDCU UR5, c[0x0][0x360] ;  /* 0x00006c00ff0577ac */ /* 0x000ee20008000800 */
[----:B------:R-:W3:Y:S01]  /*0060*/  S2R R9, SR_CTAID.X ;  /* 0x0000000000097919 */ /* 0x000ee20000002500 */
[----:B------:R-:W4:Y:S01]  /*0070*/  LDCU.64 UR6, c[0x0][0x380] ;  /* 0x00007000ff0677ac */ /* 0x000f220008000a00 */
[----:B------:R-:W5:Y:S01]  /*0080*/  S2R R24, SR_TID.X ;  /* 0x0000000000187919 */ /* 0x000f620000002100 */
[----:B0-----:R-:W-:Y:S01]  /*0090*/  ISETP.GT.U32.AND P2, PT, R5, 0x1, PT ;  /* 0x000000010500780c */ /* 0x001fe20003f44070 */
[----:B-1----:R-:W-:-:S02]  /*00a0*/  IMAD R8, R8, UR4, R5 ;  /* 0x0000000408087c24 */ /* 0x002fc4000f8e0205 */
[----:B---3--:R-:W-:Y:S01]  /*00b0*/  IMAD R9, R9, UR5, RZ ;  /* 0x0000000509097c24 */ /* 0x008fe2000f8e02ff */
[----:B------:R-:W0:Y:S01]  /*00c0*/  LDCU.64 UR4, c[0x0][0x358] ;  /* 0x00006b00ff0477ac */ /* 0x000e220008000a00 */
[----:B------:R-:W-:Y:S02]  /*00d0*/  IMAD R8, R8, 0x82, RZ ;  /* 0x0000008208087824 */ /* 0x000fe400078e02ff */
[----:B-----5:R-:W-:Y:S01]  /*00e0*/  IMAD R9, R9, 0x2, R24 ;  /* 0x0000000209097824 */ /* 0x020fe200078e0218 */
[----:B------:R-:W-:-:S03]  /*00f0*/  ISETP.GT.U32.AND P0, PT, R24, 0x1, PT ;  /* 0x000000011800780c */ /* 0x000fc60003f04070 */
[C---:B------:R-:W-:Y:S01]  /*0100*/  IMAD.IADD R0, R9.reuse, 0x1, R8 ;  /* 0x0000000109007824 */ /* 0x040fe200078e0208 */
[----:B------:R-:W-:Y:S02]  /*0110*/  SHF.R.S32.HI R3, RZ, 0x1f, R9 ;  /* 0x0000001fff037819 */ /* 0x000fe40000011409 */
[----:B------:R-:W-:Y:S01]  /*0120*/  IADD3 R2, P1, PT, R9, R8, RZ ;  /* 0x0000000809027210 */ /* 0x000fe20007f3e0ff */
[----:B--2---:R-:W-:-:S03]  /*0130*/  IMAD.WIDE R22, R0, 0x8, R22 ;  /* 0x0000000800167825 */ /* 0x004fc600078e0216 */
[----:B------:R-:W-:Y:S02]  /*0140*/  LEA.HI.X.SX32 R3, R8, R3, 0x1, P1 ;  /* 0x0000000308037211 */ /* 0x000fe400008f0eff */
[----:B------:R-:W-:Y:S02]  /*0150*/  LOP3.LUT P1, RZ, R5, 0x3fe, R24, 0xc8, !PT ;  /* 0x000003fe05ff7812 */ /* 0x000fe4000782c818 */
[C---:B----4-:R-:W-:Y:S01]  /*0160*/  LEA R26, P3, R2.reuse, UR6, 0x3 ;  /* 0x00000006021a7c11 */ /* 0x050fe2000f8618ff */
[----:B0-----:R-:W2:Y:S03]  /*0170*/  LDG.E.64 R14, desc[UR4][R22.64] ;  /* 0x00000004160e7981 */ /* 0x001ea6000c1e1b00 */
[----:B------:R-:W-:Y:S01]  /*0180*/  LEA.HI.X R27, R2, UR7, R3, 0x3, P3 ;  /* 0x00000007021b7c11 */ /* 0x000fe200098f1c03 */
[----:B------:R-:W3:Y:S01]  /*0190*/  @!P2 LDG.E.64 R16, desc[UR4][R22.64+0x4100] ;  /* 0x004100041610a981 */ /* 0x000ee2000c1e1b00 */
[----:B------:R-:W0:Y:S01]  /*01a0*/  S2R R7, SR_CgaCtaId ;  /* 0x0000000000077919 */ /* 0x000e220000008800 */
[----:B------:R-:W-:Y:S01]  /*01b0*/  MOV R4, 0x400 ;  /* 0x0000040000047802 */ /* 0x000fe20000000f00 */
[----:B------:R-:W1:Y:S01]  /*01c0*/  LDC.64 R2, c[0x0][0x390] ;  /* 0x0000e400ff027b82 */ /* 0x000e620000000a00 */
[----:B------:R-:W4:Y:S04]  /*01d0*/  LDG.E.64 R10, desc[UR4][R26.64+0x40] ;  /* 0x000040041a0a7981 */ /* 0x000f28000c1e1b00 */
[----:B------:R-:W5:Y:S04]  /*01e0*/  @!P0 LDG.E.64 R12, desc[UR4][R26.64+0x80] ;  /* 0x000080041a0c8981 */ /* 0x000f68000c1e1b00 */
[----:B------:R-:W5:Y:S04]  /*01f0*/  @!P2 LDG.E.64 R18, desc[UR4][R22.64+0x4140] ;  /* 0x004140041612a981 */ /* 0x000f68000c1e1b00 */
[----:B------:R1:W5:Y:S01]  /*0200*/  @!P1 LDG.E.64 R20, desc[UR4][R22.64+0x4180] ;  /* 0x0041800416149981 */ /* 0x000362000c1e1b00 */
[----:B0-----:R-:W-:-:S05]  /*0210*/  LEA R4, R7, R4, 0x18 ;  /* 0x0000000407047211 */ /* 0x001fca00078ec0ff */
[----:B------:R-:W-:-:S04]  /*0220*/  IMAD R6, R5, 0x90, R4 ;  /* 0x0000009005067824 */ /* 0x000fc800078e0204 */
[----:B------:R-:W-:Y:S01]  /*0230*/  IMAD R4, R24, 0x8, R6 ;  /* 0x0000000818047824 */ /* 0x000fe200078e0206 */
[----:B------:R-:W-:-:S04]  /*0240*/  LOP3.LUT R7, R5, 0x1, RZ, 0xc0, !PT ;  /* 0x0000000105077812 */ /* 0x000fc800078ec0ff */
[----:B------:R-:W-:-:S05]  /*0250*/  IADD3 R25, PT, PT, R7, 0x83, R0 ;  /* 0x0000008307197810 */ /* 0x000fca0007ffe000 */
[----:B-1----:R-:W-:Y:S01]  /*0260*/  IMAD.WIDE R22, R25, 0x8, R2 ;  /* 0x0000000819167825 */ /* 0x002fe200078e0202 */
[----:B--2---:R-:W-:Y:S04]  /*0270*/  STS.64 [R4], R14 ;  /* 0x0000000e04007388 */ /* 0x004fe80000000a00 */
[----:B---3--:R-:W-:Y:S04]  /*0280*/  @!P2 STS.64 [R4+0x900], R16 ;  /* 0x000900100400a388 */ /* 0x008fe80000000a00 */
[----:B----4-:R-:W-:Y:S04]  /*0290*/  STS.64 [R4+0x40], R10 ;  /* 0x0000400a04007388 */ /* 0x010fe80000000a00 */
[----:B-----5:R-:W-:Y:S04]  /*02a0*/  @!P0 STS.64 [R4+0x80], R12 ;  /* 0x0000800c04008388 */ /* 0x020fe80000000a00 */
[----:B------:R-:W-:Y:S04]  /*02b0*/  @!P2 STS.64 [R4+0x940], R18 ;  /* 0x000940120400a388 */ /* 0x000fe80000000a00 */
[----:B------:R-:W-:Y:S01]  /*02c0*/  @!P1 STS.64 [R4+0x980], R20 ;  /* 0x0009801404009388 */ /* 0x000fe20000000a00 */
[----:B------:R-:W-:Y:S06]  /*02d0*/  BAR.SYNC.DEFER_BLOCKING 0x0 ;  /* 0x0000000000007b1d */ /* 0x000fec0000010000 */
[----:B------:R-:W2:Y:S01]  /*02e0*/  LDG.E.64 R22, desc[UR4][R22.64] ;  /* 0x0000000416167981 */ /* 0x000ea2000c1e1b00 */
[----:B------:R-:W-:-:S05]  /*02f0*/  IMAD.SHL.U32 R24, R24, 0x2, RZ ;  /* 0x0000000218187824 */ /* 0x000fca00078e00ff */
[----:B------:R-:W-:-:S04]  /*0300*/  LOP3.LUT R25, R24, 0x1, R5, 0xf8, !PT ;  /* 0x0000000118197812 */ /* 0x000fc800078ef805 */
[----:B------:R-:W-:-:S05]  /*0310*/  LEA R25, R25, R6, 0x3 ;  /* 0x0000000619197211 */ /* 0x000fca00078e18ff */
[----:B------:R-:W2:Y:S04]  /*0320*/  LDS.64 R10, [R25+0x8] ;  /* 0x00000800190a7984 */ /* 0x000ea80000000a00 */
[----:B------:R-:W0:Y:S04]  /*0330*/  LDS.64 R12, [R25+0x128] ;  /* 0x00012800190c7984 */ /* 0x000e280000000a00 */
[----:B------:R-:W1:Y:S04]  /*0340*/  LDS.64 R14, [R25+0x90] ;  /* 0x00009000190e7984 */ /* 0x000e680000000a00 */
[----:B------:R-:W3:Y:S01]  /*0350*/  LDS.64 R16, [R25+0xa0] ;  /* 0x0000a00019107984 */ /* 0x000ee20000000a00 */
[----:B------:R-:W-:-:S05]  /*0360*/  IADD3 R7, PT, PT, R8, R9, -R7 ;  /* 0x0000000908077210 */ /* 0x000fca0007ffe807 */
[----:B------:R-:W-:-:S04]  /*0370*/  VIADD R7, R7, 0x84 ;  /* 0x0000008407077836 */ /* 0x000fc80000000000 */
[----:B------:R-:W-:Y:S01]  /*0380*/  IMAD.WIDE R2, R7, 0x8, R2 ;  /* 0x0000000807027825 */ /* 0x000fe200078e0202 */
[----:B--2---:R-:W-:-:S08]  /*0390*/  DADD R10, R22, R10 ;  /* 0x00000000160a7229 */ /* 0x004fd0000000000a */
[----:B0-----:R-:W-:-:S08]  /*03a0*/  DADD R10, R10, R12 ;  /* 0x000000000a0a7229 */ /* 0x001fd0000000000c */
[----:B-1----:R-:W-:-:S08]  /*03b0*/  DADD R10, R10, R14 ;  /* 0x000000000a0a7229 */ /* 0x002fd0000000000e */
[----:B---3--:R-:W-:-:S08]  /*03c0*/  DADD R10, R10, R16 ;  /* 0x000000000a0a7229 */ /* 0x008fd00000000010 */
[----:B------:R-:W-:-:S07]  /*03d0*/  DMUL R10, R10, 0.25 ;  /* 0x3fd000000a0a7828 */ /* 0x000fce0000000000 */
[----:B------:R-:W-:Y:S01]  /*03e0*/  STS.64 [R25+0x98], R10 ;  /* 0x0000980a19007388 */ /* 0x000fe20000000a00 */
[----:B------:R-:W-:Y:S06]  /*03f0*/  BAR.SYNC.DEFER_BLOCKING 0x0 ;  /* 0x0000000000007b1d */ /* 0x000fec0000010000 */
[----:B------:R-:W2:Y:S01]  /*0400*/  LDG.E.64 R2, desc[UR4][R2.64] ;  /* 0x0000000402027981 */ /* 0x000ea2000c1e1b00 */
[----:B------:R-:W-:-:S05]  /*0410*/  LOP3.LUT R7, R5, 0x1ffffffe, RZ, 0xfc, !PT ;  /* 0x1ffffffe05077812 */ /* 0x000fca00078efcff */
[----:B------:R-:W-:-:S05]  /*0420*/  IMAD.IADD R7, R24, 0x1, -R7 ;  /* 0x0000000118077824 */ /* 0x000fca00078e0a07 */
[----:B------:R-:W-:-:S05]  /*0430*/  LEA R15, R7, R6, 0x3 ;  /* 0x00000006070f7211 */ /* 0x000fca00078e18ff */
[----:B------:R-:W2:Y:S01]  /*0440*/  LDS.64 R8, [R15] ;  /* 0x000000000f087984 */ /* 0x000ea20000000a00 */
[----:B------:R-:W-:-:S03]  /*0450*/  LOP3.LUT R5, R24, 0x1, R5, 0xf4, !PT ;  /* 0x0000000118057812 */ /* 0x000fc600078ef405 */
[----:B------:R-:W0:Y:S02]  /*0460*/  LDS.64 R12, [R15+0x120] ;  /* 0x000120000f0c7984 */ /* 0x000e240000000a00 */
[----:B------:R-:W-:-:S05]  /*0470*/  IMAD R5, R5, 0x8, R6 ;  /* 0x0000000805057824 */ /* 0x000fca00078e0206 */
[----:B------:R-:W1:Y:S04]  /*0480*/  LDS.64 R6, [R5+0x90] ;  /* 0x0000900005067984 */ /* 0x000e680000000a00 */
[----:B------:R-:W3:Y:S01]  /*0490*/  LDS.64 R10, [R5+0xa0] ;  /* 0x0000a000050a7984 */ /* 0x000ee20000000a00 */
[----:B--2---:R-:W-:-:S08]  /*04a0*/  DADD R8, R2, R8 ;  /* 0x0000000002087229 */ /* 0x004fd00000000008 */
[----:B0-----:R-:W-:-:S08]  /*04b0*/  DADD R8, R8, R12 ;  /* 0x0000000008087229 */ /* 0x001fd0000000000c */
[----:B-1----:R-:W-:Y:S02]  /*04c0*/  DADD R6, R8, R6 ;  /* 0x0000000008067229 */ /* 0x002fe40000000006 */
[----:B------:R-:W0:Y:S06]  /*04d0*/  LDC.64 R8, c[0x0][0x388] ;  /* 0x0000e200ff087b82 */ /* 0x000e2c0000000a00 */
[----:B---3--:R-:W-:-:S08]  /*04e0*/  DADD R6, R6, R10 ;  /* 0x0000000006067229 */ /* 0x008fd0000000000a */
[----:B------:R-:W-:-:S07]  /*04f0*/  DMUL R6, R6, 0.25 ;  /* 0x3fd0000006067828 */ /* 0x000fce0000000000 */
[----:B------:R-:W-:Y:S01]  /*0500*/  STS.64 [R15+0x90], R6 ;  /* 0x000090060f007388 */ /* 0x000fe20000000a00 */
[----:B------:R-:W-:Y:S06]  /*0510*/  BAR.SYNC.DEFER_BLOCKING 0x0 ;  /* 0x0000000000007b1d */ /* 0x000fec0000010000 */
[----:B------:R-:W1:Y:S04]  /*0520*/  LDS.64 R2, [R4+0x98] ;  /* 0x0000980004027984 */ /* 0x000e680000000a00 */
[----:B------:R-:W2:Y:S01]  /*0530*/  LDS.64 R10, [R4+0xd8] ;  /* 0x0000d800040a7984 */ /* 0x000ea20000000a00 */
[----:B0-----:R-:W-:-:S05]  /*0540*/  IMAD.WIDE R8, R0, 0x8, R8 ;  /* 0x0000000800087825 */ /* 0x001fca00078e0208 */
[----:B-1----:R-:W-:Y:S04]  /*0550*/  STG.E.64 desc[UR4][R8.64+0x418], R2 ;  /* 0x0004180208007986 */ /* 0x002fe8000c101b04 */
[----:B--2---:R-:W-:Y:S01]  /*0560*/  STG.E.64 desc[UR4][R8.64+0x458], R10 ;  /* 0x0004580a08007986 */ /* 0x004fe2000c101b04 */
[----:B------:R-:W-:Y:S05]  /*0570*/  EXIT ;  /* 0x000000000000794d */ /* 0x000fea0003800000 */
.L_x_186:
        /* <DEDUP_REMOVED lines=16> */
.L_x_198:


//--------------------- .text._Z13UPDATE_VALUESPdS_PKdS_ --------------------------
	.section	.text._Z13UPDATE_VALUESPdS_PKdS_,"ax",@progbits
	.align	128
        .global         _Z13UPDATE_VALUESPdS_PKdS_
        .type           _Z13UPDATE_VALUESPdS_PKdS_,@function
        .size           _Z13UPDATE_VALUESPdS_PKdS_,(.L_x_199 - _Z13UPDATE_VALUESPdS_PKdS_)
        .other          _Z13UPDATE_VALUESPdS_PKdS_,@"STO_CUDA_ENTRY STV_DEFAULT"
_Z13UPDATE_VALUESPdS_PKdS_:
.text._Z13UPDATE_VALUESPdS_PKdS_:
        /* <DEDUP_REMOVED lines=41> */
[----:B------:R-:W2:Y:S04]  /*0290*/  LDS.64 R8, [R21+0x8] ;  /* 0x0000080015087984 */ /* 0x000ea80000000a00 */
[----:B------:R-:W1:Y:S04]  /*02a0*/  LDS.64 R14, [R21+0x128] ;  /* 0x00012800150e7984 */ /* 0x000e680000000a00 */
[----:B------:R-:W3:Y:S04]  /*02b0*/  LDS.64 R16, [R21+0x90] ;  /* 0x0000900015107984 */ /* 0x000ee80000000a00 */
[----:B------:R-:W4:Y:S01]  /*02c0*/  LDS.64 R18, [R21+0xa0] ;  /* 0x0000a00015127984 */ /* 0x000f220000000a00 */
[----:B0-----:R-:W-:Y:S01]  /*02d0*/  IMAD.WIDE R2, R0, 0x8, R2 ;  /* 0x0000000800027825 */ /* 0x001fe200078e0202 */
[----:B--2---:R-:W-:-:S08]  /*02e0*/  DADD R8, R6, R8 ;  /* 0x0000000006087229 */ /* 0x004fd00000000008 */
[----:B-1----:R-:W-:-:S08]  /*02f0*/  DADD R8, R8, R14 ;  /* 0x0000000008087229 */ /* 0x002fd0000000000e */
[----:B---3--:R-:W-:-:S08]  /*0300*/  DADD R8, R8, R16 ;  /* 0x0000000008087229 */ /* 0x008fd00000000010 */
[----:B----4-:R-:W-:-:S08]  /*0310*/  DADD R8, R8, R18 ;  /* 0x0000000008087229 */ /* 0x010fd00000000012 */
[----:B------:R-:W-:-:S07]  /*0320*/  DMUL R8, R8, 0.25 ;  /* 0x3fd0000008087828 */ /* 0x000fce0000000000 */
[----:B------:R-:W-:Y:S01]  /*0330*/  STG.E.64 desc[UR4][R2.64+0x418], R8 ;  /* 0x0004180802007986 */ /* 0x000fe2000c101b04 */
[----:B------:R-:W-:Y:S05]  /*0340*/  EXIT ;  /* 0x000000000000794d */ /* 0x000fea0003800000 */
.L_x_187:
        /* <DEDUP_REMOVED lines=11> */
.L_x_199:


//--------------------- .text._Z10GPU_SOLVERPdS_PKdS_ --------------------------
	.section	.text._Z10GPU_SOLVERPdS_PKdS_,"ax",@progbits
	.align	128
        .global         _Z10GPU_SOLVERPdS_PKdS_
        .type           _Z10GPU_SOLVERPdS_PKdS_,@function
        .size           _Z10GPU_SOLVERPdS_PKdS_,(.L_x_200 - _Z10GPU_SOLVERPdS_PKdS_)
        .other          _Z10GPU_SOLVERPdS_PKdS_,@"STO_CUDA_ENTRY STV_DEFAULT"
_Z10GPU_SOLVERPdS_PKdS_:
.text._Z10GPU_SOLVERPdS_PKdS_:
        /* <DEDUP_REMOVED lines=10> */
[----:B---3--:R-:W-:Y:S02]  /*00a0*/  LOP3.LUT R10, R13, R16, RZ, 0xfc, !PT ;  /* 0x000000100d0a7212 */ /* 0x008fe400078efcff */
[----:B------:R-:W-:Y:S01]  /*00b0*/  ISETP.GT.U32.AND P1, PT, R16, 0x1, PT ;  /* 0x000000011000780c */ /* 0x000fe20003f24070 */
[----:B-1----:R-:W-:Y:S01]  /*00c0*/  IMAD R11, R11, UR4, R16 ;  /* 0x000000040b0b7c24 */ /* 0x002fe2000f8e0210 */
[----:B------:R-:W0:Y:S01]  /*00d0*/  LDCU.64 UR4, c[0x0][0x358] ;  /* 0x00006b00ff0477ac */ /* 0x000e220008000a00 */
[----:B------:R-:W-:Y:S01]  /*00e0*/  LOP3.LUT P2, R10, R10, 0x3fe, RZ, 0xc0, !PT ;  /* 0x000003fe0a0a7812 */ /* 0x000fe2000784c0ff */
[----:B----4-:R-:W-:-:S05]  /*00f0*/  IMAD R0, R0, UR6, R13 ;  /* 0x0000000600007c24 */ /* 0x010fca000f8e020d */
[----:B------:R-:W1:Y:S01]  /*0100*/  @!P0 LDC.64 R14, c[0x0][0x380] ;  /* 0x0000e000ff0e8b82 */ /* 0x000e620000000a00 */
[----:B------:R-:W-:Y:S01]  /*0110*/  IMAD R11, R11, 0x82, RZ ;  /* 0x000000820b0b7824 */ /* 0x000fe200078e02ff */
[----:B------:R-:W-:-:S03]  /*0120*/  @!P0 SHF.R.S32.HI R6, RZ, 0x1f, R0 ;  /* 0x0000001fff068819 */ /* 0x000fc60000011400 */
[C---:B------:R-:W-:Y:S01]  /*0130*/  IMAD.IADD R12, R0.reuse, 0x1, R11 ;  /* 0x00000001000c7824 */ /* 0x040fe200078e020b */
[----:B------:R-:W-:-:S03]  /*0140*/  @!P0 IADD3 R7, P3, PT, R0, R11, RZ ;  /* 0x0000000b00078210 */ /* 0x000fc60007f7e0ff */
[----:B--2---:R-:W-:Y:S01]  /*0150*/  IMAD.WIDE R18, R12, 0x8, R4 ;  /* 0x000000080c127825 */ /* 0x004fe200078e0204 */
[----:B------:R-:W-:-:S03]  /*0160*/  @!P0 LEA.HI.X.SX32 R6, R11, R6, 0x1, P3 ;  /* 0x000000060b068211 */ /* 0x000fc600018f0eff */
[----:B-----5:R-:W-:Y:S01]  /*0170*/  IMAD.WIDE R2, R12, 0x8, R2 ;  /* 0x000000080c027825 */ /* 0x020fe200078e0202 */
[----:B0-----:R-:W2:Y:S04]  /*0180*/  LDG.E.64 R4, desc[UR4][R18.64] ;  /* 0x0000000412047981 */ /* 0x001ea8000c1e1b00 */
[----:B------:R-:W3:Y:S04]  /*0190*/  @!P2 LDG.E.64 R8, desc[UR4][R18.64+0x4180] ;  /* 0x004180041208a981 */ /* 0x000ee8000c1e1b00 */
[----:B------:R-:W4:Y:S01]  /*01a0*/  LDG.E.64 R20, desc[UR4][R2.64+0x418] ;  /* 0x0004180402147981 */ /* 0x000f22000c1e1b00 */
[----:B-1----:R-:W-:-:S04]  /*01b0*/  @!P0 LEA R14, P3, R7, R14, 0x3 ;  /* 0x0000000e070e8211 */ /* 0x002fc800078618ff */
[----:B------:R-:W-:Y:S02]  /*01c0*/  @!P0 LEA.HI.X R15, R7, R15, R6, 0x3, P3 ;  /* 0x0000000f070f8211 */ /* 0x000fe400018f1c06 */
[----:B------:R-:W5:Y:S04]  /*01d0*/  @!P1 LDG.E.64 R6, desc[UR4][R18.64+0x4100] ;  /* 0x0041000412069981 */ /* 0x000f68000c1e1b00 */
[----:B------:R-:W4:Y:S01]  /*01e0*/  @!P0 LDG.E.64 R22, desc[UR4][R14.64+0x80] ;  /* 0x000080040e168981 */ /* 0x000f22000c1e1b00 */
[----:B------:R-:W0:Y:S01]  /*01f0*/  S2R R25, SR_CgaCtaId ;  /* 0x0000000000197919 */ /* 0x000e220000008800 */
[----:B------:R-:W-:-:S05]  /*0200*/  MOV R17, 0x400 ;  /* 0x0000040000117802 */ /* 0x000fca0000000f00 */
[----:B------:R-:W-:Y:S01]  /*0210*/  VIADD R24, R17, 0xa20 ;  /* 0x00000a2011187836 */ /* 0x000fe20000000000 */
[----:B0-----:R-:W-:-:S04]  /*0220*/  LEA R17, R25, R17, 0x18 ;  /* 0x0000001119117211 */ /* 0x001fc800078ec0ff */
[----:B------:R-:W-:Y:S01]  /*0230*/  LEA R25, R25, R24, 0x18 ;  /* 0x0000001819197211 */ /* 0x000fe200078ec0ff */
[----:B------:R-:W-:-:S04]  /*0240*/  IMAD R24, R16, 0x90, R17 ;  /* 0x0000009010187824 */ /* 0x000fc800078e0211 */
[----:B------:R-:W-:Y:S02]  /*0250*/  IMAD R16, R16, 0x80, R25 ;  /* 0x0000008010107824 */ /* 0x000fe400078e0219 */
[C---:B------:R-:W-:Y:S02]  /*0260*/  IMAD R17, R13.reuse, 0x8, R24 ;  /* 0x000000080d117824 */ /* 0x040fe400078e0218 */
[----:B------:R-:W-:-:S03]  /*0270*/  IMAD R13, R13, 0x8, R16 ;  /* 0x000000080d0d7824 */ /* 0x000fc600078e0210 */
[----:B--2---:R0:W-:Y:S04]  /*0280*/  STS.64 [R17], R4 ;  /* 0x0000000411007388 */ /* 0x0041e80000000a00 */
[----:B---3--:R1:W-:Y:S01]  /*0290*/  @!P2 STS.64 [R17+0x980], R8 ;  /* 0x000980081100a388 */ /* 0x0083e20000000a00 */
[----:B0-----:R-:W0:Y:S03]  /*02a0*/  LDC.64 R4, c[0x0][0x388] ;  /* 0x0000e200ff047b82 */ /* 0x001e260000000a00 */
[----:B-----5:R-:W-:Y:S04]  /*02b0*/  @!P1 STS.64 [R17+0x900], R6 ;  /* 0x0009000611009388 */ /* 0x020fe80000000a00 */
[----:B----4-:R-:W-:Y:S01]  /*02c0*/  @!P0 STS.64 [R17+0x80], R22 ;  /* 0x0000801611008388 */ /* 0x010fe20000000a00 */
[----:B-1----:R-:W1:Y:S03]  /*02d0*/  @!P0 LDC.64 R8, c[0x0][0x388] ;  /* 0x0000e200ff088b82 */ /* 0x002e660000000a00 */
[----:B------:R-:W-:Y:S05]  /*02e0*/  STS.64 [R13], R20 ;  /* 0x000000140d007388 */ /* 0x000fea0000000a00 */
[----:B------:R-:W-:Y:S06]  /*02f0*/  BAR.SYNC.DEFER_BLOCKING 0x0 ;  /* 0x0000000000007b1d */ /* 0x000fec0000010000 */
[----:B------:R-:W-:Y:S04]  /*0300*/  LDS.64 R24, [R13] ;  /* 0x000000000d187984 */ /* 0x000fe80000000a00 */
[----:B------:R-:W2:Y:S04]  /*0310*/  LDS.64 R26, [R17+0x8] ;  /* 0x00000800111a7984 */ /* 0x000ea80000000a00 */
[----:B------:R-:W3:Y:S04]  /*0320*/  LDS.64 R28, [R17+0x128] ;  /* 0x00012800111c7984 */ /* 0x000ee80000000a00 */
[----:B------:R-:W4:Y:S04]  /*0330*/  LDS.64 R18, [R17+0x90] ;  /* 0x0000900011127984 */ /* 0x000f280000000a00 */
[----:B------:R-:W5:Y:S01]  /*0340*/  LDS.64 R14, [R17+0xa0] ;  /* 0x0000a000110e7984 */ /* 0x000f620000000a00 */
[----:B--2---:R-:W-:-:S08]  /*0350*/  DADD R24, R24, R26 ;  /* 0x0000000018187229 */ /* 0x004fd0000000001a */
[----:B---3--:R-:W-:-:S08]  /*0360*/  DADD R24, R24, R28 ;  /* 0x0000000018187229 */ /* 0x008fd0000000001c */
[----:B----4-:R-:W-:-:S08]  /*0370*/  DADD R18, R24, R18 ;  /* 0x0000000018127229 */ /* 0x010fd00000000012 */
[----:B-----5:R-:W-:Y:S01]  /*0380*/  DADD R14, R18, R14 ;  /* 0x00000000120e7229 */ /* 0x020fe2000000000e */
[----:B0-----:R-:W-:-:S05]  /*0390*/  IMAD.WIDE R4, R12, 0x8, R4 ;  /* 0x000000080c047825 */ /* 0x001fca00078e0204 */
[----:B------:R-:W2:Y:S02]  /*03a0*/  LDG.E.64 R6, desc[UR4][R4.64] ;  /* 0x0000000404067981 */ /* 0x000ea4000c1e1b00 */
[----:B------:R-:W-:-:S07]  /*03b0*/  DMUL R14, R14, 0.25 ;  /* 0x3fd000000e0e7828 */ /* 0x000fce0000000000 */
[----:B------:R0:W-:Y:S04]  /*03c0*/  STG.E.64 desc[UR4][R4.64+0x418], R14 ;  /* 0x0004180e04007986 */ /* 0x0001e8000c101b04 */
[----:B------:R-:W3:Y:S01]  /*03d0*/  LDG.E.64 R2, desc[UR4][R2.64+0x418] ;  /* 0x0004180402027981 */ /* 0x000ee2000c1e1b00 */
[----:B------:R-:W-:Y:S02]  /*03e0*/  @!P0 SHF.R.S32.HI R16, RZ, 0x1f, R0 ;  /* 0x0000001fff108819 */ /* 0x000fe40000011400 */
[----:B------:R-:W-:Y:S02]  /*03f0*/  @!P0 IADD3 R0, P3, PT, R0, R11, RZ ;  /* 0x0000000b00008210 */ /* 0x000fe40007f7e0ff */
[----:B------:R-:W-:Y:S02]  /*0400*/  ISETP.NE.AND P2, PT, R10, RZ, PT ;  /* 0x000000ff0a00720c */ /* 0x000fe40003f45270 */
[----:B------:R-:W-:-:S02]  /*0410*/  @!P0 LEA.HI.X.SX32 R16, R11, R16, 0x1, P3 ;  /* 0x000000100b108211 */ /* 0x000fc400018f0eff */
[----:B-1----:R-:W-:-:S04]  /*0420*/  @!P0 LEA R8, P3, R0, R8, 0x3 ;  /* 0x0000000800088211 */ /* 0x002fc800078618ff */
[----:B------:R-:W-:Y:S01]  /*0430*/  @!P0 LEA.HI.X R9, R0, R9, R16, 0x3, P3 ;  /* 0x0000000900098211 */ /* 0x000fe200018f1c10 */
[----:B--2---:R-:W-:Y:S04]  /*0440*/  STS.64 [R17], R6 ;  /* 0x0000000611007388 */ /* 0x004fe80000000a00 */
[----:B---3--:R-:W-:Y:S01]  /*0450*/  STS.64 [R13], R2 ;  /* 0x000000020d007388 */ /* 0x008fe20000000a00 */
[----:B------:R-:W-:Y:S06]  /*0460*/  BAR.SYNC.DEFER_BLOCKING 0x0 ;  /* 0x0000000000007b1d */ /* 0x000fec0000010000 */
[----:B------:R-:W2:Y:S04]  /*0470*/  @!P1 LDG.E.64 R10, desc[UR4][R4.64+0x4100] ;  /* 0x00410004040a9981 */ /* 0x000ea8000c1e1b00 */
[----:B0-----:R-:W3:Y:S04]  /*0480*/  @!P2 LDG.E.64 R14, desc[UR4][R4.64+0x4180] ;  /* 0x00418004040ea981 */ /* 0x001ee8000c1e1b00 */
[----:B------:R-:W4:Y:S04]  /*0490*/  @!P0 LDG.E.64 R8, desc[UR4][R8.64+0x80] ;  /* 0x0000800408088981 */ /* 0x000f28000c1e1b00 */
[----:B--2---:R-:W-:Y:S04]  /*04a0*/  @!P1 STS.64 [R17+0x900], R10 ;  /* 0x0009000a11009388 */ /* 0x004fe80000000a00 */
[----:B---3--:R-:W-:Y:S04]  /*04b0*/  @!P2 STS.64 [R17+0x980], R14 ;  /* 0x0009800e1100a388 */ /* 0x008fe80000000a00 */
[----:B----4-:R-:W-:Y:S01]  /*04c0*/  @!P0 STS.64 [R17+0x80], R8 ;  /* 0x0000800811008388 */ /* 0x010fe20000000a00 */
[----:B------:R-:W-:Y:S06]  /*04d0*/  BAR.SYNC.DEFER_BLOCKING 0x0 ;  /* 0x0000000000007b1d */ /* 0x000fec0000010000 */
[----:B------:R-:W-:Y:S04]  /*04e0*/  LDS.64 R18, [R17+0x98] ;  /* 0x0000980011127984 */ /* 0x000fe80000000a00 */
[----:B------:R-:W0:Y:S04]  /*04f0*/  LDS.64 R6, [R17+0x8] ;  /* 0x0000080011067984 */ /* 0x000e280000000a00 */
[----:B------:R-:W1:Y:S04]  /*0500*/  LDS.64 R2, [R17+0x128] ;  /* 0x0001280011027984 */ /* 0x000e680000000a00 */
[----:B------:R-:W2:Y:S04]  /*0510*/  LDS.64 R20, [R17+0x90] ;  /* 0x0000900011147984 */ /* 0x000ea80000000a00 */
[----:B------:R-:W3:Y:S04]  /*0520*/  LDS.64 R22, [R17+0xa0] ;  /* 0x0000a00011167984 */ /* 0x000ee80000000a00 */
[----:B------:R-:W4:Y:S01]  /*0530*/  LDS.64 R4, [R13] ;  /* 0x000000000d047984 */ /* 0x000f220000000a00 */
[----:B0-----:R-:W-:-:S08]  /*0540*/  DFMA R6, R18, 4, -R6 ;  /* 0x401000001206782b */ /* 0x001fd00000000806 */
[----:B-1----:R-:W-:Y:S02]  /*0550*/  DADD R2, R6, -R2 ;  /* 0x0000000006027229 */ /* 0x002fe40000000802 */
[----:B------:R-:W0:Y:S06]  /*0560*/  LDC.64 R6, c[0x0][0x398] ;  /* 0x0000e600ff067b82 */ /* 0x000e2c0000000a00 */
[----:B--2---:R-:W-:-:S08]  /*0570*/  DADD R2, R2, -R20 ;  /* 0x0000000002027229 */ /* 0x004fd00000000814 */
[----:B---3--:R-:W-:-:S08]  /*0580*/  DADD R2, R2, -R22 ;  /* 0x0000000002027229 */ /* 0x008fd00000000816 */
[----:B----4-:R-:W-:Y:S01]  /*0590*/  DADD R2, R2, -R4 ;  /* 0x0000000002027229 */ /* 0x010fe20000000804 */
[----:B0-----:R-:W-:-:S07]  /*05a0*/  IMAD.WIDE R4, R12, 0x8, R6 ;  /* 0x000000080c047825 */ /* 0x001fce00078e0206 */
[----:B------:R-:W-:-:S07]  /*05b0*/  DMUL R2, R2, R2 ;  /* 0x0000000202027228 */ /* 0x000fce0000000000 */
[----:B------:R-:W-:Y:S01]  /*05c0*/  STG.E.64 desc[UR4][R4.64+0x418], R2 ;  /* 0x0004180204007986 */ /* 0x000fe2000c101b04 */
[----:B------:R-:W-:Y:S05]  /*05d0*/  EXIT ;  /* 0x000000000000794d */ /* 0x000fea0003800000 */
.L_x_188:
        /* <DEDUP_REMOVED lines=10> */
.L_x_200:


//--------------------- .nv.shared._ZN3cub18CUB_300001_SM_10006detail6reduce28DeviceReduceSingleTileKernelINS2_10policy_hubIdyN4cuda3std3__44plusIdEEE10Policy1000EPdSC_iS9_ddNS7_10__identityEEEvT0_T1_T2_T3_T4_T6_ --------------------------
	.section	.nv.shared._ZN3cub18CUB_300001_SM_10006detail6reduce28DeviceReduceSingleTileKernelINS2_10policy_hubIdyN4cuda3std3__44plusIdEEE10Policy1000EPdSC_iS9_ddNS7_10__identityEEEvT0_T1_T2_T3_T4_T6_,"aw",@nobits
	.sectionflags	@""
	.align	8
.nv.shared._ZN3cub18CUB_300001_SM_10006detail6reduce28DeviceReduceSingleTileKernelINS2_10policy_hubIdyN4cuda3std3__44plusIdEEE10Policy1000EPdSC_iS9_ddNS7_10__identityEEEvT0_T1_T2_T3_T4_T6_:
	.zero		1176


//--------------------- .nv.shared.reserved.0     --------------------------
	.section	.nv.shared.reserved.0,"aw",@nobits
	.weak		__nv_reservedSMEM_offset_0_alias
	.size		__nv_reservedSMEM_offset_0_alias, 0, 64
	.other		__nv_reservedSMEM_offset_0_alias,@"STO_CUDA_RESERVED_SHARED STV_DEFAULT"
__nv_reservedSMEM_offset_0_alias:
	.zero		0
	.zero		64


//--------------------- .nv.global                --------------------------
	.section	.nv.global,"aw",@nobits
.nv.global:
	.type		_ZN34_INTERNAL_b0efa44f_4_k_cu_c4f779e06thrust24THRUST_300001_SM_1000_NS12placeholders2_8E,@object
	.size		_ZN34_INTERNAL_b0efa44f_4_k_cu_c4f779e06thrust24THRUST_300001_SM_1000_NS12placeholders2_8E,(_ZN34_INTERNAL_b0efa44f_4_k_cu_c4f779e04cuda3std3__436_GLOBAL__N__b0efa44f_4_k_cu_c4f779e06ignoreE - _ZN34_INTERNAL_b0efa44f_4_k_cu_c4f779e06thrust24THRUST_300001_SM_1000_NS12placeholders2_8E)
_ZN34_INTERNAL_b0efa44f_4_k_cu_c4f779e06thrust24THRUST_300001_SM_1000_NS12placeholders2_8E:
	.zero		1
	.type		_ZN34_INTERNAL_b0efa44f_4_k_cu_c4f779e04cuda3std3__436_GLOBAL__N__b0efa44f_4_k_cu_c4f779e06ignoreE,@object
	.size		_ZN34_INTERNAL_b0efa44f_4_k_cu_c4f779e04cuda3std3__436_GLOBAL__N__b0efa44f_4_k_cu_c4f779e06ignoreE,(_ZN34_INTERNAL_b0efa44f_4_k_cu_c4f779e04cuda3std6ranges3__45__cpo4dataE - _ZN34_INTERNAL_b0efa44f_4_k_cu_c4f779e04cuda3std3__436_GLOBAL__N__b0efa44f_4_k_cu_c4f779e06ignoreE)
_ZN34_INTERNAL_b0efa44f_4_k_cu_c4f779e04cuda3std3__436_GLOBAL__N__b0efa44f_4_k_cu_c4f779e06ignoreE:
	.zero		1
	.type		_ZN34_INTERNAL_b0efa44f_4_k_cu_c4f779e04cuda3std6ranges3__45__cpo4dataE,@object
	.size		_ZN34_INTERNAL_b0efa44f_4_k_cu_c4f779e04cuda3std6ranges3__45__cpo4dataE,(_ZN34_INTERNAL_b0efa44f_4_k_cu_c4f779e06thrust24THRUST_300001_SM_1000_NS6system3cpp3parE - _ZN34_INTERNAL_b0efa44f_4_k_cu_c4f779e04cuda3std6ranges3__45__cpo4dataE)
_ZN34_INTERNAL_b0efa44f_4_k_cu_c4f779e04cuda3std6ranges3__45__cpo4dataE:
	.zero		1
	.type		_ZN34_INTERNAL_b0efa44f_4_k_cu_c4f779e06thrust24THRUST_300001_SM_1000_NS6system3cpp3parE,@object
	.size		_ZN34_INTERNAL_b0efa44f_4_k_cu_c4f779e06thrust24THRUST_300001_SM_1000_NS6system3cpp3parE,(_ZN34_INTERNAL_b0efa44f_4_k_cu_c4f779e04cuda3std3__45__cpo5beginE - _ZN34_INTERNAL_b0efa44f_4_k_cu_c4f779e06thrust24THRUST_300001_SM_1000_NS6system3cpp3parE)
_ZN34_INTERNAL_b0efa44f_4_k_cu_c4f779e06thrust24THRUST_300001_SM_1000_NS6system3cpp3parE:
	.zero		1
	.type		_ZN34_INTERNAL_b0efa44f_4_k_cu_c4f779e04cuda3std3__45__cpo5beginE,@object
	.size		_ZN34_INTERNAL_b0efa44f_4_k_cu_c4f779e04cuda3std3__45__cpo5beginE,(_ZN34_INTERNAL_b0efa44f_4_k_cu_c4f779e04cuda3std6ranges3__45__cpo5beginE - _ZN34_INTERNAL_b0efa44f_4_k_cu_c4f779e04cuda3std3__45__cpo5beginE)
_ZN34_INTERNAL_b0efa44f_4_k_cu_c4f779e04cuda3std3__45__cpo5beginE:
	.zero		1
	.type		_ZN34_INTERNAL_b0efa44f_4_k_cu_c4f779e04cuda3std6ranges3__45__cpo5beginE,@object
	.size		_ZN34_INTERNAL_b0efa44f_4_k_cu_c4f779e04cuda3std6ranges3__45__cpo5beginE,(_ZN34_INTERNAL_b0efa44f_4_k_cu_c4f779e06thrust24THRUST_300001_SM_1000_NS6deviceE - _ZN34_INTERNAL_b0efa44f_4_k_cu_c4f779e04cuda3std6ranges3__45__cpo5beginE)
_ZN34_INTERNAL_b0efa44f_4_k_cu_c4f779e04cuda3std6ranges3__45__cpo5beginE:
	.zero		1
	.type		_ZN34_INTERNAL_b0efa44f_4_k_cu_c4f779e06thrust24THRUST_300001_SM_1000_NS6deviceE,@object
	.size		_ZN34_INTERNAL_b0efa44f_4_k_cu_c4f779e06thrust24THRUST_300001_SM_1000_NS6deviceE,(_ZN34_INTERNAL_b0efa44f_4_k_cu_c4f779e04cuda3std3__47nulloptE - _ZN34_INTERNAL_b0efa44f_4_k_cu_c4f779e06thrust24THRUST_300001_SM_1000_NS6deviceE)
_ZN34_INTERNAL_b0efa44f_4_k_cu_c4f779e06thrust24THRUST_300001_SM_1000_NS6deviceE:
	.zero		1
	.type		_ZN34_INTERNAL_b0efa44f_4_k_cu_c4f779e04cuda3std3__47nulloptE,@object
	.size		_ZN34_INTERNAL_b0efa44f_4_k_cu_c4f779e04cuda3std3__47nulloptE,(_ZN34_INTERNAL_b0efa44f_4_k_cu_c4f779e04cuda3std6ranges3__45__cpo8distanceE - _ZN34_INTERNAL_b0efa44f_4_k_cu_c4f779e04cuda3std3__47nulloptE)
_ZN34_INTERNAL_b0efa44f_4_k_cu_c4f779e04cuda3std3__47nulloptE:
	.zero		1
	.type		_ZN34_INTERNAL_b0efa44f_4_k_cu_c4f779e04cuda3std6ranges3__45__cpo8distanceE,@object
	.size		_ZN34_INTERNAL_b0efa44f_4_k_cu_c4f779e04cuda3std6ranges3__45__cpo8distanceE,(_ZN34_INTERNAL_b0efa44f_4_k_cu_c4f779e06thrust24THRUST_300001_SM_1000_NS12placeholders2_4E - _ZN34_INTERNAL_b0efa44f_4_k_cu_c4f779e04cuda3std6ranges3__45__cpo8distanceE)
_ZN34_INTERNAL_b0efa44f_4_k_cu_c4f779e04cuda3std6ranges3__45__cpo8distanceE:
	.zero		1
	.type		_ZN34_INTERNAL_b0efa44f_4_k_cu_c4f779e06thrust24THRUST_300001_SM_1000_NS12placeholders2_4E,@object
	.size		_ZN34_INTERNAL_b0efa44f_4_k_cu_c4f779e06thrust24THRUST_300001_SM_1000_NS12placeholders2_4E,(_ZN34_INTERNAL_b0efa44f_4_k_cu_c4f779e04cuda3std3__45__cpo6rbeginE - _ZN34_INTERNAL_b0efa44f_4_k_cu_c4f779e06thrust24THRUST_300001_SM_1000_NS12placeholders2_4E)
_ZN34_INTERNAL_b0efa44f_4_k_cu_c4f779e06thrust24THRUST_300001_SM_1000_NS12placeholders2_4E:
	.zero		1
	.type		_ZN34_INTERNAL_b0efa44f_4_k_cu_c4f779e04cuda3std3__45__cpo6rbeginE,@object
	.size		_ZN34_INTERNAL_b0efa44f_4_k_cu_c4f779e04cuda3std3__45__cpo6rbeginE,(_ZN34_INTERNAL_b0efa44f_4_k_cu_c4f779e04cuda3std6ranges3__45__cpo7advanceE - _ZN34_INTERNAL_b0efa44f_4_k_cu_c4f779e04cuda3std3__45__cpo6rbeginE)
_ZN34_INTERNAL_b0efa44f_4_k_cu_c4f779e04cuda3std3__45__cpo6rbeginE:
	.zero		1
	.type		_ZN34_INTERNAL_b0efa44f_4_k_cu_c4f779e04cuda3std6ranges3__45__cpo7advanceE,@object
	.size		_ZN34_INTERNAL_b0efa44f_4_k_cu_c4f779e04cuda3std6ranges3__45__cpo7advanceE,(_ZN34_INTERNAL_b0efa44f_4_k_cu_c4f779e06thrust24THRUST_300001_SM_1000_NS12placeholders3_10E - _ZN34_INTERNAL_b0efa44f_4_k_cu_c4f779e04cuda3std6ranges3__45__cpo7advanceE)
_ZN34_INTERNAL_b0efa44f_4_k_cu_c4f779e04cuda3std6ranges3__45__cpo7advanceE:
	.zero		1
	.type		_ZN34_INTERNAL_b0efa44f_4_k_cu_c4f779e06thrust24THRUST_300001_SM_1000_NS12placeholders3_10E,@object
	.size		_ZN34_INTERNAL_b0efa44f_4_k_cu_c4f779e06thrust24THRUST_300001_SM_1000_NS12placeholders3_10E,(_ZN34_INTERNAL_b0efa44f_4_k_cu_c4f779e04cuda3std3__48in_placeE - _ZN34_INTERNAL_b0efa44f_4_k_cu_c4f779e06thrust24THRUST_300001_SM_1000_NS12placeholders3_10E)
_ZN34_INTERNAL_b0efa44f_4_k_cu_c4f779e06thrust24THRUST_300001_SM_1000_NS12placeholders3_10E:
	.zero		1
	.type		_ZN34_INTERNAL_b0efa44f_4_k_cu_c4f779e04cuda3std3__48in_placeE,@object
	.size		_ZN34_INTERNAL_b0efa44f_4_k_cu_c4f779e04cuda3std3__48in_placeE,(_ZN34_INTERNAL_b0efa44f_4_k_cu_c4f779e04cuda3std6ranges3__45__cpo4sizeE - _ZN34_INTERNAL_b0efa44f_4_k_cu_c4f779e04cuda3std3__48in_placeE)
_ZN34_INTERNAL_b0efa44f_4_k_cu_c4f779e04cuda3std3__48in_placeE:
	.zero		1
	.type		_ZN34_INTERNAL_b0efa44f_4_k_cu_c4f779e04cuda3std6ranges3__45__cpo4sizeE,@object
	.size		_ZN34_INTERNAL_b0efa44f_4_k_cu_c4f779e04cuda3std6ranges3__45__cpo4sizeE,(_ZN34_INTERNAL_b0efa44f_4_k_cu_c4f779e06thrust24THRUST_300001_SM_1000_NS12placeholders2_2E - _ZN34_INTERNAL_b0efa44f_4_k_cu_c4f779e04cuda3std6ranges3__45__cpo4sizeE)
_ZN34_INTERNAL_b0efa44f_4_k_cu_c4f779e04cuda3std6ranges3__45__cpo4sizeE:
	.zero		1
	.type		_ZN34_INTERNAL_b0efa44f_4_k_cu_c4f779e06thrust24THRUST_300001_SM_1000_NS12placeholders2_2E,@object
	.size		_ZN34_INTERNAL_b0efa44f_4_k_cu_c4f779e06thrust24THRUST_300001_SM_1000_NS12placeholders2_2E,(_ZN34_INTERNAL_b0efa44f_4_k_cu_c4f779e04cuda3std3__45__cpo6cbeginE - _ZN34_INTERNAL_b0efa44f_4_k_cu_c4f779e06thrust24THRUST_300001_SM_1000_NS12placeholders2_2E)
_ZN34_INTERNAL_b0efa44f_4_k_cu_c4f779e06thrust24THRUST_300001_SM_1000_NS12placeholders2_2E:
	.zero		1
	.type		_ZN34_INTERNAL_b0efa44f_4_k_cu_c4f779e04cuda3std3__45__cpo6cbeginE,@object
	.size		_ZN34_INTERNAL_b0efa44f_4_k_cu_c4f779e04cuda3std3__45__cpo6cbeginE,(_ZN34_INTERNAL_b0efa44f_4_k_cu_c4f779e04cuda3std6ranges3__45__cpo6cbeginE - _ZN34_INTERNAL_b0efa44f_4_k_cu_c4f779e04cuda3std3__45__cpo6cbeginE)
_ZN34_INTERNAL_b0efa44f_4_k_cu_c4f779e04cuda3std3__45__cpo6cbeginE:
	.zero		1
	.type		_ZN34_INTERNAL_b0efa44f_4_k_cu_c4f779e04cuda3std6ranges3__45__cpo6cbeginE,@object
	.size		_ZN34_INTERNAL_b0efa44f_4_k_cu_c4f779e04cuda3std6ranges3__45__cpo6cbeginE,(_ZN34_INTERNAL_b0efa44f_4_k_cu_c4f779e06thrust24THRUST_300001_SM_1000_NS12placeholders2_6E - _ZN34_INTERNAL_b0efa44f_4_k_cu_c4f779e04cuda3std6ranges3__45__cpo6cbeginE)
_ZN34_INTERNAL_b0efa44f_4_k_cu_c4f779e04cuda3std6ranges3__45__cpo6cbeginE:
	.zero		1
	.type		_ZN34_INTERNAL_b0efa44f_4_k_cu_c4f779e06thrust24THRUST_300001_SM_1000_NS12placeholders2_6E,@object
	.size		_ZN34_INTERNAL_b0efa44f_4_k_cu_c4f779e06thrust24THRUST_300001_SM_1000_NS12placeholders2_6E,(_ZN34_INTERNAL_b0efa44f_4_k_cu_c4f779e04cuda3std3__45__cpo7crbeginE - _ZN34_INTERNAL_b0efa44f_4_k_cu_c4f779e06thrust24THRUST_300001_SM_1000_NS12placeholders2_6E)
_ZN34_INTERNAL_b0efa44f_4_k_cu_c4f779e06thrust24THRUST_300001_SM_1000_NS12placeholders2_6E:
	.zero		1
	.type		_ZN34_INTERNAL_b0efa44f_4_k_cu_c4f779e04cuda3std3__45__cpo7crbeginE,@object
	.size		_ZN34_INTERNAL_b0efa44f_4_k_cu_c4f779e04cuda3std3__45__cpo7crbeginE,(_ZN34_INTERNAL_b0efa44f_4_k_cu_c4f779e04cuda3std6ranges3__45__cpo4nextE - _ZN34_INTERNAL_b0efa44f_4_k_cu_c4f779e04cuda3std3__45__cpo7crbeginE)
_ZN34_INTERNAL_b0efa44f_4_k_cu_c4f779e04cuda3std3__45__cpo7crbeginE:
	.zero		1
	.type		_ZN34_INTERNAL_b0efa44f_4_k_cu_c4f779e04cuda3std6ranges3__45__cpo4nextE,@object
	.size		_ZN34_INTERNAL_b0efa44f_4_k_cu_c4f779e04cuda3std6ranges3__45__cpo4nextE,(_ZN34_INTERNAL_b0efa44f_4_k_cu_c4f779e04cuda3std6ranges3__45__cpo4swapE - _ZN34_INTERNAL_b0efa44f_4_k_cu_c4f779e04cuda3std6ranges3__45__cpo4nextE)
_ZN34_INTERNAL_b0efa44f_4_k_cu_c4f779e04cuda3std6ranges3__45__cpo4nextE:
	.zero		1
	.type		_ZN34_INTERNAL_b0efa44f_4_k_cu_c4f779e04cuda3std6ranges3__45__cpo4swapE,@object
	.size		_ZN34_INTERNAL_b0efa44f_4_k_cu_c4f779e04cuda3std6ranges3__45__cpo4swapE,(_ZN34_INTERNAL_b0efa44f_4_k_cu_c4f779e06thrust24THRUST_300001_SM_1000_NS8cuda_cub10par_nosyncE - _ZN34_INTERNAL_b0efa44f_4_k_cu_c4f779e04cuda3std6ranges3__45__cpo4swapE)
_ZN34_INTERNAL_b0efa44f_4_k_cu_c4f779e04cuda3std6ranges3__45__cpo4swapE:
	.zero		1
	.type		_ZN34_INTERNAL_b0efa44f_4_k_cu_c4f779e06thrust24THRUST_300001_SM_1000_NS8cuda_cub10par_nosyncE,@object
	.size		_ZN34_INTERNAL_b0efa44f_4_k_cu_c4f779e06thrust24THRUST_300001_SM_1000_NS8cuda_cub10par_nosyncE,(_ZN34_INTERNAL_b0efa44f_4_k_cu_c4f779e06thrust24THRUST_300001_SM_1000_NS3seqE - _ZN34_INTERNAL_b0efa44f_4_k_cu_c4f779e06thrust24THRUST_300001_SM_1000_NS8cuda_cub10par_nosyncE)
_ZN34_INTERNAL_b0efa44f_4_k_cu_c4f779e06thrust24THRUST_300001_SM_1000_NS8cuda_cub10par_nosyncE:
	.zero		1
	.type		_ZN34_INTERNAL_b0efa44f_4_k_cu_c4f779e06thrust24THRUST_300001_SM_1000_NS3seqE,@object
	.size		_ZN34_INTERNAL_b0efa44f_4_k_cu_c4f779e06thrust24THRUST_300001_SM_1000_NS3seqE,(_ZN34_INTERNAL_b0efa44f_4_k_cu_c4f779e04cuda3std3__420unreachable_sentinelE - _ZN34_INTERNAL_b0efa44f_4_k_cu_c4f779e06thrust24THRUST_300001_SM_1000_NS3seqE)
_ZN34_INTERNAL_b0efa44f_4_k_cu_c4f779e06thrust24THRUST_300001_SM_1000_NS3seqE:
	.zero		1
	.type		_ZN34_INTERNAL_b0efa44f_4_k_cu_c4f779e04cuda3std3__420unreachable_sentinelE,@object
	.size		_ZN34_INTERNAL_b0efa44f_4_k_cu_c4f779e04cuda3std3__420unreachable_sentinelE,(_ZN34_INTERNAL_b0efa44f_4_k_cu_c4f779e04cuda3std6ranges3__45__cpo5ssizeE - _ZN34_INTERNAL_b0efa44f_4_k_cu_c4f779e04cuda3std3__420unreachable_sentinelE)
_ZN34_INTERNAL_b0efa44f_4_k_cu_c4f779e04cuda3std3__420unreachable_sentinelE:
	.zero		1
	.type		_ZN34_INTERNAL_b0efa44f_4_k_cu_c4f779e04cuda3std6ranges3__45__cpo5ssizeE,@object
	.size		_ZN34_INTERNAL_b0efa44f_4_k_cu_c4f779e04cuda3std6ranges3__45__cpo5ssizeE,(_ZN34_INTERNAL_b0efa44f_4_k_cu_c4f779e06thrust24THRUST_300001_SM_1000_NS12placeholders2_3E - _ZN34_INTERNAL_b0efa44f_4_k_cu_c4f779e04cuda3std6ranges3__45__cpo5ssizeE)
_ZN34_INTERNAL_b0efa44f_4_k_cu_c4f779e04cuda3std6ranges3__45__cpo5ssizeE:
	.zero		1
	.type		_ZN34_INTERNAL_b0efa44f_4_k_cu_c4f779e06thrust24THRUST_300001_SM_1000_NS12placeholders2_3E,@object
	.size		_ZN34_INTERNAL_b0efa44f_4_k_cu_c4f779e06thrust24THRUST_300001_SM_1000_NS12placeholders2_3E,(_ZN34_INTERNAL_b0efa44f_4_k_cu_c4f779e04cuda3std3__45__cpo4cendE - _ZN34_INTERNAL_b0efa44f_4_k_cu_c4f779e06thrust24THRUST_300001_SM_1000_NS12placeholders2_3E)
_ZN34_INTERNAL_b0efa44f_4_k_cu_c4f779e06thrust24THRUST_300001_SM_1000_NS12placeholders2_3E:
	.zero		1
	.type		_ZN34_INTERNAL_b0efa44f_4_k_cu_c4f779e04cuda3std3__45__cpo4cendE,@object
	.size		_ZN34_INTERNAL_b0efa44f_4_k_cu_c4f779e04cuda3std3__45__cpo4cendE,(_ZN34_INTERNAL_b0efa44f_4_k_cu_c4f779e04cuda3std6ranges3__45__cpo4cendE - _ZN34_INTERNAL_b0efa44f_4_k_cu_c4f779e04cuda3std3__45__cpo4cendE)
_ZN34_INTERNAL_b0efa44f_4_k_cu_c4f779e04cuda3std3__45__cpo4cendE:
	.zero		1
	.type		_ZN34_INTERNAL_b0efa44f_4_k_cu_c4f779e04cuda3std6ranges3__45__cpo4cendE,@object
	.size		_ZN34_INTERNAL_b0efa44f_4_k_cu_c4f779e04cuda3std6ranges3__45__cpo4cendE,(_ZN34_INTERNAL_b0efa44f_4_k_cu_c4f779e06thrust24THRUST_300001_SM_1000_NS12placeholders2_7E - _ZN34_INTERNAL_b0efa44f_4_k_cu_c4f779e04cuda3std6ranges3__45__cpo4cendE)
_ZN34_INTERNAL_b0efa44f_4_k_cu_c4f779e04cuda3std6ranges3__45__cpo4cendE:
	.zero		1
	.type		_ZN34_INTERNAL_b0efa44f_4_k_cu_c4f779e06thrust24THRUST_300001_SM_1000_NS12placeholders2_7E,@object
	.size		_ZN34_INTERNAL_b0efa44f_4_k_cu_c4f779e06thrust24THRUST_300001_SM_1000_NS12placeholders2_7E,(_ZN34_INTERNAL_b0efa44f_4_k_cu_c4f779e04cuda3std3__45__cpo5crendE - _ZN34_INTERNAL_b0efa44f_4_k_cu_c4f779e06thrust24THRUST_300001_SM_1000_NS12placeholders2_7E)
_ZN34_INTERNAL_b0efa44f_4_k_cu_c4f779e06thrust24THRUST_300001_SM_1000_NS12placeholders2_7E:
	.zero		1
	.type		_ZN34_INTERNAL_b0efa44f_4_k_cu_c4f779e04cuda3std3__45__cpo5crendE,@object
	.size		_ZN34_INTERNAL_b0efa44f_4_k_cu_c4f779e04cuda3std3__45__cpo5crendE,(_ZN34_INTERNAL_b0efa44f_4_k_cu_c4f779e04cuda3std6ranges3__45__cpo4prevE - _ZN34_INTERNAL_b0efa44f_4_k_cu_c4f779e04cuda3std3__45__cpo5crendE)
_ZN34_INTERNAL_b0efa44f_4_k_cu_c4f779e04cuda3std3__45__cpo5crendE:
	.zero		1
	.type		_ZN34_INTERNAL_b0efa44f_4_k_cu_c4f779e04cuda3std6ranges3__45__cpo4prevE,@object
	.size		_ZN34_INTERNAL_b0efa44f_4_k_cu_c4f779e04cuda3std6ranges3__45__cpo4prevE,(_ZN34_INTERNAL_b0efa44f_4_k_cu_c4f779e04cuda3std6ranges3__45__cpo9iter_moveE - _ZN34_INTERNAL_b0efa44f_4_k_cu_c4f779e04cuda3std6ranges3__45__cpo4prevE)
_ZN34_INTERNAL_b0efa44f_4_k_cu_c4f779e04cuda3std6ranges3__45__cpo4prevE:
	.zero		1
	.type		_ZN34_INTERNAL_b0efa44f_4_k_cu_c4f779e04cuda3std6ranges3__45__cpo9iter_moveE,@object
	.size		_ZN34_INTERNAL_b0efa44f_4_k_cu_c4f779e04cuda3std6ranges3__45__cpo9iter_moveE,(_ZN34_INTERNAL_b0efa44f_4_k_cu_c4f779e06thrust24THRUST_300001_SM_1000_NS6system6detail10sequential3seqE - _ZN34_INTERNAL_b0efa44f_4_k_cu_c4f779e04cuda3std6ranges3__45__cpo9iter_moveE)
_ZN34_INTERNAL_b0efa44f_4_k_cu_c4f779e04cuda3std6ranges3__45__cpo9iter_moveE:
	.zero		1
	.type		_ZN34_INTERNAL_b0efa44f_4_k_cu_c4f779e06thrust24THRUST_300001_SM_1000_NS6system6detail10sequential3seqE,@object
	.size		_ZN34_INTERNAL_b0efa44f_4_k_cu_c4f779e06thrust24THRUST_300001_SM_1000_NS6system6detail10sequential3seqE,(_ZN34_INTERNAL_b0efa44f_4_k_cu_c4f779e06thrust24THRUST_300001_SM_1000_NS12placeholders2_9E - _ZN34_INTERNAL_b0efa44f_4_k_cu_c4f779e06thrust24THRUST_300001_SM_1000_NS6system6detail10sequential3seqE)
_ZN34_INTERNAL_b0efa44f_4_k_cu_c4f779e06thrust24THRUST_300001_SM_1000_NS6system6detail10sequential3seqE:
	.zero		1
	.type		_ZN34_INTERNAL_b0efa44f_4_k_cu_c4f779e06thrust24THRUST_300001_SM_1000_NS12placeholders2_9E,@object
	.size		_ZN34_INTERNAL_b0efa44f_4_k_cu_c4f779e06thrust24THRUST_300001_SM_1000_NS12placeholders2_9E,(_ZN34_INTERNAL_b0efa44f_4_k_cu_c4f779e04cuda3std3__419piecewise_constructE - _ZN34_INTERNAL_b0efa44f_4_k_cu_c4f779e06thrust24THRUST_300001_SM_1000_NS12placeholders2_9E)
_ZN34_INTERNAL_b0efa44f_4_k_cu_c4f779e06thrust24THRUST_300001_SM_1000_NS12placeholders2_9E:
	.zero		1
	.type		_ZN34_INTERNAL_b0efa44f_4_k_cu_c4f779e04cuda3std3__419piecewise_constructE,@object
	.size		_ZN34_INTERNAL_b0efa44f_4_k_cu_c4f779e04cuda3std3__419piecewise_constructE,(_ZN34_INTERNAL_b0efa44f_4_k_cu_c4f779e04cuda3std6ranges3__45__cpo5cdataE - _ZN34_INTERNAL_b0efa44f_4_k_cu_c4f779e04cuda3std3__419piecewise_constructE)
_ZN34_INTERNAL_b0efa44f_4_k_cu_c4f779e04cuda3std3__419piecewise_constructE:
	.zero		1
	.type		_ZN34_INTERNAL_b0efa44f_4_k_cu_c4f779e04cuda3std6ranges3__45__cpo5cdataE,@object
	.size		_ZN34_INTERNAL_b0efa44f_4_k_cu_c4f779e04cuda3std6ranges3__45__cpo5cdataE,(_ZN34_INTERNAL_b0efa44f_4_k_cu_c4f779e06thrust24THRUST_300001_SM_1000_NS12placeholders2_1E - _ZN34_INTERNAL_b0efa44f_4_k_cu_c4f779e04cuda3std6ranges3__45__cpo5cdataE)
_ZN34_INTERNAL_b0efa44f_4_k_cu_c4f779e04cuda3std6ranges3__45__cpo5cdataE:
	.zero		1
	.type		_ZN34_INTERNAL_b0efa44f_4_k_cu_c4f779e06thrust24THRUST_300001_SM_1000_NS12placeholders2_1E,@object
	.size		_ZN34_INTERNAL_b0efa44f_4_k_cu_c4f779e06thrust24THRUST_300001_SM_1000_NS12placeholders2_1E,(_ZN34_INTERNAL_b0efa44f_4_k_cu_c4f779e04cuda3std3__45__cpo3endE - _ZN34_INTERNAL_b0efa44f_4_k_cu_c4f779e06thrust24THRUST_300001_SM_1000_NS12placeholders2_1E)
_ZN34_INTERNAL_b0efa44f_4_k_cu_c4f779e06thrust24THRUST_300001_SM_1000_NS12placeholders2_1E:
	.zero		1
	.type		_ZN34_INTERNAL_b0efa44f_4_k_cu_c4f779e04cuda3std3__45__cpo3endE,@object
	.size		_ZN34_INTERNAL_b0efa44f_4_k_cu_c4f779e04cuda3std3__45__cpo3endE,(_ZN34_INTERNAL_b0efa44f_4_k_cu_c4f779e04cuda3std6ranges3__45__cpo3endE - _ZN34_INTERNAL_b0efa44f_4_k_cu_c4f779e04cuda3std3__45__cpo3endE)
_ZN34_INTERNAL_b0efa44f_4_k_cu_c4f779e04cuda3std3__45__cpo3endE:
	.zero		1
	.type		_ZN34_INTERNAL_b0efa44f_4_k_cu_c4f779e04cuda3std6ranges3__45__cpo3endE,@object
	.size		_ZN34_INTERNAL_b0efa44f_4_k_cu_c4f779e04cuda3std6ranges3__45__cpo3endE,(_ZN34_INTERNAL_b0efa44f_4_k_cu_c4f779e06thrust24THRUST_300001_SM_1000_NS12placeholders2_5E - _ZN34_INTERNAL_b0efa44f_4_k_cu_c4f779e04cuda3std6ranges3__45__cpo3endE)
_ZN34_INTERNAL_b0efa44f_4_k_cu_c4f779e04cuda3std6ranges3__45__cpo3endE:
	.zero		1
	.type		_ZN34_INTERNAL_b0efa44f_4_k_cu_c4f779e06thrust24THRUST_300001_SM_1000_NS12placeholders2_5E,@object
	.size		_ZN34_INTERNAL_b0efa44f_4_k_cu_c4f779e06thrust24THRUST_300001_SM_1000_NS12placeholders2_5E,(_ZN34_INTERNAL_b0efa44f_4_k_cu_c4f779e04cuda3std3__45__cpo4rendE - _ZN34_INTERNAL_b0efa44f_4_k_cu_c4f779e06thrust24THRUST_300001_SM_1000_NS12placeholders2_5E)
_ZN34_INTERNAL_b0efa44f_4_k_cu_c4f779e06thrust24THRUST_300001_SM_1000_NS12placeholders2_5E:
	.zero		1
	.type		_ZN34_INTERNAL_b0efa44f_4_k_cu_c4f779e04cuda3std3__45__cpo4rendE,@object
	.size		_ZN34_INTERNAL_b0efa44f_4_k_cu_c4f779e04cuda3std3__45__cpo4rendE,(_ZN34_INTERNAL_b0efa44f_4_k_cu_c4f779e04cuda3std6ranges3__45__cpo9iter_swapE - _ZN34_INTERNAL_b0efa44f_4_k_cu_c4f779e04cuda3std3__45__cpo4rendE)
_ZN34_INTERNAL_b0efa44f_4_k_cu_c4f779e04cuda3std3__45__cpo4rendE:
	.zero		1
	.type		_ZN34_INTERNAL_b0efa44f_4_k_cu_c4f779e04cuda3std6ranges3__45__cpo9iter_swapE,@object
	.size		_ZN34_INTERNAL_b0efa44f_4_k_cu_c4f779e04cuda3std6ranges3__45__cpo9iter_swapE,(_ZN34_INTERNAL_b0efa44f_4_k_cu_c4f779e04cuda3std3__48unexpectE - _ZN34_INTERNAL_b0efa44f_4_k_cu_c4f779e04cuda3std6ranges3__45__cpo9iter_swapE)
_ZN34_INTERNAL_b0efa44f_4_k_cu_c4f779e04cuda3std6ranges3__45__cpo9iter_swapE:
	.zero		1
	.type		_ZN34_INTERNAL_b0efa44f_4_k_cu_c4f779e04cuda3std3__48unexpectE,@object
	.size		_ZN34_INTERNAL_b0efa44f_4_k_cu_c4f779e04cuda3std3__48unexpectE,(_ZN34_INTERNAL_b0efa44f_4_k_cu_c4f779e06thrust24THRUST_300001_SM_1000_NS8cuda_cub3parE - _ZN34_INTERNAL_b0efa44f_4_k_cu_c4f779e04cuda3std3__48unexpectE)
_ZN34_INTERNAL_b0efa44f_4_k_cu_c4f779e04cuda3std3__48unexpectE:
	.zero		1
	.type		_ZN34_INTERNAL_b0efa44f_4_k_cu_c4f779e06thrust24THRUST_300001_SM_1000_NS8cuda_cub3parE,@object
	.size		_ZN34_INTERNAL_b0efa44f_4_k_cu_c4f779e06thrust24THRUST_300001_SM_1000_NS8cuda_cub3parE,(.L_29 - _ZN34_INTERNAL_b0efa44f_4_k_cu_c4f779e06thrust24THRUST_300001_SM_1000_NS8cuda_cub3parE)
_ZN34_INTERNAL_b0efa44f_4_k_cu_c4f779e06thrust24THRUST_300001_SM_1000_NS8cuda_cub3parE:
	.zero		1
.L_29:


//--------------------- .nv.shared._ZN3cub18CUB_300001_SM_10006detail6reduce18DeviceReduceKernelINS2_10policy_hubIdyN4cuda3std3__44plusIdEEE10Policy1000EN6thrust24THRUST_300001_SM_1000_NS10device_ptrIdEEyS9_dNS7_10__identityEEEvT0_PT3_T1_NS0_13GridEvenShareISK_EET2_T4_ --------------------------
	.section	.nv.shared._ZN3cub18CUB_300001_SM_10006detail6reduce18DeviceReduceKernelINS2_10policy_hubIdyN4cuda3std3__44plusIdEEE10Policy1000EN6thrust24THRUST_300001_SM_1000_NS10device_ptrIdEEyS9_dNS7_10__identityEEEvT0_PT3_T1_NS0_13GridEvenShareISK_EET2_T4_,"aw",@nobits
	.sectionflags	@""
	.align	8
.nv.shared._ZN3cub18CUB_300001_SM_10006detail6reduce18DeviceReduceKernelINS2_10policy_hubIdyN4cuda3std3__44plusIdEEE10Policy1000EN6thrust24THRUST_300001_SM_1000_NS10device_ptrIdEEyS9_dNS7_10__identityEEEvT0_PT3_T1_NS0_13GridEvenShareISK_EET2_T4_:
	.zero		1176


//--------------------- .nv.shared._ZN3cub18CUB_300001_SM_10006detail6reduce28DeviceReduceSingleTileKernelINS2_10policy_hubIdyN4cuda3std3__44plusIdEEE10Policy1000EN6thrust24THRUST_300001_SM_1000_NS10device_ptrIdEEPdyS9_ddNS7_10__identityEEEvT0_T1_T2_T3_T4_T6_ --------------------------
	.section	.nv.shared._ZN3cub18CUB_300001_SM_10006detail6reduce28DeviceReduceSingleTileKernelINS2_10policy_hubIdyN4cuda3std3__44plusIdEEE10Policy1000EN6thrust24THRUST_300001_SM_1000_NS10device_ptrIdEEPdyS9_ddNS7_10__identityEEEvT0_T1_T2_T3_T4_T6_,"aw",@nobits
	.sectionflags	@""
	.align	8
.nv.shared._ZN3cub18CUB_300001_SM_10006detail6reduce28DeviceReduceSingleTileKernelINS2_10policy_hubIdyN4cuda3std3__44plusIdEEE10Policy1000EN6thrust24THRUST_300001_SM_1000_NS10device_ptrIdEEPdyS9_ddNS7_10__identityEEEvT0_T1_T2_T3_T4_T6_:
	.zero		1176


//--------------------- .nv.shared._ZN3cub18CUB_300001_SM_10006detail6reduce28DeviceReduceSingleTileKernelINS2_10policy_hubIdjN4cuda3std3__44plusIdEEE10Policy1000EPdSC_iS9_ddNS7_10__identityEEEvT0_T1_T2_T3_T4_T6_ --------------------------
	.section	.nv.shared._ZN3cub18CUB_300001_SM_10006detail6reduce28DeviceReduceSingleTileKernelINS2_10policy_hubIdjN4cuda3std3__44plusIdEEE10Policy1000EPdSC_iS9_ddNS7_10__identityEEEvT0_T1_T2_T3_T4_T6_,"aw",@nobits
	.sectionflags	@""
	.align	8
.nv.shared._ZN3cub18CUB_300001_SM_10006detail6reduce28DeviceReduceSingleTileKernelINS2_10policy_hubIdjN4cuda3std3__44plusIdEEE10Policy1000EPdSC_iS9_ddNS7_10__identityEEEvT0_T1_T2_T3_T4_T6_:
	.zero		1216


//--------------------- .nv.shared._ZN3cub18CUB_300001_SM_10006detail6reduce18DeviceReduceKernelINS2_10policy_hubIdjN4cuda3std3__44plusIdEEE10Policy1000EN6thrust24THRUST_300001_SM_1000_NS10device_ptrIdEEjS9_dNS7_10__identityEEEvT0_PT3_T1_NS0_13GridEvenShareISK_EET2_T4_ --------------------------
	.section	.nv.shared._ZN3cub18CUB_300001_SM_10006detail6reduce18DeviceReduceKernelINS2_10policy_hubIdjN4cuda3std3__44plusIdEEE10Policy1000EN6thrust24THRUST_300001_SM_1000_NS10device_ptrIdEEjS9_dNS7_10__identityEEEvT0_PT3_T1_NS0_13GridEvenShareISK_EET2_T4_,"aw",@nobits
	.sectionflags	@""
	.align	8
.nv.shared._ZN3cub18CUB_300001_SM_10006detail6reduce18DeviceReduceKernelINS2_10policy_hubIdjN4cuda3std3__44plusIdEEE10Policy1000EN6thrust24THRUST_300001_SM_1000_NS10device_ptrIdEEjS9_dNS7_10__identityEEEvT0_PT3_T1_NS0_13GridEvenShareISK_EET2_T4_:
	.zero		1216


//--------------------- .nv.shared._ZN3cub18CUB_300001_SM_10006detail6reduce28DeviceReduceSingleTileKernelINS2_10policy_hubIdjN4cuda3std3__44plusIdEEE10Policy1000EN6thrust24THRUST_300001_SM_1000_NS10device_ptrIdEEPdjS9_ddNS7_10__identityEEEvT0_T1_T2_T3_T4_T6_ --------------------------
	.section	.nv.shared._ZN3cub18CUB_300001_SM_10006detail6reduce28DeviceReduceSingleTileKernelINS2_10policy_hubIdjN4cuda3std3__44plusIdEEE10Policy1000EN6thrust24THRUST_300001_SM_1000_NS10device_ptrIdEEPdjS9_ddNS7_10__identityEEEvT0_T1_T2_T3_T4_T6_,"aw",@nobits
	.sectionflags	@""
	.align	8
.nv.shared._ZN3cub18CUB_300001_SM_10006detail6reduce28DeviceReduceSingleTileKernelINS2_10policy_hubIdjN4cuda3std3__44plusIdEEE10Policy1000EN6thrust24THRUST_300001_SM_1000_NS10device_ptrIdEEPdjS9_ddNS7_10__identityEEEvT0_T1_T2_T3_T4_T6_:
	.zero		1216


//--------------------- .nv.shared._Z7L2_NORMPdPf --------------------------
	.section	.nv.shared._Z7L2_NORMPdPf,"aw",@nobits
	.sectionflags	@""
	.align	8
.nv.shared._Z7L2_NORMPdPf:
	.zero		3072


//--------------------- .nv.shared._Z12UPDATE_RESIDPdS_PKdS_ --------------------------
	.section	.nv.shared._Z12UPDATE_RESIDPdS_PKdS_,"aw",@nobits
	.sectionflags	@""
	.align	8
.nv.shared._Z12UPDATE_RESIDPdS_PKdS_:
	.zero		3616


//--------------------- .nv.shared._Z16UPDATE_VALUES_RBPdS_PKdS_ --------------------------
	.section	.nv.shared._Z16UPDATE_VALUES_RBPdS_PKdS_,"aw",@nobits
	.sectionflags	@""
	.align	8
.nv.shared._Z16UPDATE_VALUES_RBPdS_PKdS_:
	.zero		3616


//--------------------- .nv.shared._Z13UPDATE_VALUESPdS_PKdS_ --------------------------
	.section	.nv.shared._Z13UPDATE_VALUESPdS_PKdS_,"aw",@nobits
	.sectionflags	@""
	.align	8
.nv.shared._Z13UPDATE_VALUESPdS_PKdS_:
	.zero		3616


//--------------------- .nv.shared._Z10GPU_SOLVERPdS_PKdS_ --------------------------
	.section	.nv.shared._Z10GPU_SOLVERPdS_PKdS_,"aw",@nobits
	.sectionflags	@""
	.align	8
.nv.shared._Z10GPU_SOLVERPdS_PKdS_:
	.zero		5664


//--------------------- .nv.constant0._ZN3cub18CUB_300001_SM_10006detail6reduce28DeviceReduceSingleTileKernelINS2_10policy_hubIdyN4cuda3std3__44plusIdEEE10Policy1000EPdSC_iS9_ddNS7_10__identityEEEvT0_T1_T2_T3_T4_T6_ --------------------------
	.section	.nv.constant0._ZN3cub18CUB_300001_SM_10006detail6reduce28DeviceReduceSingleTileKernelINS2_10policy_hubIdyN4cuda3std3__44plusIdEEE10Policy1000EPdSC_iS9_ddNS7_10__identityEEEvT0_T1_T2_T3_T4_T6_,"a",@progbits
	.sectionflags	@""
	.align	4
.nv.constant0._ZN3cub18CUB_300001_SM_10006detail6reduce28DeviceReduceSingleTileKernelINS2_10policy_hubIdyN4cuda3std3__44plusIdEEE10Policy1000EPdSC_iS9_ddNS7_10__identityEEEvT0_T1_T2_T3_T4_T6_:
	.zero		929


//--------------------- .nv.constant0._ZN3cub18CUB_300001_SM_10006detail6reduce18DeviceReduceKernelINS2_10policy_hubIdyN4cuda3std3__44plusIdEEE10Policy1000EN6thrust24THRUST_300001_SM_1000_NS10device_ptrIdEEyS9_dNS7_10__identityEEEvT0_PT3_T1_NS0_13GridEvenShareISK_EET2_T4_ --------------------------
	.section	.nv.constant0._ZN3cub18CUB_300001_SM_10006detail6reduce18DeviceReduceKernelINS2_10policy_hubIdyN4cuda3std3__44plusIdEEE10Policy1000EN6thrust24THRUST_300001_SM_1000_NS10device_ptrIdEEyS9_dNS7_10__identityEEEvT0_PT3_T1_NS0_13GridEvenShareISK_EET2_T4_,"a",@progbits
	.sectionflags	@""
	.align	4
.nv.constant0._ZN3cub18CUB_300001_SM_10006detail6reduce18DeviceReduceKernelINS2_10policy_hubIdyN4cuda3std3__44plusIdEEE10Policy1000EN6thrust24THRUST_300001_SM_1000_NS10device_ptrIdEEyS9_dNS7_10__identityEEEvT0_PT3_T1_NS0_13GridEvenShareISK_EET2_T4_:
	.zero		994


//--------------------- .nv.constant0._ZN3cub18CUB_300001_SM_10006detail6reduce28DeviceReduceSingleTileKernelINS2_10policy_hubIdyN4cuda3std3__44plusIdEEE10Policy1000EN6thrust24THRUST_300001_SM_1000_NS10device_ptrIdEEPdyS9_ddNS7_10__identityEEEvT0_T1_T2_T3_T4_T6_ --------------------------
	.section	.nv.constant0._ZN3cub18CUB_300001_SM_10006detail6reduce28DeviceReduceSingleTileKernelINS2_10policy_hubIdyN4cuda3std3__44plusIdEEE10Policy1000EN6thrust24THRUST_300001_SM_1000_NS10device_ptrIdEEPdyS9_ddNS7_10__identityEEEvT0_T1_T2_T3_T4_T6_,"a",@progbits
	.sectionflags	@""
	.align	4
.nv.constant0._ZN3cub18CUB_300001_SM_10006detail6reduce28DeviceReduceSingleTileKernelINS2_10policy_hubIdyN4cuda3std3__44plusIdEEE10Policy1000EN6thrust24THRUST_300001_SM_1000_NS10device_ptrIdEEPdyS9_ddNS7_10__identityEEEvT0_T1_T2_T3_T4_T6_:
	.zero		937


//--------------------- .nv.constant0._ZN3cub18CUB_300001_SM_10006detail6reduce28DeviceReduceSingleTileKernelINS2_10policy_hubIdjN4cuda3std3__44plusIdEEE10Policy1000EPdSC_iS9_ddNS7_10__identityEEEvT0_T1_T2_T3_T4_T6_ --------------------------
	.section	.nv.constant0._ZN3cub18CUB_300001_SM_10006detail6reduce28DeviceReduceSingleTileKernelINS2_10policy_hubIdjN4cuda3std3__44plusIdEEE10Policy1000EPdSC_iS9_ddNS7_10__identityEEEvT0_T1_T2_T3_T4_T6_,"a",@progbits
	.sectionflags	@""
	.align	4
.nv.constant0._ZN3cub18CUB_300001_SM_10006detail6reduce28DeviceReduceSingleTileKernelINS2_10policy_hubIdjN4cuda3std3__44plusIdEEE10Policy1000EPdSC_iS9_ddNS7_10__identityEEEvT0_T1_T2_T3_T4_T6_:
	.zero		929


//--------------------- .nv.constant0._ZN3cub18CUB_300001_SM_10006detail6reduce18DeviceReduceKernelINS2_10policy_hubIdjN4cuda3std3__44plusIdEEE10Policy1000EN6thrust24THRUST_300001_SM_1000_NS10device_ptrIdEEjS9_dNS7_10__identityEEEvT0_PT3_T1_NS0_13GridEvenShareISK_EET2_T4_ --------------------------
	.section	.nv.constant0._ZN3cub18CUB_300001_SM_10006detail6reduce18DeviceReduceKernelINS2_10policy_hubIdjN4cuda3std3__44plusIdEEE10Policy1000EN6thrust24THRUST_300001_SM_1000_NS10device_ptrIdEEjS9_dNS7_10__identityEEEvT0_PT3_T1_NS0_13GridEvenShareISK_EET2_T4_,"a",@progbits
	.sectionflags	@""
	.align	4
.nv.constant0._ZN3cub18CUB_300001_SM_10006detail6reduce18DeviceReduceKernelINS2_10policy_hubIdjN4cuda3std3__44plusIdEEE10Policy1000EN6thrust24THRUST_300001_SM_1000_NS10device_ptrIdEEjS9_dNS7_10__identityEEEvT0_PT3_T1_NS0_13GridEvenShareISK_EET2_T4_:
	.zero		958


//--------------------- .nv.constant0._ZN3cub18CUB_300001_SM_10006detail6reduce28DeviceReduceSingleTileKernelINS2_10policy_hubIdjN4cuda3std3__44plusIdEEE10Policy1000EN6thrust24THRUST_300001_SM_1000_NS10device_ptrIdEEPdjS9_ddNS7_10__identityEEEvT0_T1_T2_T3_T4_T6_ --------------------------
	.section	.nv.constant0._ZN3cub18CUB_300001_SM_10006detail6reduce28DeviceReduceSingleTileKernelINS2_10policy_hubIdjN4cuda3std3__44plusIdEEE10Policy1000EN6thrust24THRUST_300001_SM_1000_NS10device_ptrIdEEPdjS9_ddNS7_10__identityEEEvT0_T1_T2_T3_T4_T6_,"a",@progbits
	.sectionflags	@""
	.align	4
.nv.constant0._ZN3cub18CUB_300001_SM_10006detail6reduce28DeviceReduceSingleTileKernelINS2_10policy_hubIdjN4cuda3std3__44plusIdEEE10Policy1000EN6thrust24THRUST_300001_SM_1000_NS10device_ptrIdEEPdjS9_ddNS7_10__identityEEEvT0_T1_T2_T3_T4_T6_:
	.zero		929


//--------------------- .nv.constant0._ZN3cub18CUB_300001_SM_10006detail11EmptyKernelIvEEvv --------------------------
	.section	.nv.constant0._ZN3cub18CUB_300001_SM_10006detail11EmptyKernelIvEEvv,"a",@progbits
	.sectionflags	@""
	.align	4
.nv.constant0._ZN3cub18CUB_300001_SM_10006detail11EmptyKernelIvEEvv:
	.zero		896


//--------------------- .nv.constant0._Z7L2_NORMPdPf --------------------------
	.section	.nv.constant0._Z7L2_NORMPdPf,"a",@progbits
	.sectionflags	@""
	.align	4
.nv.constant0._Z7L2_NORMPdPf:
	.zero		912


//--------------------- .nv.constant0._Z12UPDATE_RESIDPdS_PKdS_ --------------------------
	.section	.nv.constant0._Z12UPDATE_RESIDPdS_PKdS_,"a",@progbits
	.sectionflags	@""
	.align	4
.nv.constant0._Z12UPDATE_RESIDPdS_PKdS_:
	.zero		928


//--------------------- .nv.constant0._Z16UPDATE_VALUES_RBPdS_PKdS_ --------------------------
	.section	.nv.constant0._Z16UPDATE_VALUES_RBPdS_PKdS_,"a",@progbits
	.sectionflags	@""
	.align	4
.nv.constant0._Z16UPDATE_VALUES_RBPdS_PKdS_:
	.zero		928


//--------------------- .nv.constant0._Z13UPDATE_VALUESPdS_PKdS_ --------------------------
	.section	.nv.constant0._Z13UPDATE_VALUESPdS_PKdS_,"a",@progbits
	.sectionflags	@""
	.align	4
.nv.constant0._Z13UPDATE_VALUESPdS_PKdS_:
	.zero		928


//--------------------- .nv.constant0._Z10GPU_SOLVERPdS_PKdS_ --------------------------
	.section	.nv.constant0._Z10GPU_SOLVERPdS_PKdS_,"a",@progbits
	.sectionflags	@""
	.align	4
.nv.constant0._Z10GPU_SOLVERPdS_PKdS_:
	.zero		928


//--------------------- SYMBOLS --------------------------

	.type		.nv.reservedSmem.offset0,@object
	.size		.nv.reservedSmem.offset0,0x4
	.type		.nv.reservedSmem.cap,@object
	.size		.nv.reservedSmem.cap,0x4
